//
// Generated by NVIDIA NVVM Compiler
//
// Compiler Build ID: CL-36424714
// Cuda compilation tools, release 13.0, V13.0.88
// Based on NVVM 20.0.0
//

.version 9.0
.target sm_100
.address_size 64

	// .globl	_Z19softmax_rows_kernelPdPKdii
.global .align 4 .b8 precalc_xorwow_matrix[102400];
.global .align 4 .b8 precalc_xorwow_offset_matrix[102400];
.global .align 4 .b8 mrg32k3aM1[2304];
.global .align 4 .b8 mrg32k3aM2[2304];
.global .align 4 .b8 mrg32k3aM1SubSeq[2016];
.global .align 4 .b8 mrg32k3aM2SubSeq[2016];
.global .align 4 .b8 mrg32k3aM1Seq[2304];
.global .align 4 .b8 mrg32k3aM2Seq[2304];
.const .align 8 .b8 __cr_lgamma_table[72];

.visible .entry _Z19softmax_rows_kernelPdPKdii(
	.param .u64 .ptr .align 1 _Z19softmax_rows_kernelPdPKdii_param_0,
	.param .u64 .ptr .align 1 _Z19softmax_rows_kernelPdPKdii_param_1,
	.param .u32 _Z19softmax_rows_kernelPdPKdii_param_2,
	.param .u32 _Z19softmax_rows_kernelPdPKdii_param_3
)
{
	.reg .pred 	%p<25>;
	.reg .b32 	%r<78>;
	.reg .b32 	%f<7>;
	.reg .b64 	%rd<44>;
	.reg .b64 	%fd<149>;

	ld.param.u64 	%rd19, [_Z19softmax_rows_kernelPdPKdii_param_0];
	ld.param.u64 	%rd20, [_Z19softmax_rows_kernelPdPKdii_param_1];
	ld.param.u32 	%r30, [_Z19softmax_rows_kernelPdPKdii_param_2];
	ld.param.u32 	%r29, [_Z19softmax_rows_kernelPdPKdii_param_3];
	cvta.to.global.u64 	%rd1, %rd20;
	mov.u32 	%r1, %ctaid.x;
	setp.ge.s32 	%p1, %r1, %r30;
	@%p1 bra 	$L__BB0_30;
	cvta.to.global.u64 	%rd2, %rd19;
	mul.lo.s32 	%r31, %r29, %r1;
	cvt.s64.s32 	%rd3, %r31;
	mul.wide.s32 	%rd21, %r31, 8;
	add.s64 	%rd4, %rd2, %rd21;
	setp.lt.s32 	%p2, %r29, 1;
	mov.f64 	%fd145, 0d0000000000000000;
	@%p2 bra 	$L__BB0_17;
	setp.eq.s32 	%p3, %r29, 1;
	mov.f64 	%fd145, 0d0000000000000000;
	mov.b64 	%rd39, 0;
	@%p3 bra 	$L__BB0_12;
	and.b32  	%r32, %r29, 2147483646;
	neg.s32 	%r72, %r32;
	shl.b64 	%rd23, %rd3, 3;
	add.s64 	%rd24, %rd23, 8;
	add.s64 	%rd41, %rd2, %rd24;
	add.s64 	%rd40, %rd1, %rd24;
	mov.f64 	%fd145, 0d0000000000000000;
$L__BB0_4:
	ld.global.f64 	%fd11, [%rd40+-8];
	fma.rn.f64 	%fd27, %fd11, 0d3FF71547652B82FE, 0d4338000000000000;
	{
	.reg .b32 %temp; 
	mov.b64 	{%r10, %temp}, %fd27;
	}
	mov.f64 	%fd28, 0dC338000000000000;
	add.rn.f64 	%fd29, %fd27, %fd28;
	fma.rn.f64 	%fd30, %fd29, 0dBFE62E42FEFA39EF, %fd11;
	fma.rn.f64 	%fd31, %fd29, 0dBC7ABC9E3B39803F, %fd30;
	fma.rn.f64 	%fd32, %fd31, 0d3E5ADE1569CE2BDF, 0d3E928AF3FCA213EA;
	fma.rn.f64 	%fd33, %fd32, %fd31, 0d3EC71DEE62401315;
	fma.rn.f64 	%fd34, %fd33, %fd31, 0d3EFA01997C89EB71;
	fma.rn.f64 	%fd35, %fd34, %fd31, 0d3F2A01A014761F65;
	fma.rn.f64 	%fd36, %fd35, %fd31, 0d3F56C16C1852B7AF;
	fma.rn.f64 	%fd37, %fd36, %fd31, 0d3F81111111122322;
	fma.rn.f64 	%fd38, %fd37, %fd31, 0d3FA55555555502A1;
	fma.rn.f64 	%fd39, %fd38, %fd31, 0d3FC5555555555511;
	fma.rn.f64 	%fd40, %fd39, %fd31, 0d3FE000000000000B;
	fma.rn.f64 	%fd41, %fd40, %fd31, 0d3FF0000000000000;
	fma.rn.f64 	%fd42, %fd41, %fd31, 0d3FF0000000000000;
	{
	.reg .b32 %temp; 
	mov.b64 	{%r11, %temp}, %fd42;
	}
	{
	.reg .b32 %temp; 
	mov.b64 	{%temp, %r12}, %fd42;
	}
	shl.b32 	%r33, %r10, 20;
	add.s32 	%r34, %r33, %r12;
	mov.b64 	%fd147, {%r11, %r34};
	{
	.reg .b32 %temp; 
	mov.b64 	{%temp, %r35}, %fd11;
	}
	mov.b32 	%f4, %r35;
	abs.f32 	%f2, %f4;
	setp.lt.f32 	%p4, %f2, 0f4086232B;
	@%p4 bra 	$L__BB0_7;
	setp.lt.f64 	%p5, %fd11, 0d0000000000000000;
	add.f64 	%fd43, %fd11, 0d7FF0000000000000;
	selp.f64 	%fd147, 0d0000000000000000, %fd43, %p5;
	setp.geu.f32 	%p6, %f2, 0f40874800;
	@%p6 bra 	$L__BB0_7;
	shr.u32 	%r36, %r10, 31;
	add.s32 	%r37, %r10, %r36;
	shr.s32 	%r38, %r37, 1;
	shl.b32 	%r39, %r38, 20;
	add.s32 	%r40, %r12, %r39;
	mov.b64 	%fd44, {%r11, %r40};
	sub.s32 	%r41, %r10, %r38;
	shl.b32 	%r42, %r41, 20;
	add.s32 	%r43, %r42, 1072693248;
	mov.b32 	%r44, 0;
	mov.b64 	%fd45, {%r44, %r43};
	mul.f64 	%fd147, %fd45, %fd44;
$L__BB0_7:
	st.global.f64 	[%rd41+-8], %fd147;
	add.f64 	%fd16, %fd145, %fd147;
	ld.global.f64 	%fd17, [%rd40];
	fma.rn.f64 	%fd46, %fd17, 0d3FF71547652B82FE, 0d4338000000000000;
	{
	.reg .b32 %temp; 
	mov.b64 	{%r13, %temp}, %fd46;
	}
	mov.f64 	%fd47, 0dC338000000000000;
	add.rn.f64 	%fd48, %fd46, %fd47;
	fma.rn.f64 	%fd49, %fd48, 0dBFE62E42FEFA39EF, %fd17;
	fma.rn.f64 	%fd50, %fd48, 0dBC7ABC9E3B39803F, %fd49;
	fma.rn.f64 	%fd51, %fd50, 0d3E5ADE1569CE2BDF, 0d3E928AF3FCA213EA;
	fma.rn.f64 	%fd52, %fd51, %fd50, 0d3EC71DEE62401315;
	fma.rn.f64 	%fd53, %fd52, %fd50, 0d3EFA01997C89EB71;
	fma.rn.f64 	%fd54, %fd53, %fd50, 0d3F2A01A014761F65;
	fma.rn.f64 	%fd55, %fd54, %fd50, 0d3F56C16C1852B7AF;
	fma.rn.f64 	%fd56, %fd55, %fd50, 0d3F81111111122322;
	fma.rn.f64 	%fd57, %fd56, %fd50, 0d3FA55555555502A1;
	fma.rn.f64 	%fd58, %fd57, %fd50, 0d3FC5555555555511;
	fma.rn.f64 	%fd59, %fd58, %fd50, 0d3FE000000000000B;
	fma.rn.f64 	%fd60, %fd59, %fd50, 0d3FF0000000000000;
	fma.rn.f64 	%fd61, %fd60, %fd50, 0d3FF0000000000000;
	{
	.reg .b32 %temp; 
	mov.b64 	{%r14, %temp}, %fd61;
	}
	{
	.reg .b32 %temp; 
	mov.b64 	{%temp, %r15}, %fd61;
	}
	shl.b32 	%r45, %r13, 20;
	add.s32 	%r46, %r45, %r15;
	mov.b64 	%fd148, {%r14, %r46};
	{
	.reg .b32 %temp; 
	mov.b64 	{%temp, %r47}, %fd17;
	}
	mov.b32 	%f5, %r47;
	abs.f32 	%f3, %f5;
	setp.lt.f32 	%p7, %f3, 0f4086232B;
	@%p7 bra 	$L__BB0_10;
	setp.lt.f64 	%p8, %fd17, 0d0000000000000000;
	add.f64 	%fd62, %fd17, 0d7FF0000000000000;
	selp.f64 	%fd148, 0d0000000000000000, %fd62, %p8;
	setp.geu.f32 	%p9, %f3, 0f40874800;
	@%p9 bra 	$L__BB0_10;
	shr.u32 	%r48, %r13, 31;
	add.s32 	%r49, %r13, %r48;
	shr.s32 	%r50, %r49, 1;
	shl.b32 	%r51, %r50, 20;
	add.s32 	%r52, %r15, %r51;
	mov.b64 	%fd63, {%r14, %r52};
	sub.s32 	%r53, %r13, %r50;
	shl.b32 	%r54, %r53, 20;
	add.s32 	%r55, %r54, 1072693248;
	mov.b32 	%r56, 0;
	mov.b64 	%fd64, {%r56, %r55};
	mul.f64 	%fd148, %fd64, %fd63;
$L__BB0_10:
	st.global.f64 	[%rd41], %fd148;
	add.f64 	%fd145, %fd16, %fd148;
	add.s32 	%r72, %r72, 2;
	add.s64 	%rd41, %rd41, 16;
	add.s64 	%rd40, %rd40, 16;
	setp.eq.s32 	%p10, %r72, 0;
	@%p10 bra 	$L__BB0_11;
	bra.uni 	$L__BB0_4;
$L__BB0_11:
	cvt.u64.u32 	%rd39, %r32;
$L__BB0_12:
	and.b32  	%r58, %r29, 1;
	setp.eq.b32 	%p11, %r58, 1;
	not.pred 	%p12, %p11;
	@%p12 bra 	$L__BB0_17;
	add.s64 	%rd25, %rd39, %rd3;
	shl.b64 	%rd26, %rd25, 3;
	add.s64 	%rd27, %rd1, %rd26;
	ld.global.f64 	%fd3, [%rd27];
	fma.rn.f64 	%fd65, %fd3, 0d3FF71547652B82FE, 0d4338000000000000;
	{
	.reg .b32 %temp; 
	mov.b64 	{%r3, %temp}, %fd65;
	}
	mov.f64 	%fd66, 0dC338000000000000;
	add.rn.f64 	%fd67, %fd65, %fd66;
	fma.rn.f64 	%fd68, %fd67, 0dBFE62E42FEFA39EF, %fd3;
	fma.rn.f64 	%fd69, %fd67, 0dBC7ABC9E3B39803F, %fd68;
	fma.rn.f64 	%fd70, %fd69, 0d3E5ADE1569CE2BDF, 0d3E928AF3FCA213EA;
	fma.rn.f64 	%fd71, %fd70, %fd69, 0d3EC71DEE62401315;
	fma.rn.f64 	%fd72, %fd71, %fd69, 0d3EFA01997C89EB71;
	fma.rn.f64 	%fd73, %fd72, %fd69, 0d3F2A01A014761F65;
	fma.rn.f64 	%fd74, %fd73, %fd69, 0d3F56C16C1852B7AF;
	fma.rn.f64 	%fd75, %fd74, %fd69, 0d3F81111111122322;
	fma.rn.f64 	%fd76, %fd75, %fd69, 0d3FA55555555502A1;
	fma.rn.f64 	%fd77, %fd76, %fd69, 0d3FC5555555555511;
	fma.rn.f64 	%fd78, %fd77, %fd69, 0d3FE000000000000B;
	fma.rn.f64 	%fd79, %fd78, %fd69, 0d3FF0000000000000;
	fma.rn.f64 	%fd80, %fd79, %fd69, 0d3FF0000000000000;
	{
	.reg .b32 %temp; 
	mov.b64 	{%r4, %temp}, %fd80;
	}
	{
	.reg .b32 %temp; 
	mov.b64 	{%temp, %r5}, %fd80;
	}
	shl.b32 	%r59, %r3, 20;
	add.s32 	%r60, %r59, %r5;
	mov.b64 	%fd144, {%r4, %r60};
	{
	.reg .b32 %temp; 
	mov.b64 	{%temp, %r61}, %fd3;
	}
	mov.b32 	%f6, %r61;
	abs.f32 	%f1, %f6;
	setp.lt.f32 	%p13, %f1, 0f4086232B;
	@%p13 bra 	$L__BB0_16;
	setp.lt.f64 	%p14, %fd3, 0d0000000000000000;
	add.f64 	%fd81, %fd3, 0d7FF0000000000000;
	selp.f64 	%fd144, 0d0000000000000000, %fd81, %p14;
	setp.geu.f32 	%p15, %f1, 0f40874800;
	@%p15 bra 	$L__BB0_16;
	shr.u32 	%r62, %r3, 31;
	add.s32 	%r63, %r3, %r62;
	shr.s32 	%r64, %r63, 1;
	shl.b32 	%r65, %r64, 20;
	add.s32 	%r66, %r5, %r65;
	mov.b64 	%fd82, {%r4, %r66};
	sub.s32 	%r67, %r3, %r64;
	shl.b32 	%r68, %r67, 20;
	add.s32 	%r69, %r68, 1072693248;
	mov.b32 	%r70, 0;
	mov.b64 	%fd83, {%r70, %r69};
	mul.f64 	%fd144, %fd83, %fd82;
$L__BB0_16:
	shl.b64 	%rd28, %rd39, 3;
	add.s64 	%rd29, %rd4, %rd28;
	st.global.f64 	[%rd29], %fd144;
	add.f64 	%fd145, %fd145, %fd144;
$L__BB0_17:
	setp.lt.s32 	%p16, %r29, 1;
	@%p16 bra 	$L__BB0_30;
	and.b32  	%r6, %r29, 15;
	setp.lt.u32 	%p17, %r29, 16;
	mov.b32 	%r74, 0;
	@%p17 bra 	$L__BB0_21;
	and.b32  	%r74, %r29, 2147483632;
	neg.s32 	%r73, %r74;
	shl.b64 	%rd30, %rd3, 3;
	add.s64 	%rd31, %rd30, %rd2;
	add.s64 	%rd42, %rd31, 64;
$L__BB0_20:
	.pragma "nounroll";
	ld.global.f64 	%fd84, [%rd42+-64];
	div.rn.f64 	%fd85, %fd84, %fd145;
	st.global.f64 	[%rd42+-64], %fd85;
	ld.global.f64 	%fd86, [%rd42+-56];
	div.rn.f64 	%fd87, %fd86, %fd145;
	st.global.f64 	[%rd42+-56], %fd87;
	ld.global.f64 	%fd88, [%rd42+-48];
	div.rn.f64 	%fd89, %fd88, %fd145;
	st.global.f64 	[%rd42+-48], %fd89;
	ld.global.f64 	%fd90, [%rd42+-40];
	div.rn.f64 	%fd91, %fd90, %fd145;
	st.global.f64 	[%rd42+-40], %fd91;
	ld.global.f64 	%fd92, [%rd42+-32];
	div.rn.f64 	%fd93, %fd92, %fd145;
	st.global.f64 	[%rd42+-32], %fd93;
	ld.global.f64 	%fd94, [%rd42+-24];
	div.rn.f64 	%fd95, %fd94, %fd145;
	st.global.f64 	[%rd42+-24], %fd95;
	ld.global.f64 	%fd96, [%rd42+-16];
	div.rn.f64 	%fd97, %fd96, %fd145;
	st.global.f64 	[%rd42+-16], %fd97;
	ld.global.f64 	%fd98, [%rd42+-8];
	div.rn.f64 	%fd99, %fd98, %fd145;
	st.global.f64 	[%rd42+-8], %fd99;
	ld.global.f64 	%fd100, [%rd42];
	div.rn.f64 	%fd101, %fd100, %fd145;
	st.global.f64 	[%rd42], %fd101;
	ld.global.f64 	%fd102, [%rd42+8];
	div.rn.f64 	%fd103, %fd102, %fd145;
	st.global.f64 	[%rd42+8], %fd103;
	ld.global.f64 	%fd104, [%rd42+16];
	div.rn.f64 	%fd105, %fd104, %fd145;
	st.global.f64 	[%rd42+16], %fd105;
	ld.global.f64 	%fd106, [%rd42+24];
	div.rn.f64 	%fd107, %fd106, %fd145;
	st.global.f64 	[%rd42+24], %fd107;
	ld.global.f64 	%fd108, [%rd42+32];
	div.rn.f64 	%fd109, %fd108, %fd145;
	st.global.f64 	[%rd42+32], %fd109;
	ld.global.f64 	%fd110, [%rd42+40];
	div.rn.f64 	%fd111, %fd110, %fd145;
	st.global.f64 	[%rd42+40], %fd111;
	ld.global.f64 	%fd112, [%rd42+48];
	div.rn.f64 	%fd113, %fd112, %fd145;
	st.global.f64 	[%rd42+48], %fd113;
	ld.global.f64 	%fd114, [%rd42+56];
	div.rn.f64 	%fd115, %fd114, %fd145;
	st.global.f64 	[%rd42+56], %fd115;
	add.s32 	%r73, %r73, 16;
	add.s64 	%rd42, %rd42, 128;
	setp.ne.s32 	%p18, %r73, 0;
	@%p18 bra 	$L__BB0_20;
$L__BB0_21:
	setp.eq.s32 	%p19, %r6, 0;
	@%p19 bra 	$L__BB0_30;
	and.b32  	%r20, %r29, 7;
	setp.lt.u32 	%p20, %r6, 8;
	@%p20 bra 	$L__BB0_24;
	mul.wide.u32 	%rd32, %r74, 8;
	add.s64 	%rd33, %rd4, %rd32;
	ld.global.f64 	%fd116, [%rd33];
	div.rn.f64 	%fd117, %fd116, %fd145;
	st.global.f64 	[%rd33], %fd117;
	ld.global.f64 	%fd118, [%rd33+8];
	div.rn.f64 	%fd119, %fd118, %fd145;
	st.global.f64 	[%rd33+8], %fd119;
	ld.global.f64 	%fd120, [%rd33+16];
	div.rn.f64 	%fd121, %fd120, %fd145;
	st.global.f64 	[%rd33+16], %fd121;
	ld.global.f64 	%fd122, [%rd33+24];
	div.rn.f64 	%fd123, %fd122, %fd145;
	st.global.f64 	[%rd33+24], %fd123;
	ld.global.f64 	%fd124, [%rd33+32];
	div.rn.f64 	%fd125, %fd124, %fd145;
	st.global.f64 	[%rd33+32], %fd125;
	ld.global.f64 	%fd126, [%rd33+40];
	div.rn.f64 	%fd127, %fd126, %fd145;
	st.global.f64 	[%rd33+40], %fd127;
	ld.global.f64 	%fd128, [%rd33+48];
	div.rn.f64 	%fd129, %fd128, %fd145;
	st.global.f64 	[%rd33+48], %fd129;
	ld.global.f64 	%fd130, [%rd33+56];
	div.rn.f64 	%fd131, %fd130, %fd145;
	st.global.f64 	[%rd33+56], %fd131;
	add.s32 	%r74, %r74, 8;
$L__BB0_24:
	setp.eq.s32 	%p21, %r20, 0;
	@%p21 bra 	$L__BB0_30;
	and.b32  	%r23, %r29, 3;
	setp.lt.u32 	%p22, %r20, 4;
	@%p22 bra 	$L__BB0_27;
	mul.wide.u32 	%rd34, %r74, 8;
	add.s64 	%rd35, %rd4, %rd34;
	ld.global.f64 	%fd132, [%rd35];
	div.rn.f64 	%fd133, %fd132, %fd145;
	st.global.f64 	[%rd35], %fd133;
	ld.global.f64 	%fd134, [%rd35+8];
	div.rn.f64 	%fd135, %fd134, %fd145;
	st.global.f64 	[%rd35+8], %fd135;
	ld.global.f64 	%fd136, [%rd35+16];
	div.rn.f64 	%fd137, %fd136, %fd145;
	st.global.f64 	[%rd35+16], %fd137;
	ld.global.f64 	%fd138, [%rd35+24];
	div.rn.f64 	%fd139, %fd138, %fd145;
	st.global.f64 	[%rd35+24], %fd139;
	add.s32 	%r74, %r74, 4;
$L__BB0_27:
	setp.eq.s32 	%p23, %r23, 0;
	@%p23 bra 	$L__BB0_30;
	shl.b64 	%rd36, %rd3, 3;
	mul.wide.u32 	%rd37, %r74, 8;
	add.s64 	%rd38, %rd36, %rd37;
	add.s64 	%rd43, %rd2, %rd38;
	neg.s32 	%r77, %r23;
$L__BB0_29:
	.pragma "nounroll";
	ld.global.f64 	%fd140, [%rd43];
	div.rn.f64 	%fd141, %fd140, %fd145;
	st.global.f64 	[%rd43], %fd141;
	add.s64 	%rd43, %rd43, 8;
	add.s32 	%r77, %r77, 1;
	setp.ne.s32 	%p24, %r77, 0;
	@%p24 bra 	$L__BB0_29;
$L__BB0_30:
	ret;

}
	// .globl	dropout_kernel
.visible .entry dropout_kernel(
	.param .u64 .ptr .align 1 dropout_kernel_param_0,
	.param .u64 .ptr .align 1 dropout_kernel_param_1,
	.param .u32 dropout_kernel_param_2,
	.param .u32 dropout_kernel_param_3,
	.param .f64 dropout_kernel_param_4,
	.param .u64 dropout_kernel_param_5
)
{
	.reg .pred 	%p<16>;
	.reg .b32 	%r<189>;
	.reg .b64 	%rd<50>;
	.reg .b64 	%fd<44>;

	ld.param.u64 	%rd11, [dropout_kernel_param_0];
	ld.param.u64 	%rd12, [dropout_kernel_param_1];
	ld.param.u32 	%r47, [dropout_kernel_param_2];
	ld.param.u32 	%r46, [dropout_kernel_param_3];
	ld.param.f64 	%fd15, [dropout_kernel_param_4];
	ld.param.u64 	%rd10, [dropout_kernel_param_5];
	cvta.to.global.u64 	%rd1, %rd11;
	cvta.to.global.u64 	%rd2, %rd12;
	mov.u32 	%r1, %ctaid.x;
	setp.ge.s32 	%p1, %r1, %r47;
	@%p1 bra 	$L__BB1_24;
	cvt.u64.u32 	%rd13, %r1;
	add.s64 	%rd14, %rd10, %rd13;
	cvt.u32.u64 	%r48, %rd14;
	xor.b32  	%r49, %r48, -1429050551;
	mul.lo.s32 	%r2, %r49, 1099087573;
	{ .reg .b32 tmp; mov.b64 {tmp, %r50}, %rd14; }
	xor.b32  	%r51, %r50, -136515619;
	mul.lo.s32 	%r3, %r51, -1703105765;
	add.s32 	%r52, %r2, %r3;
	add.s32 	%r178, %r52, 6615241;
	mul.lo.s32 	%r53, %r46, %r1;
	cvt.s64.s32 	%rd3, %r53;
	setp.lt.s32 	%p2, %r46, 1;
	@%p2 bra 	$L__BB1_24;
	add.s32 	%r183, %r2, 5783321;
	xor.b32  	%r182, %r3, 88675123;
	add.s32 	%r181, %r3, 521288629;
	xor.b32  	%r180, %r2, 362436069;
	add.s32 	%r179, %r2, 123456789;
	and.b32  	%r10, %r46, 3;
	setp.lt.u32 	%p3, %r46, 4;
	mov.b32 	%r184, 0;
	@%p3 bra 	$L__BB1_13;
	and.b32  	%r184, %r46, 2147483644;
	mov.b32 	%r170, 0;
$L__BB1_4:
	.pragma "nounroll";
	shr.u32 	%r56, %r179, 2;
	xor.b32  	%r57, %r56, %r179;
	shl.b32 	%r58, %r183, 4;
	shl.b32 	%r59, %r57, 1;
	xor.b32  	%r60, %r58, %r59;
	xor.b32  	%r61, %r60, %r183;
	xor.b32  	%r19, %r61, %r57;
	add.s32 	%r62, %r178, %r19;
	add.s32 	%r63, %r62, 362437;
	shr.u32 	%r64, %r180, 2;
	xor.b32  	%r65, %r64, %r180;
	shl.b32 	%r66, %r19, 4;
	shl.b32 	%r67, %r65, 1;
	xor.b32  	%r68, %r67, %r66;
	xor.b32  	%r69, %r68, %r65;
	xor.b32  	%r20, %r69, %r19;
	add.s32 	%r70, %r178, %r20;
	add.s32 	%r71, %r70, 724874;
	cvt.u64.u32 	%rd15, %r63;
	mul.wide.u32 	%rd16, %r71, 2097152;
	xor.b64  	%rd17, %rd16, %rd15;
	cvt.rn.f64.u64 	%fd17, %rd17;
	fma.rn.f64 	%fd18, %fd17, 0d3CA0000000000000, 0d3C90000000000000;
	setp.lt.f64 	%p4, %fd18, %fd15;
	cvt.u64.u32 	%rd18, %r170;
	add.s64 	%rd4, %rd18, %rd3;
	shl.b64 	%rd19, %rd4, 3;
	add.s64 	%rd5, %rd2, %rd19;
	mov.f64 	%fd37, 0d0000000000000000;
	@%p4 bra 	$L__BB1_6;
	ld.global.f64 	%fd37, [%rd5];
$L__BB1_6:
	add.s64 	%rd6, %rd1, %rd19;
	st.global.f64 	[%rd6], %fd37;
	shr.u32 	%r72, %r181, 2;
	xor.b32  	%r73, %r72, %r181;
	shl.b32 	%r74, %r20, 4;
	shl.b32 	%r75, %r73, 1;
	xor.b32  	%r76, %r74, %r75;
	xor.b32  	%r77, %r76, %r20;
	xor.b32  	%r21, %r77, %r73;
	add.s32 	%r78, %r178, %r21;
	add.s32 	%r79, %r78, 1087311;
	shr.u32 	%r80, %r182, 2;
	xor.b32  	%r81, %r80, %r182;
	shl.b32 	%r82, %r21, 4;
	shl.b32 	%r83, %r81, 1;
	xor.b32  	%r84, %r83, %r82;
	xor.b32  	%r85, %r84, %r81;
	xor.b32  	%r179, %r85, %r21;
	add.s32 	%r86, %r178, %r179;
	add.s32 	%r87, %r86, 1449748;
	cvt.u64.u32 	%rd21, %r79;
	mul.wide.u32 	%rd22, %r87, 2097152;
	xor.b64  	%rd23, %rd22, %rd21;
	cvt.rn.f64.u64 	%fd20, %rd23;
	fma.rn.f64 	%fd21, %fd20, 0d3CA0000000000000, 0d3C90000000000000;
	setp.lt.f64 	%p5, %fd21, %fd15;
	mov.f64 	%fd38, 0d0000000000000000;
	@%p5 bra 	$L__BB1_8;
	ld.global.f64 	%fd38, [%rd5+8];
$L__BB1_8:
	st.global.f64 	[%rd6+8], %fd38;
	shr.u32 	%r88, %r183, 2;
	xor.b32  	%r89, %r88, %r183;
	shl.b32 	%r90, %r179, 4;
	shl.b32 	%r91, %r89, 1;
	xor.b32  	%r92, %r90, %r91;
	xor.b32  	%r93, %r92, %r179;
	xor.b32  	%r180, %r93, %r89;
	add.s32 	%r94, %r178, %r180;
	add.s32 	%r95, %r94, 1812185;
	shr.u32 	%r96, %r19, 2;
	xor.b32  	%r97, %r96, %r19;
	shl.b32 	%r98, %r180, 4;
	shl.b32 	%r99, %r97, 1;
	xor.b32  	%r100, %r99, %r98;
	xor.b32  	%r101, %r100, %r97;
	xor.b32  	%r181, %r101, %r180;
	add.s32 	%r102, %r178, %r181;
	add.s32 	%r103, %r102, 2174622;
	cvt.u64.u32 	%rd24, %r95;
	mul.wide.u32 	%rd25, %r103, 2097152;
	xor.b64  	%rd26, %rd25, %rd24;
	cvt.rn.f64.u64 	%fd23, %rd26;
	fma.rn.f64 	%fd24, %fd23, 0d3CA0000000000000, 0d3C90000000000000;
	setp.lt.f64 	%p6, %fd24, %fd15;
	mov.f64 	%fd39, 0d0000000000000000;
	@%p6 bra 	$L__BB1_10;
	ld.global.f64 	%fd39, [%rd5+16];
$L__BB1_10:
	st.global.f64 	[%rd6+16], %fd39;
	shr.u32 	%r104, %r20, 2;
	xor.b32  	%r105, %r104, %r20;
	shl.b32 	%r106, %r181, 4;
	shl.b32 	%r107, %r105, 1;
	xor.b32  	%r108, %r106, %r107;
	xor.b32  	%r109, %r108, %r181;
	xor.b32  	%r182, %r109, %r105;
	add.s32 	%r110, %r178, %r182;
	add.s32 	%r111, %r110, 2537059;
	shr.u32 	%r112, %r21, 2;
	xor.b32  	%r113, %r112, %r21;
	shl.b32 	%r114, %r182, 4;
	shl.b32 	%r115, %r113, 1;
	xor.b32  	%r116, %r115, %r114;
	xor.b32  	%r117, %r116, %r113;
	xor.b32  	%r183, %r117, %r182;
	add.s32 	%r178, %r178, 2899496;
	add.s32 	%r118, %r183, %r178;
	cvt.u64.u32 	%rd27, %r111;
	mul.wide.u32 	%rd28, %r118, 2097152;
	xor.b64  	%rd29, %rd28, %rd27;
	cvt.rn.f64.u64 	%fd26, %rd29;
	fma.rn.f64 	%fd27, %fd26, 0d3CA0000000000000, 0d3C90000000000000;
	setp.lt.f64 	%p7, %fd27, %fd15;
	mov.f64 	%fd40, 0d0000000000000000;
	@%p7 bra 	$L__BB1_12;
	ld.global.f64 	%fd40, [%rd5+24];
$L__BB1_12:
	st.global.f64 	[%rd6+24], %fd40;
	add.s32 	%r170, %r170, 4;
	setp.ne.s32 	%p8, %r170, %r184;
	@%p8 bra 	$L__BB1_4;
$L__BB1_13:
	setp.eq.s32 	%p9, %r10, 0;
	@%p9 bra 	$L__BB1_24;
	setp.eq.s32 	%p10, %r10, 1;
	@%p10 bra 	$L__BB1_20;
	shr.u32 	%r119, %r179, 2;
	xor.b32  	%r120, %r119, %r179;
	shl.b32 	%r121, %r183, 4;
	shl.b32 	%r122, %r120, 1;
	xor.b32  	%r123, %r121, %r122;
	xor.b32  	%r124, %r123, %r183;
	xor.b32  	%r36, %r124, %r120;
	add.s32 	%r125, %r178, %r36;
	add.s32 	%r126, %r125, 362437;
	shr.u32 	%r127, %r180, 2;
	xor.b32  	%r128, %r127, %r180;
	shl.b32 	%r129, %r36, 4;
	shl.b32 	%r130, %r128, 1;
	xor.b32  	%r131, %r130, %r129;
	xor.b32  	%r132, %r131, %r128;
	xor.b32  	%r37, %r132, %r36;
	add.s32 	%r133, %r178, %r37;
	add.s32 	%r134, %r133, 724874;
	cvt.u64.u32 	%rd30, %r126;
	mul.wide.u32 	%rd31, %r134, 2097152;
	xor.b64  	%rd32, %rd31, %rd30;
	cvt.rn.f64.u64 	%fd29, %rd32;
	fma.rn.f64 	%fd30, %fd29, 0d3CA0000000000000, 0d3C90000000000000;
	setp.lt.f64 	%p11, %fd30, %fd15;
	cvt.u64.u32 	%rd33, %r184;
	add.s64 	%rd7, %rd33, %rd3;
	shl.b64 	%rd34, %rd7, 3;
	add.s64 	%rd8, %rd2, %rd34;
	mov.f64 	%fd41, 0d0000000000000000;
	@%p11 bra 	$L__BB1_17;
	ld.global.f64 	%fd41, [%rd8];
$L__BB1_17:
	add.s64 	%rd9, %rd1, %rd34;
	st.global.f64 	[%rd9], %fd41;
	shr.u32 	%r135, %r181, 2;
	xor.b32  	%r136, %r135, %r181;
	shl.b32 	%r137, %r37, 4;
	shl.b32 	%r138, %r136, 1;
	xor.b32  	%r139, %r137, %r138;
	xor.b32  	%r140, %r139, %r37;
	xor.b32  	%r141, %r140, %r136;
	add.s32 	%r142, %r178, %r141;
	add.s32 	%r143, %r142, 1087311;
	shr.u32 	%r144, %r182, 2;
	xor.b32  	%r145, %r144, %r182;
	shl.b32 	%r146, %r141, 4;
	shl.b32 	%r147, %r145, 1;
	xor.b32  	%r148, %r147, %r146;
	xor.b32  	%r149, %r148, %r145;
	xor.b32  	%r38, %r149, %r141;
	add.s32 	%r178, %r178, 1449748;
	add.s32 	%r150, %r38, %r178;
	cvt.u64.u32 	%rd36, %r143;
	mul.wide.u32 	%rd37, %r150, 2097152;
	xor.b64  	%rd38, %rd37, %rd36;
	cvt.rn.f64.u64 	%fd32, %rd38;
	fma.rn.f64 	%fd33, %fd32, 0d3CA0000000000000, 0d3C90000000000000;
	setp.lt.f64 	%p12, %fd33, %fd15;
	mov.f64 	%fd42, 0d0000000000000000;
	@%p12 bra 	$L__BB1_19;
	ld.global.f64 	%fd42, [%rd8+8];
$L__BB1_19:
	st.global.f64 	[%rd9+8], %fd42;
	add.s32 	%r184, %r184, 2;
	mov.u32 	%r179, %r183;
	mov.u32 	%r180, %r36;
	mov.u32 	%r183, %r38;
$L__BB1_20:
	and.b32  	%r151, %r46, 1;
	setp.eq.b32 	%p13, %r151, 1;
	not.pred 	%p14, %p13;
	@%p14 bra 	$L__BB1_24;
	shr.u32 	%r152, %r179, 2;
	xor.b32  	%r153, %r152, %r179;
	shl.b32 	%r154, %r183, 4;
	shl.b32 	%r155, %r153, 1;
	xor.b32  	%r156, %r154, %r155;
	xor.b32  	%r157, %r156, %r183;
	xor.b32  	%r158, %r157, %r153;
	add.s32 	%r159, %r178, %r158;
	add.s32 	%r160, %r159, 362437;
	shr.u32 	%r161, %r180, 2;
	xor.b32  	%r162, %r161, %r180;
	shl.b32 	%r163, %r158, 4;
	shl.b32 	%r164, %r162, 1;
	xor.b32  	%r165, %r164, %r163;
	xor.b32  	%r166, %r165, %r162;
	xor.b32  	%r167, %r166, %r158;
	add.s32 	%r168, %r178, %r167;
	add.s32 	%r169, %r168, 724874;
	cvt.u64.u32 	%rd39, %r160;
	mul.wide.u32 	%rd40, %r169, 2097152;
	xor.b64  	%rd41, %rd40, %rd39;
	cvt.rn.f64.u64 	%fd35, %rd41;
	fma.rn.f64 	%fd36, %fd35, 0d3CA0000000000000, 0d3C90000000000000;
	setp.lt.f64 	%p15, %fd36, %fd15;
	mov.f64 	%fd43, 0d0000000000000000;
	@%p15 bra 	$L__BB1_23;
	cvt.u64.u32 	%rd42, %r184;
	add.s64 	%rd43, %rd42, %rd3;
	shl.b64 	%rd44, %rd43, 3;
	add.s64 	%rd45, %rd2, %rd44;
	ld.global.f64 	%fd43, [%rd45];
$L__BB1_23:
	cvt.u64.u32 	%rd46, %r184;
	add.s64 	%rd47, %rd46, %rd3;
	shl.b64 	%rd48, %rd47, 3;
	add.s64 	%rd49, %rd1, %rd48;
	st.global.f64 	[%rd49], %fd43;
$L__BB1_24:
	ret;

}
	// .globl	gather_rows_kernel
.visible .entry gather_rows_kernel(
	.param .u64 .ptr .align 1 gather_rows_kernel_param_0,
	.param .u64 .ptr .align 1 gather_rows_kernel_param_1,
	.param .u64 .ptr .align 1 gather_rows_kernel_param_2,
	.param .u32 gather_rows_kernel_param_3,
	.param .u32 gather_rows_kernel_param_4
)
{
	.reg .pred 	%p<11>;
	.reg .b32 	%r<28>;
	.reg .b64 	%rd<50>;
	.reg .b64 	%fd<30>;

	ld.param.u64 	%rd18, [gather_rows_kernel_param_0];
	ld.param.u64 	%rd19, [gather_rows_kernel_param_1];
	ld.param.u64 	%rd17, [gather_rows_kernel_param_2];
	ld.param.u32 	%r18, [gather_rows_kernel_param_3];
	ld.param.u32 	%r17, [gather_rows_kernel_param_4];
	cvta.to.global.u64 	%rd1, %rd18;
	cvta.to.global.u64 	%rd2, %rd19;
	mov.u32 	%r1, %ctaid.x;
	setp.ge.s32 	%p1, %r1, %r18;
	@%p1 bra 	$L__BB2_14;
	cvta.to.global.u64 	%rd20, %rd17;
	mul.wide.u32 	%rd21, %r1, 4;
	add.s64 	%rd22, %rd20, %rd21;
	ld.global.u32 	%r19, [%rd22];
	mul.lo.s32 	%r20, %r19, %r17;
	cvt.s64.s32 	%rd3, %r20;
	mul.lo.s32 	%r21, %r17, %r1;
	cvt.s64.s32 	%rd4, %r21;
	setp.lt.s32 	%p2, %r17, 1;
	@%p2 bra 	$L__BB2_14;
	and.b32  	%r2, %r17, 15;
	setp.lt.u32 	%p3, %r17, 16;
	mov.b32 	%r25, 0;
	@%p3 bra 	$L__BB2_5;
	and.b32  	%r25, %r17, 2147483632;
	neg.s32 	%r23, %r25;
	shl.b64 	%rd23, %rd3, 3;
	add.s64 	%rd24, %rd23, %rd2;
	add.s64 	%rd47, %rd24, 64;
	shl.b64 	%rd25, %rd4, 3;
	add.s64 	%rd26, %rd25, %rd1;
	add.s64 	%rd46, %rd26, 64;
$L__BB2_4:
	.pragma "nounroll";
	ld.global.f64 	%fd1, [%rd47+-64];
	st.global.f64 	[%rd46+-64], %fd1;
	ld.global.f64 	%fd2, [%rd47+-56];
	st.global.f64 	[%rd46+-56], %fd2;
	ld.global.f64 	%fd3, [%rd47+-48];
	st.global.f64 	[%rd46+-48], %fd3;
	ld.global.f64 	%fd4, [%rd47+-40];
	st.global.f64 	[%rd46+-40], %fd4;
	ld.global.f64 	%fd5, [%rd47+-32];
	st.global.f64 	[%rd46+-32], %fd5;
	ld.global.f64 	%fd6, [%rd47+-24];
	st.global.f64 	[%rd46+-24], %fd6;
	ld.global.f64 	%fd7, [%rd47+-16];
	st.global.f64 	[%rd46+-16], %fd7;
	ld.global.f64 	%fd8, [%rd47+-8];
	st.global.f64 	[%rd46+-8], %fd8;
	ld.global.f64 	%fd9, [%rd47];
	st.global.f64 	[%rd46], %fd9;
	ld.global.f64 	%fd10, [%rd47+8];
	st.global.f64 	[%rd46+8], %fd10;
	ld.global.f64 	%fd11, [%rd47+16];
	st.global.f64 	[%rd46+16], %fd11;
	ld.global.f64 	%fd12, [%rd47+24];
	st.global.f64 	[%rd46+24], %fd12;
	ld.global.f64 	%fd13, [%rd47+32];
	st.global.f64 	[%rd46+32], %fd13;
	ld.global.f64 	%fd14, [%rd47+40];
	st.global.f64 	[%rd46+40], %fd14;
	ld.global.f64 	%fd15, [%rd47+48];
	st.global.f64 	[%rd46+48], %fd15;
	ld.global.f64 	%fd16, [%rd47+56];
	st.global.f64 	[%rd46+56], %fd16;
	add.s32 	%r23, %r23, 16;
	add.s64 	%rd47, %rd47, 128;
	add.s64 	%rd46, %rd46, 128;
	setp.ne.s32 	%p4, %r23, 0;
	@%p4 bra 	$L__BB2_4;
$L__BB2_5:
	setp.eq.s32 	%p5, %r2, 0;
	@%p5 bra 	$L__BB2_14;
	and.b32  	%r8, %r17, 7;
	setp.lt.u32 	%p6, %r2, 8;
	@%p6 bra 	$L__BB2_8;
	cvt.u64.u32 	%rd27, %r25;
	add.s64 	%rd28, %rd27, %rd3;
	shl.b64 	%rd29, %rd28, 3;
	add.s64 	%rd30, %rd2, %rd29;
	ld.global.f64 	%fd17, [%rd30];
	add.s64 	%rd31, %rd27, %rd4;
	shl.b64 	%rd32, %rd31, 3;
	add.s64 	%rd33, %rd1, %rd32;
	st.global.f64 	[%rd33], %fd17;
	ld.global.f64 	%fd18, [%rd30+8];
	st.global.f64 	[%rd33+8], %fd18;
	ld.global.f64 	%fd19, [%rd30+16];
	st.global.f64 	[%rd33+16], %fd19;
	ld.global.f64 	%fd20, [%rd30+24];
	st.global.f64 	[%rd33+24], %fd20;
	ld.global.f64 	%fd21, [%rd30+32];
	st.global.f64 	[%rd33+32], %fd21;
	ld.global.f64 	%fd22, [%rd30+40];
	st.global.f64 	[%rd33+40], %fd22;
	ld.global.f64 	%fd23, [%rd30+48];
	st.global.f64 	[%rd33+48], %fd23;
	ld.global.f64 	%fd24, [%rd30+56];
	st.global.f64 	[%rd33+56], %fd24;
	add.s32 	%r25, %r25, 8;
$L__BB2_8:
	setp.eq.s32 	%p7, %r8, 0;
	@%p7 bra 	$L__BB2_14;
	and.b32  	%r11, %r17, 3;
	setp.lt.u32 	%p8, %r8, 4;
	@%p8 bra 	$L__BB2_11;
	cvt.u64.u32 	%rd34, %r25;
	add.s64 	%rd35, %rd34, %rd3;
	shl.b64 	%rd36, %rd35, 3;
	add.s64 	%rd37, %rd2, %rd36;
	ld.global.f64 	%fd25, [%rd37];
	add.s64 	%rd38, %rd34, %rd4;
	shl.b64 	%rd39, %rd38, 3;
	add.s64 	%rd40, %rd1, %rd39;
	st.global.f64 	[%rd40], %fd25;
	ld.global.f64 	%fd26, [%rd37+8];
	st.global.f64 	[%rd40+8], %fd26;
	ld.global.f64 	%fd27, [%rd37+16];
	st.global.f64 	[%rd40+16], %fd27;
	ld.global.f64 	%fd28, [%rd37+24];
	st.global.f64 	[%rd40+24], %fd28;
	add.s32 	%r25, %r25, 4;
$L__BB2_11:
	setp.eq.s32 	%p9, %r11, 0;
	@%p9 bra 	$L__BB2_14;
	cvt.u64.u32 	%rd41, %r25;
	add.s64 	%rd42, %rd4, %rd41;
	shl.b64 	%rd43, %rd42, 3;
	add.s64 	%rd49, %rd1, %rd43;
	add.s64 	%rd44, %rd3, %rd41;
	shl.b64 	%rd45, %rd44, 3;
	add.s64 	%rd48, %rd2, %rd45;
	neg.s32 	%r27, %r11;
$L__BB2_13:
	.pragma "nounroll";
	ld.global.f64 	%fd29, [%rd48];
	st.global.f64 	[%rd49], %fd29;
	add.s64 	%rd49, %rd49, 8;
	add.s64 	%rd48, %rd48, 8;
	add.s32 	%r27, %r27, 1;
	setp.ne.s32 	%p10, %r27, 0;
	@%p10 bra 	$L__BB2_13;
$L__BB2_14:
	ret;

}
	// .globl	row_mean_var_kernel
.visible .entry row_mean_var_kernel(
	.param .u64 .ptr .align 1 row_mean_var_kernel_param_0,
	.param .u64 .ptr .align 1 row_mean_var_kernel_param_1,
	.param .u64 .ptr .align 1 row_mean_var_kernel_param_2,
	.param .u32 row_mean_var_kernel_param_3,
	.param .u32 row_mean_var_kernel_param_4
)
{
	.reg .pred 	%p<11>;
	.reg .b32 	%r<26>;
	.reg .b64 	%rd<32>;
	.reg .b64 	%fd<135>;

	ld.param.u64 	%rd11, [row_mean_var_kernel_param_0];
	ld.param.u64 	%rd9, [row_mean_var_kernel_param_1];
	ld.param.u64 	%rd10, [row_mean_var_kernel_param_2];
	ld.param.u32 	%r18, [row_mean_var_kernel_param_3];
	ld.param.u32 	%r17, [row_mean_var_kernel_param_4];
	cvta.to.global.u64 	%rd1, %rd11;
	mov.u32 	%r1, %ctaid.x;
	setp.ge.s32 	%p1, %r1, %r18;
	@%p1 bra 	$L__BB3_15;
	mul.lo.s32 	%r19, %r17, %r1;
	cvt.s64.s32 	%rd2, %r19;
	setp.lt.s32 	%p2, %r17, 1;
	mov.f64 	%fd133, 0d0000000000000000;
	mov.f64 	%fd134, %fd133;
	@%p2 bra 	$L__BB3_14;
	and.b32  	%r2, %r17, 15;
	setp.lt.u32 	%p3, %r17, 16;
	mov.f64 	%fd134, 0d0000000000000000;
	mov.b32 	%r23, 0;
	mov.f64 	%fd133, %fd134;
	@%p3 bra 	$L__BB3_5;
	and.b32  	%r23, %r17, 2147483632;
	neg.s32 	%r21, %r23;
	shl.b64 	%rd12, %rd2, 3;
	add.s64 	%rd13, %rd12, %rd1;
	add.s64 	%rd30, %rd13, 64;
	mov.f64 	%fd134, 0d0000000000000000;
$L__BB3_4:
	.pragma "nounroll";
	ld.global.f64 	%fd31, [%rd30+-64];
	add.f64 	%fd32, %fd133, %fd31;
	fma.rn.f64 	%fd33, %fd31, %fd31, %fd134;
	ld.global.f64 	%fd34, [%rd30+-56];
	add.f64 	%fd35, %fd32, %fd34;
	fma.rn.f64 	%fd36, %fd34, %fd34, %fd33;
	ld.global.f64 	%fd37, [%rd30+-48];
	add.f64 	%fd38, %fd35, %fd37;
	fma.rn.f64 	%fd39, %fd37, %fd37, %fd36;
	ld.global.f64 	%fd40, [%rd30+-40];
	add.f64 	%fd41, %fd38, %fd40;
	fma.rn.f64 	%fd42, %fd40, %fd40, %fd39;
	ld.global.f64 	%fd43, [%rd30+-32];
	add.f64 	%fd44, %fd41, %fd43;
	fma.rn.f64 	%fd45, %fd43, %fd43, %fd42;
	ld.global.f64 	%fd46, [%rd30+-24];
	add.f64 	%fd47, %fd44, %fd46;
	fma.rn.f64 	%fd48, %fd46, %fd46, %fd45;
	ld.global.f64 	%fd49, [%rd30+-16];
	add.f64 	%fd50, %fd47, %fd49;
	fma.rn.f64 	%fd51, %fd49, %fd49, %fd48;
	ld.global.f64 	%fd52, [%rd30+-8];
	add.f64 	%fd53, %fd50, %fd52;
	fma.rn.f64 	%fd54, %fd52, %fd52, %fd51;
	ld.global.f64 	%fd55, [%rd30];
	add.f64 	%fd56, %fd53, %fd55;
	fma.rn.f64 	%fd57, %fd55, %fd55, %fd54;
	ld.global.f64 	%fd58, [%rd30+8];
	add.f64 	%fd59, %fd56, %fd58;
	fma.rn.f64 	%fd60, %fd58, %fd58, %fd57;
	ld.global.f64 	%fd61, [%rd30+16];
	add.f64 	%fd62, %fd59, %fd61;
	fma.rn.f64 	%fd63, %fd61, %fd61, %fd60;
	ld.global.f64 	%fd64, [%rd30+24];
	add.f64 	%fd65, %fd62, %fd64;
	fma.rn.f64 	%fd66, %fd64, %fd64, %fd63;
	ld.global.f64 	%fd67, [%rd30+32];
	add.f64 	%fd68, %fd65, %fd67;
	fma.rn.f64 	%fd69, %fd67, %fd67, %fd66;
	ld.global.f64 	%fd70, [%rd30+40];
	add.f64 	%fd71, %fd68, %fd70;
	fma.rn.f64 	%fd72, %fd70, %fd70, %fd69;
	ld.global.f64 	%fd73, [%rd30+48];
	add.f64 	%fd74, %fd71, %fd73;
	fma.rn.f64 	%fd75, %fd73, %fd73, %fd72;
	ld.global.f64 	%fd76, [%rd30+56];
	add.f64 	%fd133, %fd74, %fd76;
	fma.rn.f64 	%fd134, %fd76, %fd76, %fd75;
	add.s32 	%r21, %r21, 16;
	add.s64 	%rd30, %rd30, 128;
	setp.ne.s32 	%p4, %r21, 0;
	@%p4 bra 	$L__BB3_4;
$L__BB3_5:
	setp.eq.s32 	%p5, %r2, 0;
	@%p5 bra 	$L__BB3_14;
	and.b32  	%r8, %r17, 7;
	setp.lt.u32 	%p6, %r2, 8;
	@%p6 bra 	$L__BB3_8;
	cvt.u64.u32 	%rd14, %r23;
	add.s64 	%rd15, %rd14, %rd2;
	shl.b64 	%rd16, %rd15, 3;
	add.s64 	%rd17, %rd1, %rd16;
	ld.global.f64 	%fd78, [%rd17];
	add.f64 	%fd79, %fd133, %fd78;
	fma.rn.f64 	%fd80, %fd78, %fd78, %fd134;
	ld.global.f64 	%fd81, [%rd17+8];
	add.f64 	%fd82, %fd79, %fd81;
	fma.rn.f64 	%fd83, %fd81, %fd81, %fd80;
	ld.global.f64 	%fd84, [%rd17+16];
	add.f64 	%fd85, %fd82, %fd84;
	fma.rn.f64 	%fd86, %fd84, %fd84, %fd83;
	ld.global.f64 	%fd87, [%rd17+24];
	add.f64 	%fd88, %fd85, %fd87;
	fma.rn.f64 	%fd89, %fd87, %fd87, %fd86;
	ld.global.f64 	%fd90, [%rd17+32];
	add.f64 	%fd91, %fd88, %fd90;
	fma.rn.f64 	%fd92, %fd90, %fd90, %fd89;
	ld.global.f64 	%fd93, [%rd17+40];
	add.f64 	%fd94, %fd91, %fd93;
	fma.rn.f64 	%fd95, %fd93, %fd93, %fd92;
	ld.global.f64 	%fd96, [%rd17+48];
	add.f64 	%fd97, %fd94, %fd96;
	fma.rn.f64 	%fd98, %fd96, %fd96, %fd95;
	ld.global.f64 	%fd99, [%rd17+56];
	add.f64 	%fd133, %fd97, %fd99;
	fma.rn.f64 	%fd134, %fd99, %fd99, %fd98;
	add.s32 	%r23, %r23, 8;
$L__BB3_8:
	setp.eq.s32 	%p7, %r8, 0;
	@%p7 bra 	$L__BB3_14;
	and.b32  	%r11, %r17, 3;
	setp.lt.u32 	%p8, %r8, 4;
	@%p8 bra 	$L__BB3_11;
	cvt.u64.u32 	%rd18, %r23;
	add.s64 	%rd19, %rd18, %rd2;
	shl.b64 	%rd20, %rd19, 3;
	add.s64 	%rd21, %rd1, %rd20;
	ld.global.f64 	%fd101, [%rd21];
	add.f64 	%fd102, %fd133, %fd101;
	fma.rn.f64 	%fd103, %fd101, %fd101, %fd134;
	ld.global.f64 	%fd104, [%rd21+8];
	add.f64 	%fd105, %fd102, %fd104;
	fma.rn.f64 	%fd106, %fd104, %fd104, %fd103;
	ld.global.f64 	%fd107, [%rd21+16];
	add.f64 	%fd108, %fd105, %fd107;
	fma.rn.f64 	%fd109, %fd107, %fd107, %fd106;
	ld.global.f64 	%fd110, [%rd21+24];
	add.f64 	%fd133, %fd108, %fd110;
	fma.rn.f64 	%fd134, %fd110, %fd110, %fd109;
	add.s32 	%r23, %r23, 4;
$L__BB3_11:
	setp.eq.s32 	%p9, %r11, 0;
	@%p9 bra 	$L__BB3_14;
	cvt.u64.u32 	%rd22, %r23;
	add.s64 	%rd23, %rd2, %rd22;
	shl.b64 	%rd24, %rd23, 3;
	add.s64 	%rd31, %rd1, %rd24;
	neg.s32 	%r25, %r11;
$L__BB3_13:
	.pragma "nounroll";
	ld.global.f64 	%fd111, [%rd31];
	add.f64 	%fd133, %fd133, %fd111;
	fma.rn.f64 	%fd134, %fd111, %fd111, %fd134;
	add.s64 	%rd31, %rd31, 8;
	add.s32 	%r25, %r25, 1;
	setp.ne.s32 	%p10, %r25, 0;
	@%p10 bra 	$L__BB3_13;
$L__BB3_14:
	cvt.rn.f64.s32 	%fd112, %r17;
	div.rn.f64 	%fd113, %fd133, %fd112;
	cvta.to.global.u64 	%rd25, %rd9;
	mul.wide.u32 	%rd26, %r1, 8;
	add.s64 	%rd27, %rd25, %rd26;
	st.global.f64 	[%rd27], %fd113;
	div.rn.f64 	%fd114, %fd134, %fd112;
	mul.f64 	%fd115, %fd113, %fd113;
	sub.f64 	%fd116, %fd114, %fd115;
	cvta.to.global.u64 	%rd28, %rd10;
	add.s64 	%rd29, %rd28, %rd26;
	st.global.f64 	[%rd29], %fd116;
$L__BB3_15:
	ret;

}
	// .globl	apply_layer_norm_kernel
.visible .entry apply_layer_norm_kernel(
	.param .u64 .ptr .align 1 apply_layer_norm_kernel_param_0,
	.param .u64 .ptr .align 1 apply_layer_norm_kernel_param_1,
	.param .u64 .ptr .align 1 apply_layer_norm_kernel_param_2,
	.param .u64 .ptr .align 1 apply_layer_norm_kernel_param_3,
	.param .u32 apply_layer_norm_kernel_param_4,
	.param .u32 apply_layer_norm_kernel_param_5,
	.param .f64 apply_layer_norm_kernel_param_6
)
{
	.reg .pred 	%p<11>;
	.reg .b32 	%r<22>;
	.reg .b64 	%rd<38>;
	.reg .b64 	%fd<51>;

	ld.param.u64 	%rd12, [apply_layer_norm_kernel_param_0];
	ld.param.u64 	%rd13, [apply_layer_norm_kernel_param_1];
	ld.param.u64 	%rd10, [apply_layer_norm_kernel_param_2];
	ld.param.u64 	%rd11, [apply_layer_norm_kernel_param_3];
	ld.param.u32 	%r14, [apply_layer_norm_kernel_param_4];
	ld.param.u32 	%r13, [apply_layer_norm_kernel_param_5];
	ld.param.f64 	%fd3, [apply_layer_norm_kernel_param_6];
	cvta.to.global.u64 	%rd1, %rd12;
	cvta.to.global.u64 	%rd2, %rd13;
	mov.u32 	%r1, %ctaid.x;
	setp.ge.s32 	%p1, %r1, %r14;
	@%p1 bra 	$L__BB4_13;
	cvta.to.global.u64 	%rd14, %rd10;
	cvta.to.global.u64 	%rd15, %rd11;
	mul.lo.s32 	%r15, %r13, %r1;
	cvt.s64.s32 	%rd3, %r15;
	mul.wide.u32 	%rd16, %r1, 8;
	add.s64 	%rd17, %rd14, %rd16;
	ld.global.f64 	%fd1, [%rd17];
	add.s64 	%rd18, %rd15, %rd16;
	ld.global.f64 	%fd4, [%rd18];
	add.f64 	%fd5, %fd3, %fd4;
	sqrt.rn.f64 	%fd2, %fd5;
	setp.lt.s32 	%p2, %r13, 1;
	@%p2 bra 	$L__BB4_13;
	and.b32  	%r2, %r13, 7;
	setp.lt.u32 	%p3, %r13, 8;
	mov.b32 	%r20, 0;
	@%p3 bra 	$L__BB4_5;
	and.b32  	%r20, %r13, 2147483640;
	neg.s32 	%r18, %r20;
	shl.b64 	%rd19, %rd3, 3;
	add.s64 	%rd20, %rd19, 32;
	add.s64 	%rd37, %rd2, %rd20;
	add.s64 	%rd36, %rd1, %rd20;
$L__BB4_4:
	.pragma "nounroll";
	ld.global.f64 	%fd6, [%rd37+-32];
	sub.f64 	%fd7, %fd6, %fd1;
	div.rn.f64 	%fd8, %fd7, %fd2;
	st.global.f64 	[%rd36+-32], %fd8;
	ld.global.f64 	%fd9, [%rd37+-24];
	sub.f64 	%fd10, %fd9, %fd1;
	div.rn.f64 	%fd11, %fd10, %fd2;
	st.global.f64 	[%rd36+-24], %fd11;
	ld.global.f64 	%fd12, [%rd37+-16];
	sub.f64 	%fd13, %fd12, %fd1;
	div.rn.f64 	%fd14, %fd13, %fd2;
	st.global.f64 	[%rd36+-16], %fd14;
	ld.global.f64 	%fd15, [%rd37+-8];
	sub.f64 	%fd16, %fd15, %fd1;
	div.rn.f64 	%fd17, %fd16, %fd2;
	st.global.f64 	[%rd36+-8], %fd17;
	ld.global.f64 	%fd18, [%rd37];
	sub.f64 	%fd19, %fd18, %fd1;
	div.rn.f64 	%fd20, %fd19, %fd2;
	st.global.f64 	[%rd36], %fd20;
	ld.global.f64 	%fd21, [%rd37+8];
	sub.f64 	%fd22, %fd21, %fd1;
	div.rn.f64 	%fd23, %fd22, %fd2;
	st.global.f64 	[%rd36+8], %fd23;
	ld.global.f64 	%fd24, [%rd37+16];
	sub.f64 	%fd25, %fd24, %fd1;
	div.rn.f64 	%fd26, %fd25, %fd2;
	st.global.f64 	[%rd36+16], %fd26;
	ld.global.f64 	%fd27, [%rd37+24];
	sub.f64 	%fd28, %fd27, %fd1;
	div.rn.f64 	%fd29, %fd28, %fd2;
	st.global.f64 	[%rd36+24], %fd29;
	add.s32 	%r18, %r18, 8;
	add.s64 	%rd37, %rd37, 64;
	add.s64 	%rd36, %rd36, 64;
	setp.ne.s32 	%p4, %r18, 0;
	@%p4 bra 	$L__BB4_4;
$L__BB4_5:
	setp.eq.s32 	%p5, %r2, 0;
	@%p5 bra 	$L__BB4_13;
	and.b32  	%r8, %r13, 3;
	setp.lt.u32 	%p6, %r2, 4;
	@%p6 bra 	$L__BB4_8;
	cvt.u64.u32 	%rd21, %r20;
	add.s64 	%rd22, %rd21, %rd3;
	shl.b64 	%rd23, %rd22, 3;
	add.s64 	%rd24, %rd2, %rd23;
	ld.global.f64 	%fd30, [%rd24];
	sub.f64 	%fd31, %fd30, %fd1;
	div.rn.f64 	%fd32, %fd31, %fd2;
	add.s64 	%rd25, %rd1, %rd23;
	st.global.f64 	[%rd25], %fd32;
	ld.global.f64 	%fd33, [%rd24+8];
	sub.f64 	%fd34, %fd33, %fd1;
	div.rn.f64 	%fd35, %fd34, %fd2;
	st.global.f64 	[%rd25+8], %fd35;
	ld.global.f64 	%fd36, [%rd24+16];
	sub.f64 	%fd37, %fd36, %fd1;
	div.rn.f64 	%fd38, %fd37, %fd2;
	st.global.f64 	[%rd25+16], %fd38;
	ld.global.f64 	%fd39, [%rd24+24];
	sub.f64 	%fd40, %fd39, %fd1;
	div.rn.f64 	%fd41, %fd40, %fd2;
	st.global.f64 	[%rd25+24], %fd41;
	add.s32 	%r20, %r20, 4;
$L__BB4_8:
	setp.eq.s32 	%p7, %r8, 0;
	@%p7 bra 	$L__BB4_13;
	setp.eq.s32 	%p8, %r8, 1;
	@%p8 bra 	$L__BB4_11;
	cvt.u64.u32 	%rd26, %r20;
	add.s64 	%rd27, %rd26, %rd3;
	shl.b64 	%rd28, %rd27, 3;
	add.s64 	%rd29, %rd2, %rd28;
	ld.global.f64 	%fd42, [%rd29];
	sub.f64 	%fd43, %fd42, %fd1;
	div.rn.f64 	%fd44, %fd43, %fd2;
	add.s64 	%rd30, %rd1, %rd28;
	st.global.f64 	[%rd30], %fd44;
	ld.global.f64 	%fd45, [%rd29+8];
	sub.f64 	%fd46, %fd45, %fd1;
	div.rn.f64 	%fd47, %fd46, %fd2;
	st.global.f64 	[%rd30+8], %fd47;
	add.s32 	%r20, %r20, 2;
$L__BB4_11:
	and.b32  	%r17, %r13, 1;
	setp.eq.b32 	%p9, %r17, 1;
	not.pred 	%p10, %p9;
	@%p10 bra 	$L__BB4_13;
	cvt.u64.u32 	%rd31, %r20;
	add.s64 	%rd32, %rd31, %rd3;
	shl.b64 	%rd33, %rd32, 3;
	add.s64 	%rd34, %rd2, %rd33;
	ld.global.f64 	%fd48, [%rd34];
	sub.f64 	%fd49, %fd48, %fd1;
	div.rn.f64 	%fd50, %fd49, %fd2;
	add.s64 	%rd35, %rd1, %rd33;
	st.global.f64 	[%rd35], %fd50;
$L__BB4_13:
	ret;

}
	// .globl	slice_cols_kernel
.visible .entry slice_cols_kernel(
	.param .u64 .ptr .align 1 slice_cols_kernel_param_0,
	.param .u64 .ptr .align 1 slice_cols_kernel_param_1,
	.param .u32 slice_cols_kernel_param_2,
	.param .u32 slice_cols_kernel_param_3,
	.param .u32 slice_cols_kernel_param_4,
	.param .u32 slice_cols_kernel_param_5
)
{
	.reg .pred 	%p<4>;
	.reg .b32 	%r<10>;
	.reg .b64 	%rd<9>;
	.reg .b64 	%fd<2>;

	ld.param.u64 	%rd1, [slice_cols_kernel_param_0];
	ld.param.u64 	%rd2, [slice_cols_kernel_param_1];
	ld.param.u32 	%r6, [slice_cols_kernel_param_2];
	ld.param.u32 	%r3, [slice_cols_kernel_param_3];
	ld.param.u32 	%r4, [slice_cols_kernel_param_4];
	ld.param.u32 	%r5, [slice_cols_kernel_param_5];
	mov.u32 	%r1, %ctaid.x;
	mov.u32 	%r2, %tid.x;
	setp.ge.s32 	%p1, %r1, %r6;
	setp.ge.s32 	%p2, %r2, %r5;
	or.pred  	%p3, %p1, %p2;
	@%p3 bra 	$L__BB5_2;
	cvta.to.global.u64 	%rd3, %rd2;
	cvta.to.global.u64 	%rd4, %rd1;
	add.s32 	%r7, %r4, %r2;
	mad.lo.s32 	%r8, %r3, %r1, %r7;
	mul.wide.s32 	%rd5, %r8, 8;
	add.s64 	%rd6, %rd3, %rd5;
	ld.global.f64 	%fd1, [%rd6];
	mad.lo.s32 	%r9, %r5, %r1, %r2;
	mul.wide.u32 	%rd7, %r9, 8;
	add.s64 	%rd8, %rd4, %rd7;
	st.global.f64 	[%rd8], %fd1;
$L__BB5_2:
	ret;

}
	// .globl	set_cols_kernel
.visible .entry set_cols_kernel(
	.param .u64 .ptr .align 1 set_cols_kernel_param_0,
	.param .u64 .ptr .align 1 set_cols_kernel_param_1,
	.param .u32 set_cols_kernel_param_2,
	.param .u32 set_cols_kernel_param_3,
	.param .u32 set_cols_kernel_param_4,
	.param .u32 set_cols_kernel_param_5
)
{
	.reg .pred 	%p<4>;
	.reg .b32 	%r<10>;
	.reg .b64 	%rd<9>;
	.reg .b64 	%fd<2>;

	ld.param.u64 	%rd1, [set_cols_kernel_param_0];
	ld.param.u64 	%rd2, [set_cols_kernel_param_1];
	ld.param.u32 	%r6, [set_cols_kernel_param_2];
	ld.param.u32 	%r3, [set_cols_kernel_param_3];
	ld.param.u32 	%r4, [set_cols_kernel_param_4];
	ld.param.u32 	%r5, [set_cols_kernel_param_5];
	mov.u32 	%r1, %ctaid.x;
	mov.u32 	%r2, %tid.x;
	setp.ge.s32 	%p1, %r1, %r6;
	setp.ge.s32 	%p2, %r2, %r5;
	or.pred  	%p3, %p1, %p2;
	@%p3 bra 	$L__BB6_2;
	cvta.to.global.u64 	%rd3, %rd2;
	cvta.to.global.u64 	%rd4, %rd1;
	mad.lo.s32 	%r7, %r5, %r1, %r2;
	mul.wide.u32 	%rd5, %r7, 8;
	add.s64 	%rd6, %rd3, %rd5;
	ld.global.f64 	%fd1, [%rd6];
	add.s32 	%r8, %r4, %r2;
	mad.lo.s32 	%r9, %r3, %r1, %r8;
	mul.wide.s32 	%rd7, %r9, 8;
	add.s64 	%rd8, %rd4, %rd7;
	st.global.f64 	[%rd8], %fd1;
$L__BB6_2:
	ret;

}
	// .globl	count_token_pairs_kernel
.visible .entry count_token_pairs_kernel(
	.param .u64 .ptr .align 1 count_token_pairs_kernel_param_0,
	.param .u64 .ptr .align 1 count_token_pairs_kernel_param_1,
	.param .u64 .ptr .align 1 count_token_pairs_kernel_param_2,
	.param .u32 count_token_pairs_kernel_param_3,
	.param .u32 count_token_pairs_kernel_param_4,
	.param .u64 .ptr .align 1 count_token_pairs_kernel_param_5
)
{
	.reg .pred 	%p<2>;
	.reg .b32 	%r<12>;
	.reg .b64 	%rd<15>;

	ld.param.u64 	%rd1, [count_token_pairs_kernel_param_0];
	ld.param.u64 	%rd2, [count_token_pairs_kernel_param_1];
	ld.param.u64 	%rd3, [count_token_pairs_kernel_param_2];
	ld.param.u32 	%r3, [count_token_pairs_kernel_param_3];
	ld.param.u32 	%r2, [count_token_pairs_kernel_param_4];
	ld.param.u64 	%rd4, [count_token_pairs_kernel_param_5];
	mov.u32 	%r4, %ctaid.x;
	mov.u32 	%r5, %ntid.x;
	mov.u32 	%r6, %tid.x;
	mad.lo.s32 	%r1, %r4, %r5, %r6;
	setp.ge.s32 	%p1, %r1, %r3;
	@%p1 bra 	$L__BB7_2;
	cvta.to.global.u64 	%rd5, %rd1;
	cvta.to.global.u64 	%rd6, %rd2;
	cvta.to.global.u64 	%rd7, %rd3;
	cvta.to.global.u64 	%rd8, %rd4;
	mul.wide.s32 	%rd9, %r1, 4;
	add.s64 	%rd10, %rd5, %rd9;
	ld.global.u32 	%r7, [%rd10];
	add.s64 	%rd11, %rd6, %rd9;
	ld.global.u32 	%r8, [%rd11];
	mad.lo.s32 	%r9, %r7, %r2, %r8;
	mul.wide.s32 	%rd12, %r9, 4;
	add.s64 	%rd13, %rd8, %rd12;
	add.s64 	%rd14, %rd7, %rd9;
	ld.global.u32 	%r10, [%rd14];
	atom.global.add.u32 	%r11, [%rd13], %r10;
$L__BB7_2:
	ret;

}
	// .globl	layer_norm_backward_kernel
.visible .entry layer_norm_backward_kernel(
	.param .u64 .ptr .align 1 layer_norm_backward_kernel_param_0,
	.param .u64 .ptr .align 1 layer_norm_backward_kernel_param_1,
	.param .u64 .ptr .align 1 layer_norm_backward_kernel_param_2,
	.param .u64 .ptr .align 1 layer_norm_backward_kernel_param_3,
	.param .u64 .ptr .align 1 layer_norm_backward_kernel_param_4,
	.param .u64 .ptr .align 1 layer_norm_backward_kernel_param_5,
	.param .u64 .ptr .align 1 layer_norm_backward_kernel_param_6,
	.param .u64 .ptr .align 1 layer_norm_backward_kernel_param_7,
	.param .u64 .ptr .align 1 layer_norm_backward_kernel_param_8,
	.param .u32 layer_norm_backward_kernel_param_9,
	.param .u32 layer_norm_backward_kernel_param_10,
	.param .f64 layer_norm_backward_kernel_param_11
)
{
	.reg .pred 	%p<20>;
	.reg .b32 	%r<40>;
	.reg .b64 	%rd<126>;
	.reg .b64 	%fd<407>;

	ld.param.u64 	%rd47, [layer_norm_backward_kernel_param_0];
	ld.param.u64 	%rd42, [layer_norm_backward_kernel_param_1];
	ld.param.u64 	%rd48, [layer_norm_backward_kernel_param_2];
	ld.param.u64 	%rd43, [layer_norm_backward_kernel_param_3];
	ld.param.u64 	%rd44, [layer_norm_backward_kernel_param_4];
	ld.param.u64 	%rd49, [layer_norm_backward_kernel_param_5];
	ld.param.u64 	%rd45, [layer_norm_backward_kernel_param_6];
	ld.param.u64 	%rd46, [layer_norm_backward_kernel_param_7];
	ld.param.u64 	%rd50, [layer_norm_backward_kernel_param_8];
	ld.param.u32 	%r25, [layer_norm_backward_kernel_param_9];
	ld.param.u32 	%r24, [layer_norm_backward_kernel_param_10];
	ld.param.f64 	%fd29, [layer_norm_backward_kernel_param_11];
	cvta.to.global.u64 	%rd1, %rd48;
	cvta.to.global.u64 	%rd2, %rd42;
	cvta.to.global.u64 	%rd3, %rd50;
	cvta.to.global.u64 	%rd4, %rd47;
	cvta.to.global.u64 	%rd5, %rd49;
	mov.u32 	%r1, %ctaid.x;
	setp.ge.s32 	%p1, %r1, %r25;
	@%p1 bra 	$L__BB8_25;
	cvta.to.global.u64 	%rd51, %rd45;
	cvta.to.global.u64 	%rd52, %rd46;
	cvta.to.global.u64 	%rd6, %rd44;
	cvta.to.global.u64 	%rd7, %rd43;
	mul.lo.s32 	%r26, %r24, %r1;
	cvt.s64.s32 	%rd8, %r26;
	mul.wide.s32 	%rd53, %r26, 8;
	add.s64 	%rd9, %rd6, %rd53;
	add.s64 	%rd10, %rd7, %rd53;
	mul.wide.u32 	%rd54, %r1, 8;
	add.s64 	%rd55, %rd51, %rd54;
	ld.global.f64 	%fd1, [%rd55];
	add.s64 	%rd56, %rd52, %rd54;
	ld.global.f64 	%fd31, [%rd56];
	add.f64 	%fd32, %fd29, %fd31;
	sqrt.rn.f64 	%fd33, %fd32;
	rcp.rn.f64 	%fd2, %fd33;
	cvt.rn.f64.s32 	%fd3, %r24;
	setp.lt.s32 	%p2, %r24, 1;
	mov.f64 	%fd403, 0d0000000000000000;
	mov.f64 	%fd404, %fd403;
	@%p2 bra 	$L__BB8_13;
	setp.lt.u32 	%p3, %r24, 8;
	mov.f64 	%fd404, 0d0000000000000000;
	mov.b32 	%r32, 0;
	mov.f64 	%fd403, %fd404;
	@%p3 bra 	$L__BB8_5;
	and.b32  	%r32, %r24, 2147483640;
	neg.s32 	%r35, %r32;
	shl.b64 	%rd57, %rd8, 3;
	add.s64 	%rd58, %rd57, 32;
	add.s64 	%rd121, %rd7, %rd58;
	add.s64 	%rd120, %rd5, 32;
	add.s64 	%rd119, %rd6, %rd58;
	add.s64 	%rd118, %rd3, %rd58;
	add.s64 	%rd117, %rd2, 32;
	add.s64 	%rd116, %rd1, 32;
	mov.f64 	%fd404, 0d0000000000000000;
$L__BB8_4:
	.pragma "nounroll";
	ld.global.f64 	%fd37, [%rd121+-32];
	ld.global.f64 	%fd38, [%rd120+-32];
	mul.f64 	%fd39, %fd37, %fd38;
	add.f64 	%fd40, %fd403, %fd39;
	ld.global.f64 	%fd41, [%rd119+-32];
	sub.f64 	%fd42, %fd41, %fd1;
	fma.rn.f64 	%fd43, %fd39, %fd42, %fd404;
	ld.global.f64 	%fd44, [%rd118+-32];
	mul.f64 	%fd45, %fd37, %fd44;
	atom.global.add.f64 	%fd46, [%rd117+-32], %fd45;
	ld.global.f64 	%fd47, [%rd121+-32];
	atom.global.add.f64 	%fd48, [%rd116+-32], %fd47;
	ld.global.f64 	%fd49, [%rd121+-24];
	ld.global.f64 	%fd50, [%rd120+-24];
	mul.f64 	%fd51, %fd49, %fd50;
	add.f64 	%fd52, %fd40, %fd51;
	ld.global.f64 	%fd53, [%rd119+-24];
	sub.f64 	%fd54, %fd53, %fd1;
	fma.rn.f64 	%fd55, %fd51, %fd54, %fd43;
	ld.global.f64 	%fd56, [%rd118+-24];
	mul.f64 	%fd57, %fd49, %fd56;
	atom.global.add.f64 	%fd58, [%rd117+-24], %fd57;
	ld.global.f64 	%fd59, [%rd121+-24];
	atom.global.add.f64 	%fd60, [%rd116+-24], %fd59;
	ld.global.f64 	%fd61, [%rd121+-16];
	ld.global.f64 	%fd62, [%rd120+-16];
	mul.f64 	%fd63, %fd61, %fd62;
	add.f64 	%fd64, %fd52, %fd63;
	ld.global.f64 	%fd65, [%rd119+-16];
	sub.f64 	%fd66, %fd65, %fd1;
	fma.rn.f64 	%fd67, %fd63, %fd66, %fd55;
	ld.global.f64 	%fd68, [%rd118+-16];
	mul.f64 	%fd69, %fd61, %fd68;
	atom.global.add.f64 	%fd70, [%rd117+-16], %fd69;
	ld.global.f64 	%fd71, [%rd121+-16];
	atom.global.add.f64 	%fd72, [%rd116+-16], %fd71;
	ld.global.f64 	%fd73, [%rd121+-8];
	ld.global.f64 	%fd74, [%rd120+-8];
	mul.f64 	%fd75, %fd73, %fd74;
	add.f64 	%fd76, %fd64, %fd75;
	ld.global.f64 	%fd77, [%rd119+-8];
	sub.f64 	%fd78, %fd77, %fd1;
	fma.rn.f64 	%fd79, %fd75, %fd78, %fd67;
	ld.global.f64 	%fd80, [%rd118+-8];
	mul.f64 	%fd81, %fd73, %fd80;
	atom.global.add.f64 	%fd82, [%rd117+-8], %fd81;
	ld.global.f64 	%fd83, [%rd121+-8];
	atom.global.add.f64 	%fd84, [%rd116+-8], %fd83;
	ld.global.f64 	%fd85, [%rd121];
	ld.global.f64 	%fd86, [%rd120];
	mul.f64 	%fd87, %fd85, %fd86;
	add.f64 	%fd88, %fd76, %fd87;
	ld.global.f64 	%fd89, [%rd119];
	sub.f64 	%fd90, %fd89, %fd1;
	fma.rn.f64 	%fd91, %fd87, %fd90, %fd79;
	ld.global.f64 	%fd92, [%rd118];
	mul.f64 	%fd93, %fd85, %fd92;
	atom.global.add.f64 	%fd94, [%rd117], %fd93;
	ld.global.f64 	%fd95, [%rd121];
	atom.global.add.f64 	%fd96, [%rd116], %fd95;
	ld.global.f64 	%fd97, [%rd121+8];
	ld.global.f64 	%fd98, [%rd120+8];
	mul.f64 	%fd99, %fd97, %fd98;
	add.f64 	%fd100, %fd88, %fd99;
	ld.global.f64 	%fd101, [%rd119+8];
	sub.f64 	%fd102, %fd101, %fd1;
	fma.rn.f64 	%fd103, %fd99, %fd102, %fd91;
	ld.global.f64 	%fd104, [%rd118+8];
	mul.f64 	%fd105, %fd97, %fd104;
	atom.global.add.f64 	%fd106, [%rd117+8], %fd105;
	ld.global.f64 	%fd107, [%rd121+8];
	atom.global.add.f64 	%fd108, [%rd116+8], %fd107;
	ld.global.f64 	%fd109, [%rd121+16];
	ld.global.f64 	%fd110, [%rd120+16];
	mul.f64 	%fd111, %fd109, %fd110;
	add.f64 	%fd112, %fd100, %fd111;
	ld.global.f64 	%fd113, [%rd119+16];
	sub.f64 	%fd114, %fd113, %fd1;
	fma.rn.f64 	%fd115, %fd111, %fd114, %fd103;
	ld.global.f64 	%fd116, [%rd118+16];
	mul.f64 	%fd117, %fd109, %fd116;
	atom.global.add.f64 	%fd118, [%rd117+16], %fd117;
	ld.global.f64 	%fd119, [%rd121+16];
	atom.global.add.f64 	%fd120, [%rd116+16], %fd119;
	ld.global.f64 	%fd121, [%rd121+24];
	ld.global.f64 	%fd122, [%rd120+24];
	mul.f64 	%fd123, %fd121, %fd122;
	add.f64 	%fd403, %fd112, %fd123;
	ld.global.f64 	%fd124, [%rd119+24];
	sub.f64 	%fd125, %fd124, %fd1;
	fma.rn.f64 	%fd404, %fd123, %fd125, %fd115;
	ld.global.f64 	%fd126, [%rd118+24];
	mul.f64 	%fd127, %fd121, %fd126;
	atom.global.add.f64 	%fd128, [%rd117+24], %fd127;
	ld.global.f64 	%fd129, [%rd121+24];
	atom.global.add.f64 	%fd130, [%rd116+24], %fd129;
	add.s32 	%r35, %r35, 8;
	add.s64 	%rd121, %rd121, 64;
	add.s64 	%rd120, %rd120, 64;
	add.s64 	%rd119, %rd119, 64;
	add.s64 	%rd118, %rd118, 64;
	add.s64 	%rd117, %rd117, 64;
	add.s64 	%rd116, %rd116, 64;
	setp.eq.s32 	%p4, %r35, 0;
	@%p4 bra 	$L__BB8_5;
	bra.uni 	$L__BB8_4;
$L__BB8_5:
	and.b32  	%r4, %r24, 7;
	setp.eq.s32 	%p5, %r4, 0;
	@%p5 bra 	$L__BB8_13;
	ld.param.u64 	%rd115, [layer_norm_backward_kernel_param_1];
	cvta.to.global.u64 	%rd17, %rd115;
	and.b32  	%r5, %r24, 3;
	setp.lt.u32 	%p6, %r4, 4;
	@%p6 bra 	$L__BB8_8;
	cvt.u64.u32 	%rd59, %r32;
	mul.wide.u32 	%rd60, %r32, 8;
	add.s64 	%rd61, %rd10, %rd60;
	ld.global.f64 	%fd132, [%rd61];
	add.s64 	%rd62, %rd5, %rd60;
	ld.global.f64 	%fd133, [%rd62];
	mul.f64 	%fd134, %fd132, %fd133;
	add.f64 	%fd135, %fd403, %fd134;
	add.s64 	%rd63, %rd9, %rd60;
	ld.global.f64 	%fd136, [%rd63];
	sub.f64 	%fd137, %fd136, %fd1;
	fma.rn.f64 	%fd138, %fd134, %fd137, %fd404;
	add.s64 	%rd64, %rd17, %rd60;
	add.s64 	%rd65, %rd59, %rd8;
	shl.b64 	%rd66, %rd65, 3;
	add.s64 	%rd67, %rd3, %rd66;
	ld.global.f64 	%fd139, [%rd67];
	mul.f64 	%fd140, %fd132, %fd139;
	atom.global.add.f64 	%fd141, [%rd64], %fd140;
	add.s64 	%rd68, %rd1, %rd60;
	ld.global.f64 	%fd142, [%rd61];
	atom.global.add.f64 	%fd143, [%rd68], %fd142;
	ld.global.f64 	%fd144, [%rd61+8];
	ld.global.f64 	%fd145, [%rd62+8];
	mul.f64 	%fd146, %fd144, %fd145;
	add.f64 	%fd147, %fd135, %fd146;
	ld.global.f64 	%fd148, [%rd63+8];
	sub.f64 	%fd149, %fd148, %fd1;
	fma.rn.f64 	%fd150, %fd146, %fd149, %fd138;
	ld.global.f64 	%fd151, [%rd67+8];
	mul.f64 	%fd152, %fd144, %fd151;
	atom.global.add.f64 	%fd153, [%rd64+8], %fd152;
	ld.global.f64 	%fd154, [%rd61+8];
	atom.global.add.f64 	%fd155, [%rd68+8], %fd154;
	ld.global.f64 	%fd156, [%rd61+16];
	ld.global.f64 	%fd157, [%rd62+16];
	mul.f64 	%fd158, %fd156, %fd157;
	add.f64 	%fd159, %fd147, %fd158;
	ld.global.f64 	%fd160, [%rd63+16];
	sub.f64 	%fd161, %fd160, %fd1;
	fma.rn.f64 	%fd162, %fd158, %fd161, %fd150;
	ld.global.f64 	%fd163, [%rd67+16];
	mul.f64 	%fd164, %fd156, %fd163;
	atom.global.add.f64 	%fd165, [%rd64+16], %fd164;
	ld.global.f64 	%fd166, [%rd61+16];
	atom.global.add.f64 	%fd167, [%rd68+16], %fd166;
	ld.global.f64 	%fd168, [%rd61+24];
	ld.global.f64 	%fd169, [%rd62+24];
	mul.f64 	%fd170, %fd168, %fd169;
	add.f64 	%fd403, %fd159, %fd170;
	ld.global.f64 	%fd171, [%rd63+24];
	sub.f64 	%fd172, %fd171, %fd1;
	fma.rn.f64 	%fd404, %fd170, %fd172, %fd162;
	ld.global.f64 	%fd173, [%rd67+24];
	mul.f64 	%fd174, %fd168, %fd173;
	atom.global.add.f64 	%fd175, [%rd64+24], %fd174;
	ld.global.f64 	%fd176, [%rd61+24];
	atom.global.add.f64 	%fd177, [%rd68+24], %fd176;
	add.s32 	%r32, %r32, 4;
$L__BB8_8:
	setp.eq.s32 	%p7, %r5, 0;
	@%p7 bra 	$L__BB8_13;
	setp.eq.s32 	%p8, %r5, 1;
	@%p8 bra 	$L__BB8_11;
	cvt.u64.u32 	%rd69, %r32;
	mul.wide.u32 	%rd70, %r32, 8;
	add.s64 	%rd71, %rd10, %rd70;
	ld.global.f64 	%fd179, [%rd71];
	add.s64 	%rd72, %rd5, %rd70;
	ld.global.f64 	%fd180, [%rd72];
	mul.f64 	%fd181, %fd179, %fd180;
	add.f64 	%fd182, %fd403, %fd181;
	add.s64 	%rd73, %rd9, %rd70;
	ld.global.f64 	%fd183, [%rd73];
	sub.f64 	%fd184, %fd183, %fd1;
	fma.rn.f64 	%fd185, %fd181, %fd184, %fd404;
	add.s64 	%rd74, %rd17, %rd70;
	add.s64 	%rd75, %rd69, %rd8;
	shl.b64 	%rd76, %rd75, 3;
	add.s64 	%rd77, %rd3, %rd76;
	ld.global.f64 	%fd186, [%rd77];
	mul.f64 	%fd187, %fd179, %fd186;
	atom.global.add.f64 	%fd188, [%rd74], %fd187;
	add.s64 	%rd78, %rd1, %rd70;
	ld.global.f64 	%fd189, [%rd71];
	atom.global.add.f64 	%fd190, [%rd78], %fd189;
	ld.global.f64 	%fd191, [%rd71+8];
	ld.global.f64 	%fd192, [%rd72+8];
	mul.f64 	%fd193, %fd191, %fd192;
	add.f64 	%fd403, %fd182, %fd193;
	ld.global.f64 	%fd194, [%rd73+8];
	sub.f64 	%fd195, %fd194, %fd1;
	fma.rn.f64 	%fd404, %fd193, %fd195, %fd185;
	ld.global.f64 	%fd196, [%rd77+8];
	mul.f64 	%fd197, %fd191, %fd196;
	atom.global.add.f64 	%fd198, [%rd74+8], %fd197;
	ld.global.f64 	%fd199, [%rd71+8];
	atom.global.add.f64 	%fd200, [%rd78+8], %fd199;
	add.s32 	%r32, %r32, 2;
$L__BB8_11:
	and.b32  	%r29, %r24, 1;
	setp.eq.b32 	%p9, %r29, 1;
	not.pred 	%p10, %p9;
	@%p10 bra 	$L__BB8_13;
	cvt.u64.u32 	%rd79, %r32;
	mul.wide.u32 	%rd80, %r32, 8;
	add.s64 	%rd81, %rd10, %rd80;
	ld.global.f64 	%fd201, [%rd81];
	add.s64 	%rd82, %rd5, %rd80;
	ld.global.f64 	%fd202, [%rd82];
	mul.f64 	%fd203, %fd201, %fd202;
	add.f64 	%fd403, %fd403, %fd203;
	add.s64 	%rd83, %rd9, %rd80;
	ld.global.f64 	%fd204, [%rd83];
	sub.f64 	%fd205, %fd204, %fd1;
	fma.rn.f64 	%fd404, %fd203, %fd205, %fd404;
	add.s64 	%rd84, %rd17, %rd80;
	add.s64 	%rd85, %rd79, %rd8;
	shl.b64 	%rd86, %rd85, 3;
	add.s64 	%rd87, %rd3, %rd86;
	ld.global.f64 	%fd206, [%rd87];
	mul.f64 	%fd207, %fd201, %fd206;
	atom.global.add.f64 	%fd208, [%rd84], %fd207;
	add.s64 	%rd88, %rd1, %rd80;
	ld.global.f64 	%fd209, [%rd81];
	atom.global.add.f64 	%fd210, [%rd88], %fd209;
$L__BB8_13:
	setp.lt.s32 	%p11, %r24, 1;
	@%p11 bra 	$L__BB8_25;
	div.rn.f64 	%fd24, %fd403, %fd3;
	and.b32  	%r10, %r24, 7;
	setp.lt.u32 	%p12, %r24, 8;
	mov.b32 	%r37, 0;
	@%p12 bra 	$L__BB8_17;
	and.b32  	%r37, %r24, 2147483640;
	neg.s32 	%r36, %r37;
	shl.b64 	%rd89, %rd8, 3;
	add.s64 	%rd90, %rd89, 32;
	add.s64 	%rd125, %rd6, %rd90;
	add.s64 	%rd124, %rd7, %rd90;
	add.s64 	%rd123, %rd5, 32;
	add.s64 	%rd122, %rd4, %rd90;
$L__BB8_16:
	.pragma "nounroll";
	ld.global.f64 	%fd211, [%rd125+-32];
	sub.f64 	%fd212, %fd211, %fd1;
	ld.global.f64 	%fd213, [%rd124+-32];
	ld.global.f64 	%fd214, [%rd123+-32];
	mul.f64 	%fd215, %fd213, %fd214;
	sub.f64 	%fd216, %fd215, %fd24;
	mul.f64 	%fd217, %fd2, %fd212;
	mul.f64 	%fd218, %fd2, %fd217;
	div.rn.f64 	%fd219, %fd218, %fd3;
	mul.f64 	%fd220, %fd404, %fd219;
	sub.f64 	%fd221, %fd216, %fd220;
	mul.f64 	%fd222, %fd2, %fd221;
	st.global.f64 	[%rd122+-32], %fd222;
	ld.global.f64 	%fd223, [%rd125+-24];
	sub.f64 	%fd224, %fd223, %fd1;
	ld.global.f64 	%fd225, [%rd124+-24];
	ld.global.f64 	%fd226, [%rd123+-24];
	mul.f64 	%fd227, %fd225, %fd226;
	sub.f64 	%fd228, %fd227, %fd24;
	mul.f64 	%fd229, %fd2, %fd224;
	mul.f64 	%fd230, %fd2, %fd229;
	div.rn.f64 	%fd231, %fd230, %fd3;
	mul.f64 	%fd232, %fd404, %fd231;
	sub.f64 	%fd233, %fd228, %fd232;
	mul.f64 	%fd234, %fd2, %fd233;
	st.global.f64 	[%rd122+-24], %fd234;
	ld.global.f64 	%fd235, [%rd125+-16];
	sub.f64 	%fd236, %fd235, %fd1;
	ld.global.f64 	%fd237, [%rd124+-16];
	ld.global.f64 	%fd238, [%rd123+-16];
	mul.f64 	%fd239, %fd237, %fd238;
	sub.f64 	%fd240, %fd239, %fd24;
	mul.f64 	%fd241, %fd2, %fd236;
	mul.f64 	%fd242, %fd2, %fd241;
	div.rn.f64 	%fd243, %fd242, %fd3;
	mul.f64 	%fd244, %fd404, %fd243;
	sub.f64 	%fd245, %fd240, %fd244;
	mul.f64 	%fd246, %fd2, %fd245;
	st.global.f64 	[%rd122+-16], %fd246;
	ld.global.f64 	%fd247, [%rd125+-8];
	sub.f64 	%fd248, %fd247, %fd1;
	ld.global.f64 	%fd249, [%rd124+-8];
	ld.global.f64 	%fd250, [%rd123+-8];
	mul.f64 	%fd251, %fd249, %fd250;
	sub.f64 	%fd252, %fd251, %fd24;
	mul.f64 	%fd253, %fd2, %fd248;
	mul.f64 	%fd254, %fd2, %fd253;
	div.rn.f64 	%fd255, %fd254, %fd3;
	mul.f64 	%fd256, %fd404, %fd255;
	sub.f64 	%fd257, %fd252, %fd256;
	mul.f64 	%fd258, %fd2, %fd257;
	st.global.f64 	[%rd122+-8], %fd258;
	ld.global.f64 	%fd259, [%rd125];
	sub.f64 	%fd260, %fd259, %fd1;
	ld.global.f64 	%fd261, [%rd124];
	ld.global.f64 	%fd262, [%rd123];
	mul.f64 	%fd263, %fd261, %fd262;
	sub.f64 	%fd264, %fd263, %fd24;
	mul.f64 	%fd265, %fd2, %fd260;
	mul.f64 	%fd266, %fd2, %fd265;
	div.rn.f64 	%fd267, %fd266, %fd3;
	mul.f64 	%fd268, %fd404, %fd267;
	sub.f64 	%fd269, %fd264, %fd268;
	mul.f64 	%fd270, %fd2, %fd269;
	st.global.f64 	[%rd122], %fd270;
	ld.global.f64 	%fd271, [%rd125+8];
	sub.f64 	%fd272, %fd271, %fd1;
	ld.global.f64 	%fd273, [%rd124+8];
	ld.global.f64 	%fd274, [%rd123+8];
	mul.f64 	%fd275, %fd273, %fd274;
	sub.f64 	%fd276, %fd275, %fd24;
	mul.f64 	%fd277, %fd2, %fd272;
	mul.f64 	%fd278, %fd2, %fd277;
	div.rn.f64 	%fd279, %fd278, %fd3;
	mul.f64 	%fd280, %fd404, %fd279;
	sub.f64 	%fd281, %fd276, %fd280;
	mul.f64 	%fd282, %fd2, %fd281;
	st.global.f64 	[%rd122+8], %fd282;
	ld.global.f64 	%fd283, [%rd125+16];
	sub.f64 	%fd284, %fd283, %fd1;
	ld.global.f64 	%fd285, [%rd124+16];
	ld.global.f64 	%fd286, [%rd123+16];
	mul.f64 	%fd287, %fd285, %fd286;
	sub.f64 	%fd288, %fd287, %fd24;
	mul.f64 	%fd289, %fd2, %fd284;
	mul.f64 	%fd290, %fd2, %fd289;
	div.rn.f64 	%fd291, %fd290, %fd3;
	mul.f64 	%fd292, %fd404, %fd291;
	sub.f64 	%fd293, %fd288, %fd292;
	mul.f64 	%fd294, %fd2, %fd293;
	st.global.f64 	[%rd122+16], %fd294;
	ld.global.f64 	%fd295, [%rd125+24];
	sub.f64 	%fd296, %fd295, %fd1;
	ld.global.f64 	%fd297, [%rd124+24];
	ld.global.f64 	%fd298, [%rd123+24];
	mul.f64 	%fd299, %fd297, %fd298;
	sub.f64 	%fd300, %fd299, %fd24;
	mul.f64 	%fd301, %fd2, %fd296;
	mul.f64 	%fd302, %fd2, %fd301;
	div.rn.f64 	%fd303, %fd302, %fd3;
	mul.f64 	%fd304, %fd404, %fd303;
	sub.f64 	%fd305, %fd300, %fd304;
	mul.f64 	%fd306, %fd2, %fd305;
	st.global.f64 	[%rd122+24], %fd306;
	add.s32 	%r36, %r36, 8;
	add.s64 	%rd125, %rd125, 64;
	add.s64 	%rd124, %rd124, 64;
	add.s64 	%rd123, %rd123, 64;
	add.s64 	%rd122, %rd122, 64;
	setp.ne.s32 	%p13, %r36, 0;
	@%p13 bra 	$L__BB8_16;
$L__BB8_17:
	setp.eq.s32 	%p14, %r10, 0;
	@%p14 bra 	$L__BB8_25;
	and.b32  	%r19, %r24, 3;
	setp.lt.u32 	%p15, %r10, 4;
	@%p15 bra 	$L__BB8_20;
	cvt.u64.u32 	%rd91, %r37;
	mul.wide.u32 	%rd92, %r37, 8;
	add.s64 	%rd93, %rd9, %rd92;
	ld.global.f64 	%fd307, [%rd93];
	sub.f64 	%fd308, %fd307, %fd1;
	add.s64 	%rd94, %rd10, %rd92;
	ld.global.f64 	%fd309, [%rd94];
	add.s64 	%rd95, %rd5, %rd92;
	ld.global.f64 	%fd310, [%rd95];
	mul.f64 	%fd311, %fd309, %fd310;
	sub.f64 	%fd312, %fd311, %fd24;
	mul.f64 	%fd313, %fd2, %fd308;
	mul.f64 	%fd314, %fd2, %fd313;
	div.rn.f64 	%fd315, %fd314, %fd3;
	mul.f64 	%fd316, %fd404, %fd315;
	sub.f64 	%fd317, %fd312, %fd316;
	mul.f64 	%fd318, %fd2, %fd317;
	add.s64 	%rd96, %rd91, %rd8;
	shl.b64 	%rd97, %rd96, 3;
	add.s64 	%rd98, %rd4, %rd97;
	st.global.f64 	[%rd98], %fd318;
	ld.global.f64 	%fd319, [%rd93+8];
	sub.f64 	%fd320, %fd319, %fd1;
	ld.global.f64 	%fd321, [%rd94+8];
	ld.global.f64 	%fd322, [%rd95+8];
	mul.f64 	%fd323, %fd321, %fd322;
	sub.f64 	%fd324, %fd323, %fd24;
	mul.f64 	%fd325, %fd2, %fd320;
	mul.f64 	%fd326, %fd2, %fd325;
	div.rn.f64 	%fd327, %fd326, %fd3;
	mul.f64 	%fd328, %fd404, %fd327;
	sub.f64 	%fd329, %fd324, %fd328;
	mul.f64 	%fd330, %fd2, %fd329;
	st.global.f64 	[%rd98+8], %fd330;
	ld.global.f64 	%fd331, [%rd93+16];
	sub.f64 	%fd332, %fd331, %fd1;
	ld.global.f64 	%fd333, [%rd94+16];
	ld.global.f64 	%fd334, [%rd95+16];
	mul.f64 	%fd335, %fd333, %fd334;
	sub.f64 	%fd336, %fd335, %fd24;
	mul.f64 	%fd337, %fd2, %fd332;
	mul.f64 	%fd338, %fd2, %fd337;
	div.rn.f64 	%fd339, %fd338, %fd3;
	mul.f64 	%fd340, %fd404, %fd339;
	sub.f64 	%fd341, %fd336, %fd340;
	mul.f64 	%fd342, %fd2, %fd341;
	st.global.f64 	[%rd98+16], %fd342;
	ld.global.f64 	%fd343, [%rd93+24];
	sub.f64 	%fd344, %fd343, %fd1;
	ld.global.f64 	%fd345, [%rd94+24];
	ld.global.f64 	%fd346, [%rd95+24];
	mul.f64 	%fd347, %fd345, %fd346;
	sub.f64 	%fd348, %fd347, %fd24;
	mul.f64 	%fd349, %fd2, %fd344;
	mul.f64 	%fd350, %fd2, %fd349;
	div.rn.f64 	%fd351, %fd350, %fd3;
	mul.f64 	%fd352, %fd404, %fd351;
	sub.f64 	%fd353, %fd348, %fd352;
	mul.f64 	%fd354, %fd2, %fd353;
	st.global.f64 	[%rd98+24], %fd354;
	add.s32 	%r37, %r37, 4;
$L__BB8_20:
	setp.eq.s32 	%p16, %r19, 0;
	@%p16 bra 	$L__BB8_25;
	setp.eq.s32 	%p17, %r19, 1;
	@%p17 bra 	$L__BB8_23;
	cvt.u64.u32 	%rd99, %r37;
	mul.wide.u32 	%rd100, %r37, 8;
	add.s64 	%rd101, %rd9, %rd100;
	ld.global.f64 	%fd355, [%rd101];
	sub.f64 	%fd356, %fd355, %fd1;
	add.s64 	%rd102, %rd10, %rd100;
	ld.global.f64 	%fd357, [%rd102];
	add.s64 	%rd103, %rd5, %rd100;
	ld.global.f64 	%fd358, [%rd103];
	mul.f64 	%fd359, %fd357, %fd358;
	sub.f64 	%fd360, %fd359, %fd24;
	mul.f64 	%fd361, %fd2, %fd356;
	mul.f64 	%fd362, %fd2, %fd361;
	div.rn.f64 	%fd363, %fd362, %fd3;
	mul.f64 	%fd364, %fd404, %fd363;
	sub.f64 	%fd365, %fd360, %fd364;
	mul.f64 	%fd366, %fd2, %fd365;
	add.s64 	%rd104, %rd99, %rd8;
	shl.b64 	%rd105, %rd104, 3;
	add.s64 	%rd106, %rd4, %rd105;
	st.global.f64 	[%rd106], %fd366;
	ld.global.f64 	%fd367, [%rd101+8];
	sub.f64 	%fd368, %fd367, %fd1;
	ld.global.f64 	%fd369, [%rd102+8];
	ld.global.f64 	%fd370, [%rd103+8];
	mul.f64 	%fd371, %fd369, %fd370;
	sub.f64 	%fd372, %fd371, %fd24;
	mul.f64 	%fd373, %fd2, %fd368;
	mul.f64 	%fd374, %fd2, %fd373;
	div.rn.f64 	%fd375, %fd374, %fd3;
	mul.f64 	%fd376, %fd404, %fd375;
	sub.f64 	%fd377, %fd372, %fd376;
	mul.f64 	%fd378, %fd2, %fd377;
	st.global.f64 	[%rd106+8], %fd378;
	add.s32 	%r37, %r37, 2;
$L__BB8_23:
	and.b32  	%r31, %r24, 1;
	setp.eq.b32 	%p18, %r31, 1;
	not.pred 	%p19, %p18;
	@%p19 bra 	$L__BB8_25;
	cvt.u64.u32 	%rd107, %r37;
	mul.wide.u32 	%rd108, %r37, 8;
	add.s64 	%rd109, %rd9, %rd108;
	ld.global.f64 	%fd379, [%rd109];
	sub.f64 	%fd380, %fd379, %fd1;
	add.s64 	%rd110, %rd10, %rd108;
	ld.global.f64 	%fd381, [%rd110];
	add.s64 	%rd111, %rd5, %rd108;
	ld.global.f64 	%fd382, [%rd111];
	mul.f64 	%fd383, %fd381, %fd382;
	sub.f64 	%fd384, %fd383, %fd24;
	mul.f64 	%fd385, %fd2, %fd380;
	mul.f64 	%fd386, %fd2, %fd385;
	div.rn.f64 	%fd387, %fd386, %fd3;
	mul.f64 	%fd388, %fd404, %fd387;
	sub.f64 	%fd389, %fd384, %fd388;
	mul.f64 	%fd390, %fd2, %fd389;
	add.s64 	%rd112, %rd107, %rd8;
	shl.b64 	%rd113, %rd112, 3;
	add.s64 	%rd114, %rd4, %rd113;
	st.global.f64 	[%rd114], %fd390;
$L__BB8_25:
	ret;

}
	// .globl	sum_cols_kernel
.visible .entry sum_cols_kernel(
	.param .u64 .ptr .align 1 sum_cols_kernel_param_0,
	.param .u64 .ptr .align 1 sum_cols_kernel_param_1,
	.param .u32 sum_cols_kernel_param_2,
	.param .u32 sum_cols_kernel_param_3
)
{
	.reg .pred 	%p<11>;
	.reg .b32 	%r<35>;
	.reg .b64 	%rd<43>;
	.reg .b64 	%fd<83>;

	ld.param.u64 	%rd2, [sum_cols_kernel_param_0];
	ld.param.u64 	%rd3, [sum_cols_kernel_param_1];
	ld.param.u32 	%r23, [sum_cols_kernel_param_2];
	ld.param.u32 	%r24, [sum_cols_kernel_param_3];
	cvta.to.global.u64 	%rd1, %rd3;
	mov.u32 	%r1, %ctaid.x;
	setp.ge.s32 	%p1, %r1, %r24;
	@%p1 bra 	$L__BB9_15;
	setp.lt.s32 	%p2, %r23, 1;
	mov.f64 	%fd82, 0d0000000000000000;
	@%p2 bra 	$L__BB9_14;
	and.b32  	%r2, %r23, 15;
	setp.lt.u32 	%p3, %r23, 16;
	mov.f64 	%fd82, 0d0000000000000000;
	mov.b32 	%r31, 0;
	@%p3 bra 	$L__BB9_5;
	and.b32  	%r31, %r23, 2147483632;
	neg.s32 	%r29, %r31;
	shl.b32 	%r5, %r24, 4;
	mov.f64 	%fd82, 0d0000000000000000;
	mul.wide.s32 	%rd6, %r24, 8;
	mov.u32 	%r28, %r1;
$L__BB9_4:
	.pragma "nounroll";
	mul.wide.s32 	%rd4, %r28, 8;
	add.s64 	%rd5, %rd1, %rd4;
	ld.global.f64 	%fd18, [%rd5];
	add.f64 	%fd19, %fd82, %fd18;
	add.s64 	%rd7, %rd5, %rd6;
	ld.global.f64 	%fd20, [%rd7];
	add.f64 	%fd21, %fd19, %fd20;
	add.s64 	%rd8, %rd7, %rd6;
	ld.global.f64 	%fd22, [%rd8];
	add.f64 	%fd23, %fd21, %fd22;
	add.s64 	%rd9, %rd8, %rd6;
	ld.global.f64 	%fd24, [%rd9];
	add.f64 	%fd25, %fd23, %fd24;
	add.s64 	%rd10, %rd9, %rd6;
	ld.global.f64 	%fd26, [%rd10];
	add.f64 	%fd27, %fd25, %fd26;
	add.s64 	%rd11, %rd10, %rd6;
	ld.global.f64 	%fd28, [%rd11];
	add.f64 	%fd29, %fd27, %fd28;
	add.s64 	%rd12, %rd11, %rd6;
	ld.global.f64 	%fd30, [%rd12];
	add.f64 	%fd31, %fd29, %fd30;
	add.s64 	%rd13, %rd12, %rd6;
	ld.global.f64 	%fd32, [%rd13];
	add.f64 	%fd33, %fd31, %fd32;
	add.s64 	%rd14, %rd13, %rd6;
	ld.global.f64 	%fd34, [%rd14];
	add.f64 	%fd35, %fd33, %fd34;
	add.s64 	%rd15, %rd14, %rd6;
	ld.global.f64 	%fd36, [%rd15];
	add.f64 	%fd37, %fd35, %fd36;
	add.s64 	%rd16, %rd15, %rd6;
	ld.global.f64 	%fd38, [%rd16];
	add.f64 	%fd39, %fd37, %fd38;
	add.s64 	%rd17, %rd16, %rd6;
	ld.global.f64 	%fd40, [%rd17];
	add.f64 	%fd41, %fd39, %fd40;
	add.s64 	%rd18, %rd17, %rd6;
	ld.global.f64 	%fd42, [%rd18];
	add.f64 	%fd43, %fd41, %fd42;
	add.s64 	%rd19, %rd18, %rd6;
	ld.global.f64 	%fd44, [%rd19];
	add.f64 	%fd45, %fd43, %fd44;
	add.s64 	%rd20, %rd19, %rd6;
	ld.global.f64 	%fd46, [%rd20];
	add.f64 	%fd47, %fd45, %fd46;
	add.s64 	%rd21, %rd20, %rd6;
	ld.global.f64 	%fd48, [%rd21];
	add.f64 	%fd82, %fd47, %fd48;
	add.s32 	%r29, %r29, 16;
	add.s32 	%r28, %r28, %r5;
	setp.ne.s32 	%p4, %r29, 0;
	@%p4 bra 	$L__BB9_4;
$L__BB9_5:
	setp.eq.s32 	%p5, %r2, 0;
	@%p5 bra 	$L__BB9_14;
	and.b32  	%r11, %r23, 7;
	setp.lt.u32 	%p6, %r2, 8;
	@%p6 bra 	$L__BB9_8;
	mad.lo.s32 	%r26, %r31, %r24, %r1;
	mul.wide.s32 	%rd22, %r26, 8;
	add.s64 	%rd23, %rd1, %rd22;
	ld.global.f64 	%fd50, [%rd23];
	add.f64 	%fd51, %fd82, %fd50;
	mul.wide.s32 	%rd24, %r24, 8;
	add.s64 	%rd25, %rd23, %rd24;
	ld.global.f64 	%fd52, [%rd25];
	add.f64 	%fd53, %fd51, %fd52;
	add.s64 	%rd26, %rd25, %rd24;
	ld.global.f64 	%fd54, [%rd26];
	add.f64 	%fd55, %fd53, %fd54;
	add.s64 	%rd27, %rd26, %rd24;
	ld.global.f64 	%fd56, [%rd27];
	add.f64 	%fd57, %fd55, %fd56;
	add.s64 	%rd28, %rd27, %rd24;
	ld.global.f64 	%fd58, [%rd28];
	add.f64 	%fd59, %fd57, %fd58;
	add.s64 	%rd29, %rd28, %rd24;
	ld.global.f64 	%fd60, [%rd29];
	add.f64 	%fd61, %fd59, %fd60;
	add.s64 	%rd30, %rd29, %rd24;
	ld.global.f64 	%fd62, [%rd30];
	add.f64 	%fd63, %fd61, %fd62;
	add.s64 	%rd31, %rd30, %rd24;
	ld.global.f64 	%fd64, [%rd31];
	add.f64 	%fd82, %fd63, %fd64;
	add.s32 	%r31, %r31, 8;
$L__BB9_8:
	setp.eq.s32 	%p7, %r11, 0;
	@%p7 bra 	$L__BB9_14;
	and.b32  	%r14, %r23, 3;
	setp.lt.u32 	%p8, %r11, 4;
	@%p8 bra 	$L__BB9_11;
	mad.lo.s32 	%r27, %r31, %r24, %r1;
	mul.wide.s32 	%rd32, %r27, 8;
	add.s64 	%rd33, %rd1, %rd32;
	ld.global.f64 	%fd66, [%rd33];
	add.f64 	%fd67, %fd82, %fd66;
	mul.wide.s32 	%rd34, %r24, 8;
	add.s64 	%rd35, %rd33, %rd34;
	ld.global.f64 	%fd68, [%rd35];
	add.f64 	%fd69, %fd67, %fd68;
	add.s64 	%rd36, %rd35, %rd34;
	ld.global.f64 	%fd70, [%rd36];
	add.f64 	%fd71, %fd69, %fd70;
	add.s64 	%rd37, %rd36, %rd34;
	ld.global.f64 	%fd72, [%rd37];
	add.f64 	%fd82, %fd71, %fd72;
	add.s32 	%r31, %r31, 4;
$L__BB9_11:
	setp.eq.s32 	%p9, %r14, 0;
	@%p9 bra 	$L__BB9_14;
	mad.lo.s32 	%r34, %r31, %r24, %r1;
	neg.s32 	%r33, %r14;
$L__BB9_13:
	.pragma "nounroll";
	mul.wide.s32 	%rd38, %r34, 8;
	add.s64 	%rd39, %rd1, %rd38;
	ld.global.f64 	%fd73, [%rd39];
	add.f64 	%fd82, %fd82, %fd73;
	add.s32 	%r34, %r34, %r24;
	add.s32 	%r33, %r33, 1;
	setp.ne.s32 	%p10, %r33, 0;
	@%p10 bra 	$L__BB9_13;
$L__BB9_14:
	cvta.to.global.u64 	%rd40, %rd2;
	mul.wide.u32 	%rd41, %r1, 8;
	add.s64 	%rd42, %rd40, %rd41;
	st.global.f64 	[%rd42], %fd82;
$L__BB9_15:
	ret;

}
	// .globl	mul_row_vector_kernel
.visible .entry mul_row_vector_kernel(
	.param .u64 .ptr .align 1 mul_row_vector_kernel_param_0,
	.param .u64 .ptr .align 1 mul_row_vector_kernel_param_1,
	.param .u32 mul_row_vector_kernel_param_2,
	.param .u32 mul_row_vector_kernel_param_3
)
{
	.reg .pred 	%p<2>;
	.reg .b32 	%r<9>;
	.reg .b64 	%rd<9>;
	.reg .b64 	%fd<4>;

	ld.param.u64 	%rd1, [mul_row_vector_kernel_param_0];
	ld.param.u64 	%rd2, [mul_row_vector_kernel_param_1];
	ld.param.u32 	%r3, [mul_row_vector_kernel_param_2];
	ld.param.u32 	%r2, [mul_row_vector_kernel_param_3];
	mov.u32 	%r4, %ctaid.x;
	mov.u32 	%r5, %ntid.x;
	mov.u32 	%r6, %tid.x;
	mad.lo.s32 	%r1, %r4, %r5, %r6;
	mul.lo.s32 	%r7, %r2, %r3;
	setp.ge.s32 	%p1, %r1, %r7;
	@%p1 bra 	$L__BB10_2;
	cvta.to.global.u64 	%rd3, %rd2;
	cvta.to.global.u64 	%rd4, %rd1;
	rem.s32 	%r8, %r1, %r2;
	mul.wide.s32 	%rd5, %r8, 8;
	add.s64 	%rd6, %rd3, %rd5;
	ld.global.f64 	%fd1, [%rd6];
	mul.wide.s32 	%rd7, %r1, 8;
	add.s64 	%rd8, %rd4, %rd7;
	ld.global.f64 	%fd2, [%rd8];
	mul.f64 	%fd3, %fd1, %fd2;
	st.global.f64 	[%rd8], %fd3;
$L__BB10_2:
	ret;

}


// ===== COMPILED SASS (sm_100) =====

	.target	sm_100

	.elftype	@"ET_EXEC"


//--------------------- .note.nv.tkinfo           --------------------------
	.section	.note.nv.tkinfo,"",@"SHT_NOTE"
	.sectionflags	@"SHF_NOTE_NV_TKINFO"
	.tkinfo
        /*0018*/ 	.word	0x00000002
        /*0030*/ 	.string	""
        /*0030*/ 	.string	"ptxas"
        /*0030*/ 	.string	"Cuda compilation tools, release 13.0, V13.0.88"
        /*0030*/ 	.string	"Build cuda_13.0.r13.0/compiler.36424714_0"
        /*0030*/ 	.string	"-arch sm_100 -m 64 "



//--------------------- .note.nv.cuinfo           --------------------------
	.section	.note.nv.cuinfo,"",@"SHT_NOTE"
	.sectionflags	@"SHF_NOTE_NV_CUINFO"
        /*0018*/ 	.short	0x0002
        /*001a*/ 	.short	0x0064
        /*001c*/ 	.short	0x0082
	.zero		2


//--------------------- .nv.info                  --------------------------
	.section	.nv.info,"",@"SHT_CUDA_INFO"
	.align	4


	//----- nvinfo : EIATTR_REGCOUNT
	.align		4
        /*0000*/ 	.byte	0x04, 0x2f
        /*0002*/ 	.short	(.L_10 - .L_9)
	.align		4
.L_9:
        /*0004*/ 	.word	index@(_Z19softmax_rows_kernelPdPKdii)
        /*0008*/ 	.word	0x00000020


	//----- nvinfo : EIATTR_FRAME_SIZE
	.align		4
.L_10:
        /*000c*/ 	.byte	0x04, 0x11
        /*000e*/ 	.short	(.L_12 - .L_11)
	.align		4
.L_11:
        /*0010*/ 	.word	index@($__internal_6_$__cuda_sm20_div_rn_f64_full)
        /*0014*/ 	.word	0x00000000


	//----- nvinfo : EIATTR_FRAME_SIZE
	.align		4
.L_12:
        /*0018*/ 	.byte	0x04, 0x11
        /*001a*/ 	.short	(.L_14 - .L_13)
	.align		4
.L_13:
        /*001c*/ 	.word	index@(_Z19softmax_rows_kernelPdPKdii)
        /*0020*/ 	.word	0x00000000


	//----- nvinfo : EIATTR_REGCOUNT
	.align		4
.L_14:
        /*0024*/ 	.byte	0x04, 0x2f
        /*0026*/ 	.short	(.L_16 - .L_15)
	.align		4
.L_15:
        /*0028*/ 	.word	index@(dropout_kernel)
        /*002c*/ 	.word	0x00000011


	//----- nvinfo : EIATTR_FRAME_SIZE
	.align		4
.L_16:
        /*0030*/ 	.byte	0x04, 0x11
        /*0032*/ 	.short	(.L_18 - .L_17)
	.align		4
.L_17:
        /*0034*/ 	.word	index@(dropout_kernel)
        /*0038*/ 	.word	0x00000000


	//----- nvinfo : EIATTR_REGCOUNT
	.align		4
.L_18:
        /*003c*/ 	.byte	0x04, 0x2f
        /*003e*/ 	.short	(.L_20 - .L_19)
	.align		4
.L_19:
        /*0040*/ 	.word	index@(gather_rows_kernel)
        /*0044*/ 	.word	0x0000001c


	//----- nvinfo : EIATTR_FRAME_SIZE
	.align		4
.L_20:
        /*0048*/ 	.byte	0x04, 0x11
        /*004a*/ 	.short	(.L_22 - .L_21)
	.align		4
.L_21:
        /*004c*/ 	.word	index@(gather_rows_kernel)
        /*0050*/ 	.word	0x00000000


	//----- nvinfo : EIATTR_REGCOUNT
	.align		4
.L_22:
        /*0054*/ 	.byte	0x04, 0x2f
        /*0056*/ 	.short	(.L_24 - .L_23)
	.align		4
.L_23:
        /*0058*/ 	.word	index@(row_mean_var_kernel)
        /*005c*/ 	.word	0x0000001e


	//----- nvinfo : EIATTR_FRAME_SIZE
	.align		4
.L_24:
        /*0060*/ 	.byte	0x04, 0x11
        /*0062*/ 	.short	(.L_26 - .L_25)
	.align		4
.L_25:
        /*0064*/ 	.word	index@($__internal_5_$__cuda_sm20_div_rn_f64_full)
        /*0068*/ 	.word	0x00000000


	//----- nvinfo : EIATTR_FRAME_SIZE
	.align		4
.L_26:
        /*006c*/ 	.byte	0x04, 0x11
        /*006e*/ 	.short	(.L_28 - .L_27)
	.align		4
.L_27:
        /*0070*/ 	.word	index@(row_mean_var_kernel)
        /*0074*/ 	.word	0x00000000


	//----- nvinfo : EIATTR_REGCOUNT
	.align		4
.L_28:
        /*0078*/ 	.byte	0x04, 0x2f
        /*007a*/ 	.short	(.L_30 - .L_29)
	.align		4
.L_29:
        /*007c*/ 	.word	index@(apply_layer_norm_kernel)
        /*0080*/ 	.word	0x00000024


	//----- nvinfo : EIATTR_FRAME_SIZE
	.align		4
.L_30:
        /*0084*/ 	.byte	0x04, 0x11
        /*0086*/ 	.short	(.L_32 - .L_31)
	.align		4
.L_31:
        /*0088*/ 	.word	index@($__internal_4_$__cuda_sm20_dsqrt_rn_f64_mediumpath_v1)
        /*008c*/ 	.word	0x00000000


	//----- nvinfo : EIATTR_FRAME_SIZE
	.align		4
.L_32:
        /*0090*/ 	.byte	0x04, 0x11
        /*0092*/ 	.short	(.L_34 - .L_33)
	.align		4
.L_33:
        /*0094*/ 	.word	index@($__internal_3_$__cuda_sm20_div_rn_f64_full)
        /*0098*/ 	.word	0x00000000


	//----- nvinfo : EIATTR_FRAME_SIZE
	.align		4
.L_34:
        /*009c*/ 	.byte	0x04, 0x11
        /*009e*/ 	.short	(.L_36 - .L_35)
	.align		4
.L_35:
        /*00a0*/ 	.word	index@(apply_layer_norm_kernel)
        /*00a4*/ 	.word	0x00000000


	//----- nvinfo : EIATTR_REGCOUNT
	.align		4
.L_36:
        /*00a8*/ 	.byte	0x04, 0x2f
        /*00aa*/ 	.short	(.L_38 - .L_37)
	.align		4
.L_37:
        /*00ac*/ 	.word	index@(slice_cols_kernel)
        /*00b0*/ 	.word	0x0000000a


	//----- nvinfo : EIATTR_FRAME_SIZE
	.align		4
.L_38:
        /*00b4*/ 	.byte	0x04, 0x11
        /*00b6*/ 	.short	(.L_40 - .L_39)
	.align		4
.L_39:
        /*00b8*/ 	.word	index@(slice_cols_kernel)
        /*00bc*/ 	.word	0x00000000


	//----- nvinfo : EIATTR_REGCOUNT
	.align		4
.L_40:
        /*00c0*/ 	.byte	0x04, 0x2f
        /*00c2*/ 	.short	(.L_42 - .L_41)
	.align		4
.L_41:
        /*00c4*/ 	.word	index@(set_cols_kernel)
        /*00c8*/ 	.word	0x0000000a


	//----- nvinfo : EIATTR_FRAME_SIZE
	.align		4
.L_42:
        /*00cc*/ 	.byte	0x04, 0x11
        /*00ce*/ 	.short	(.L_44 - .L_43)
	.align		4
.L_43:
        /*00d0*/ 	.word	index@(set_cols_kernel)
        /*00d4*/ 	.word	0x00000000


	//----- nvinfo : EIATTR_REGCOUNT
	.align		4
.L_44:
        /*00d8*/ 	.byte	0x04, 0x2f
        /*00da*/ 	.short	(.L_46 - .L_45)
	.align		4
.L_45:
        /*00dc*/ 	.word	index@(count_token_pairs_kernel)
        /*00e0*/ 	.word	0x0000000e


	//----- nvinfo : EIATTR_FRAME_SIZE
	.align		4
.L_46:
        /*00e4*/ 	.byte	0x04, 0x11
        /*00e6*/ 	.short	(.L_48 - .L_47)
	.align		4
.L_47:
        /*00e8*/ 	.word	index@(count_token_pairs_kernel)
        /*00ec*/ 	.word	0x00000000


	//----- nvinfo : EIATTR_REGCOUNT
	.align		4
.L_48:
        /*00f0*/ 	.byte	0x04, 0x2f
        /*00f2*/ 	.short	(.L_50 - .L_49)
	.align		4
.L_49:
        /*00f4*/ 	.word	index@(layer_norm_backward_kernel)
        /*00f8*/ 	.word	0x00000030


	//----- nvinfo : EIATTR_FRAME_SIZE
	.align		4
.L_50:
        /*00fc*/ 	.byte	0x04, 0x11
        /*00fe*/ 	.short	(.L_52 - .L_51)
	.align		4
.L_51:
        /*0100*/ 	.word	index@($__internal_2_$__cuda_sm20_dsqrt_rn_f64_mediumpath_v1)
        /*0104*/ 	.word	0x00000000


	//----- nvinfo : EIATTR_FRAME_SIZE
	.align		4
.L_52:
        /*0108*/ 	.byte	0x04, 0x11
        /*010a*/ 	.short	(.L_54 - .L_53)
	.align		4
.L_53:
        /*010c*/ 	.word	index@($__internal_1_$__cuda_sm20_div_rn_f64_full)
        /*0110*/ 	.word	0x00000000


	//----- nvinfo : EIATTR_FRAME_SIZE
	.align		4
.L_54:
        /*0114*/ 	.byte	0x04, 0x11
        /*0116*/ 	.short	(.L_56 - .L_55)
	.align		4
.L_55:
        /*0118*/ 	.word	index@($__internal_0_$__cuda_sm20_dblrcp_rn_slowpath_v3)
        /*011c*/ 	.word	0x00000000


	//----- nvinfo : EIATTR_FRAME_SIZE
	.align		4
.L_56:
        /*0120*/ 	.byte	0x04, 0x11
        /*0122*/ 	.short	(.L_58 - .L_57)
	.align		4
.L_57:
        /*0124*/ 	.word	index@(layer_norm_backward_kernel)
        /*0128*/ 	.word	0x00000000


	//----- nvinfo : EIATTR_REGCOUNT
	.align		4
.L_58:
        /*012c*/ 	.byte	0x04, 0x2f
        /*012e*/ 	.short	(.L_60 - .L_59)
	.align		4
.L_59:
        /*0130*/ 	.word	index@(sum_cols_kernel)
        /*0134*/ 	.word	0x00000020


	//----- nvinfo : EIATTR_FRAME_SIZE
	.align		4
.L_60:
        /*0138*/ 	.byte	0x04, 0x11
        /*013a*/ 	.short	(.L_62 - .L_61)
	.align		4
.L_61:
        /*013c*/ 	.word	index@(sum_cols_kernel)
        /*0140*/ 	.word	0x00000000


	//----- nvinfo : EIATTR_REGCOUNT
	.align		4
.L_62:
        /*0144*/ 	.byte	0x04, 0x2f
        /*0146*/ 	.short	(.L_64 - .L_63)
	.align		4
.L_63:
        /*0148*/ 	.word	index@(mul_row_vector_kernel)
        /*014c*/ 	.word	0x0000000e


	//----- nvinfo : EIATTR_FRAME_SIZE
	.align		4
.L_64:
        /*0150*/ 	.byte	0x04, 0x11
        /*0152*/ 	.short	(.L_66 - .L_65)
	.align		4
.L_65:
        /*0154*/ 	.word	index@(mul_row_vector_kernel)
        /*0158*/ 	.word	0x00000000


	//----- nvinfo : EIATTR_MIN_STACK_SIZE
	.align		4
.L_66:
        /*015c*/ 	.byte	0x04, 0x12
        /*015e*/ 	.short	(.L_68 - .L_67)
	.align		4
.L_67:
        /*0160*/ 	.word	index@(mul_row_vector_kernel)
        /*0164*/ 	.word	0x00000000


	//----- nvinfo : EIATTR_MIN_STACK_SIZE
	.align		4
.L_68:
        /*0168*/ 	.byte	0x04, 0x12
        /*016a*/ 	.short	(.L_70 - .L_69)
	.align		4
.L_69:
        /*016c*/ 	.word	index@(sum_cols_kernel)
        /*0170*/ 	.word	0x00000000


	//----- nvinfo : EIATTR_MIN_STACK_SIZE
	.align		4
.L_70:
        /*0174*/ 	.byte	0x04, 0x12
        /*0176*/ 	.short	(.L_72 - .L_71)
	.align		4
.L_71:
        /*0178*/ 	.word	index@(layer_norm_backward_kernel)
        /*017c*/ 	.word	0x00000000


	//----- nvinfo : EIATTR_MIN_STACK_SIZE
	.align		4
.L_72:
        /*0180*/ 	.byte	0x04, 0x12
        /*0182*/ 	.short	(.L_74 - .L_73)
	.align		4
.L_73:
        /*0184*/ 	.word	index@(count_token_pairs_kernel)
        /*0188*/ 	.word	0x00000000


	//----- nvinfo : EIATTR_MIN_STACK_SIZE
	.align		4
.L_74:
        /*018c*/ 	.byte	0x04, 0x12
        /*018e*/ 	.short	(.L_76 - .L_75)
	.align		4
.L_75:
        /*0190*/ 	.word	index@(set_cols_kernel)
        /*0194*/ 	.word	0x00000000


	//----- nvinfo : EIATTR_MIN_STACK_SIZE
	.align		4
.L_76:
        /*0198*/ 	.byte	0x04, 0x12
        /*019a*/ 	.short	(.L_78 - .L_77)
	.align		4
.L_77:
        /*019c*/ 	.word	index@(slice_cols_kernel)
        /*01a0*/ 	.word	0x00000000


	//----- nvinfo : EIATTR_MIN_STACK_SIZE
	.align		4
.L_78:
        /*01a4*/ 	.byte	0x04, 0x12
        /*01a6*/ 	.short	(.L_80 - .L_79)
	.align		4
.L_79:
        /*01a8*/ 	.word	index@(apply_layer_norm_kernel)
        /*01ac*/ 	.word	0x00000000


	//----- nvinfo : EIATTR_MIN_STACK_SIZE
	.align		4
.L_80:
        /*01b0*/ 	.byte	0x04, 0x12
        /*01b2*/ 	.short	(.L_82 - .L_81)
	.align		4
.L_81:
        /*01b4*/ 	.word	index@(row_mean_var_kernel)
        /*01b8*/ 	.word	0x00000000


	//----- nvinfo : EIATTR_MIN_STACK_SIZE
	.align		4
.L_82:
        /*01bc*/ 	.byte	0x04, 0x12
        /*01be*/ 	.short	(.L_84 - .L_83)
	.align		4
.L_83:
        /*01c0*/ 	.word	index@(gather_rows_kernel)
        /*01c4*/ 	.word	0x00000000


	//----- nvinfo : EIATTR_MIN_STACK_SIZE
	.align		4
.L_84:
        /*01c8*/ 	.byte	0x04, 0x12
        /*01ca*/ 	.short	(.L_86 - .L_85)
	.align		4
.L_85:
        /*01cc*/ 	.word	index@(dropout_kernel)
        /*01d0*/ 	.word	0x00000000


	//----- nvinfo : EIATTR_MIN_STACK_SIZE
	.align		4
.L_86:
        /*01d4*/ 	.byte	0x04, 0x12
        /*01d6*/ 	.short	(.L_88 - .L_87)
	.align		4
.L_87:
        /*01d8*/ 	.word	index@(_Z19softmax_rows_kernelPdPKdii)
        /*01dc*/ 	.word	0x00000000
.L_88:


//--------------------- .nv.compat                --------------------------
	.section	.nv.compat,"",@"SHT_CUDA_COMPAT_INFO"
	.align	4
        /*0000*/ 	.byte	0x02, 0x09, 0x00, 0x00, 0x02, 0x02, 0x01, 0x00, 0x02, 0x05, 0x05, 0x00, 0x03, 0x07, 0x01, 0x01
        /*0010*/ 	.byte	0x02, 0x03, 0x00, 0x00, 0x02, 0x06, 0x01, 0x00, 0x04, 0x0b, 0x08, 0x00, 0x01, 0x00, 0x00, 0x00
        /*0020*/ 	.byte	0x00, 0x00, 0x00, 0x00


//--------------------- .nv.info.mul_row_vector_kernel --------------------------
	.section	.nv.info.mul_row_vector_kernel,"",@"SHT_CUDA_INFO"
	.sectionflags	@""
	.align	4


	//----- nvinfo : EIATTR_CUDA_API_VERSION
	.align		4
        /*0000*/ 	.byte	0x04, 0x37
        /*0002*/ 	.short	(.L_90 - .L_89)
.L_89:
        /*0004*/ 	.word	0x00000082


	//----- nvinfo : EIATTR_KPARAM_INFO
	.align		4
.L_90:
        /*0008*/ 	.byte	0x04, 0x17
        /*000a*/ 	.short	(.L_92 - .L_91)
.L_91:
        /*000c*/ 	.word	0x00000000
        /*0010*/ 	.short	0x0003
        /*0012*/ 	.short	0x0014
        /*0014*/ 	.byte	0x00, 0xf0, 0x11, 0x00


	//----- nvinfo : EIATTR_KPARAM_INFO
	.align		4
.L_92:
        /*0018*/ 	.byte	0x04, 0x17
        /*001a*/ 	.short	(.L_94 - .L_93)
.L_93:
        /*001c*/ 	.word	0x00000000
        /*0020*/ 	.short	0x0002
        /*0022*/ 	.short	0x0010
        /*0024*/ 	.byte	0x00, 0xf0, 0x11, 0x00


	//----- nvinfo : EIATTR_KPARAM_INFO
	.align		4
.L_94:
        /*0028*/ 	.byte	0x04, 0x17
        /*002a*/ 	.short	(.L_96 - .L_95)
.L_95:
        /*002c*/ 	.word	0x00000000
        /*0030*/ 	.short	0x0001
        /*0032*/ 	.short	0x0008
        /*0034*/ 	.byte	0x00, 0xf5, 0x21, 0x00


	//----- nvinfo : EIATTR_KPARAM_INFO
	.align		4
.L_96:
        /*0038*/ 	.byte	0x04, 0x17
        /*003a*/ 	.short	(.L_98 - .L_97)
.L_97:
        /*003c*/ 	.word	0x00000000
        /*0040*/ 	.short	0x0000
        /*0042*/ 	.short	0x0000
        /*0044*/ 	.byte	0x00, 0xf5, 0x21, 0x00


	//----- nvinfo : EIATTR_SPARSE_MMA_MASK
	.align		4
.L_98:
        /*0048*/ 	.byte	0x03, 0x50
        /*004a*/ 	.short	0x0000


	//----- nvinfo : EIATTR_MAXREG_COUNT
	.align		4
        /*004c*/ 	.byte	0x03, 0x1b
        /*004e*/ 	.short	0x00ff


	//----- nvinfo : EIATTR_MERCURY_ISA_VERSION
	.align		4
        /*0050*/ 	.byte	0x03, 0x5f
        /*0052*/ 	.short	0x0101


	//----- nvinfo : EIATTR_VRC_CTA_INIT_COUNT
	.align		4
        /*0054*/ 	.byte	0x02, 0x4a
	.zero		1
	.zero		1


	//----- nvinfo : EIATTR_EXIT_INSTR_OFFSETS
	.align		4
        /*0058*/ 	.byte	0x04, 0x1c
        /*005a*/ 	.short	(.L_100 - .L_99)


	//   ....[0]....
.L_99:
        /*005c*/ 	.word	0x00000080


	//   ....[1]....
        /*0060*/ 	.word	0x00000270


	//----- nvinfo : EIATTR_CBANK_PARAM_SIZE
	.align		4
.L_100:
        /*0064*/ 	.byte	0x03, 0x19
        /*0066*/ 	.short	0x0018


	//----- nvinfo : EIATTR_PARAM_CBANK
	.align		4
        /*0068*/ 	.byte	0x04, 0x0a
        /*006a*/ 	.short	(.L_102 - .L_101)
	.align		4
.L_101:
        /*006c*/ 	.word	index@(.nv.constant0.mul_row_vector_kernel)
        /*0070*/ 	.short	0x0380
        /*0072*/ 	.short	0x0018


	//----- nvinfo : EIATTR_SW_WAR
	.align		4
.L_102:
        /*0074*/ 	.byte	0x04, 0x36
        /*0076*/ 	.short	(.L_104 - .L_103)
.L_103:
        /*0078*/ 	.word	0x00000008
.L_104:


//--------------------- .nv.info.sum_cols_kernel  --------------------------
	.section	.nv.info.sum_cols_kernel,"",@"SHT_CUDA_INFO"
	.sectionflags	@""
	.align	4


	//----- nvinfo : EIATTR_CUDA_API_VERSION
	.align		4
        /*0000*/ 	.byte	0x04, 0x37
        /*0002*/ 	.short	(.L_106 - .L_105)
.L_105:
        /*0004*/ 	.word	0x00000082


	//----- nvinfo : EIATTR_KPARAM_INFO
	.align		4
.L_106:
        /*0008*/ 	.byte	0x04, 0x17
        /*000a*/ 	.short	(.L_108 - .L_107)
.L_107:
        /*000c*/ 	.word	0x00000000
        /*0010*/ 	.short	0x0003
        /*0012*/ 	.short	0x0014
        /*0014*/ 	.byte	0x00, 0xf0, 0x11, 0x00


	//----- nvinfo : EIATTR_KPARAM_INFO
	.align		4
.L_108:
        /*0018*/ 	.byte	0x04, 0x17
        /*001a*/ 	.short	(.L_110 - .L_109)
.L_109:
        /*001c*/ 	.word	0x00000000
        /*0020*/ 	.short	0x0002
        /*0022*/ 	.short	0x0010
        /*0024*/ 	.byte	0x00, 0xf0, 0x11, 0x00


	//----- nvinfo : EIATTR_KPARAM_INFO
	.align		4
.L_110:
        /*0028*/ 	.byte	0x04, 0x17
        /*002a*/ 	.short	(.L_112 - .L_111)
.L_111:
        /*002c*/ 	.word	0x00000000
        /*0030*/ 	.short	0x0001
        /*0032*/ 	.short	0x0008
        /*0034*/ 	.byte	0x00, 0xf5, 0x21, 0x00


	//----- nvinfo : EIATTR_KPARAM_INFO
	.align		4
.L_112:
        /*0038*/ 	.byte	0x04, 0x17
        /*003a*/ 	.short	(.L_114 - .L_113)
.L_113:
        /*003c*/ 	.word	0x00000000
        /*0040*/ 	.short	0x0000
        /*0042*/ 	.short	0x0000
        /*0044*/ 	.byte	0x00, 0xf5, 0x21, 0x00


	//----- nvinfo : EIATTR_SPARSE_MMA_MASK
	.align		4
.L_114:
        /*0048*/ 	.byte	0x03, 0x50
        /*004a*/ 	.short	0x0000


	//----- nvinfo : EIATTR_MAXREG_COUNT
	.align		4
        /*004c*/ 	.byte	0x03, 0x1b
        /*004e*/ 	.short	0x00ff


	//----- nvinfo : EIATTR_MERCURY_ISA_VERSION
	.align		4
        /*0050*/ 	.byte	0x03, 0x5f
        /*0052*/ 	.short	0x0101


	//----- nvinfo : EIATTR_VRC_CTA_INIT_COUNT
	.align		4
        /*0054*/ 	.byte	0x02, 0x4a
	.zero		1
	.zero		1


	//----- nvinfo : EIATTR_EXIT_INSTR_OFFSETS
	.align		4
        /*0058*/ 	.byte	0x04, 0x1c
        /*005a*/ 	.short	(.L_116 - .L_115)


	//   ....[0]....
.L_115:
        /*005c*/ 	.word	0x00000040


	//   ....[1]....
        /*0060*/ 	.word	0x000008b0


	//----- nvinfo : EIATTR_CBANK_PARAM_SIZE
	.align		4
.L_116:
        /*0064*/ 	.byte	0x03, 0x19
        /*0066*/ 	.short	0x0018


	//----- nvinfo : EIATTR_PARAM_CBANK
	.align		4
        /*0068*/ 	.byte	0x04, 0x0a
        /*006a*/ 	.short	(.L_118 - .L_117)
	.align		4
.L_117:
        /*006c*/ 	.word	index@(.nv.constant0.sum_cols_kernel)
        /*0070*/ 	.short	0x0380
        /*0072*/ 	.short	0x0018


	//----- nvinfo : EIATTR_SW_WAR
	.align		4
.L_118:
        /*0074*/ 	.byte	0x04, 0x36
        /*0076*/ 	.short	(.L_120 - .L_119)
.L_119:
        /*0078*/ 	.word	0x00000008
.L_120:


//--------------------- .nv.info.layer_norm_backward_kernel --------------------------
	.section	.nv.info.layer_norm_backward_kernel,"",@"SHT_CUDA_INFO"
	.sectionflags	@""
	.align	4


	//----- nvinfo : EIATTR_CUDA_API_VERSION
	.align		4
        /*0000*/ 	.byte	0x04, 0x37
        /*0002*/ 	.short	(.L_122 - .L_121)
.L_121:
        /*0004*/ 	.word	0x00000082


	//----- nvinfo : EIATTR_KPARAM_INFO
	.align		4
.L_122:
        /*0008*/ 	.byte	0x04, 0x17
        /*000a*/ 	.short	(.L_124 - .L_123)
.L_123:
        /*000c*/ 	.word	0x00000000
        /*0010*/ 	.short	0x000b
        /*0012*/ 	.short	0x0050
        /*0014*/ 	.byte	0x00, 0xf0, 0x21, 0x00


	//----- nvinfo : EIATTR_KPARAM_INFO
	.align		4
.L_124:
        /*0018*/ 	.byte	0x04, 0x17
        /*001a*/ 	.short	(.L_126 - .L_125)
.L_125:
        /*001c*/ 	.word	0x00000000
        /*0020*/ 	.short	0x000a
        /*0022*/ 	.short	0x004c
        /*0024*/ 	.byte	0x00, 0xf0, 0x11, 0x00


	//----- nvinfo : EIATTR_KPARAM_INFO
	.align		4
.L_126:
        /*0028*/ 	.byte	0x04, 0x17
        /*002a*/ 	.short	(.L_128 - .L_127)
.L_127:
        /*002c*/ 	.word	0x00000000
        /*0030*/ 	.short	0x0009
        /*0032*/ 	.short	0x0048
        /*0034*/ 	.byte	0x00, 0xf0, 0x11, 0x00


	//----- nvinfo : EIATTR_KPARAM_INFO
	.align		4
.L_128:
        /*0038*/ 	.byte	0x04, 0x17
        /*003a*/ 	.short	(.L_130 - .L_129)
.L_129:
        /*003c*/ 	.word	0x00000000
        /*0040*/ 	.short	0x0008
        /*0042*/ 	.short	0x0040
        /*0044*/ 	.byte	0x00, 0xf5, 0x21, 0x00


	//----- nvinfo : EIATTR_KPARAM_INFO
	.align		4
.L_130:
        /*0048*/ 	.byte	0x04, 0x17
        /*004a*/ 	.short	(.L_132 - .L_131)
.L_131:
        /*004c*/ 	.word	0x00000000
        /*0050*/ 	.short	0x0007
        /*0052*/ 	.short	0x0038
        /*0054*/ 	.byte	0x00, 0xf5, 0x21, 0x00


	//----- nvinfo : EIATTR_KPARAM_INFO
	.align		4
.L_132:
        /*0058*/ 	.byte	0x04, 0x17
        /*005a*/ 	.short	(.L_134 - .L_133)
.L_133:
        /*005c*/ 	.word	0x00000000
        /*0060*/ 	.short	0x0006
        /*0062*/ 	.short	0x0030
        /*0064*/ 	.byte	0x00, 0xf5, 0x21, 0x00


	//----- nvinfo : EIATTR_KPARAM_INFO
	.align		4
.L_134:
        /*0068*/ 	.byte	0x04, 0x17
        /*006a*/ 	.short	(.L_136 - .L_135)
.L_135:
        /*006c*/ 	.word	0x00000000
        /*0070*/ 	.short	0x0005
        /*0072*/ 	.short	0x0028
        /*0074*/ 	.byte	0x00, 0xf5, 0x21, 0x00


	//----- nvinfo : EIATTR_KPARAM_INFO
	.align		4
.L_136:
        /*0078*/ 	.byte	0x04, 0x17
        /*007a*/ 	.short	(.L_138 - .L_137)
.L_137:
        /*007c*/ 	.word	0x00000000
        /*0080*/ 	.short	0x0004
        /*0082*/ 	.short	0x0020
        /*0084*/ 	.byte	0x00, 0xf5, 0x21, 0x00


	//----- nvinfo : EIATTR_KPARAM_INFO
	.align		4
.L_138:
        /*0088*/ 	.byte	0x04, 0x17
        /*008a*/ 	.short	(.L_140 - .L_139)
.L_139:
        /*008c*/ 	.word	0x00000000
        /*0090*/ 	.short	0x0003
        /*0092*/ 	.short	0x0018
        /*0094*/ 	.byte	0x00, 0xf5, 0x21, 0x00


	//----- nvinfo : EIATTR_KPARAM_INFO
	.align		4
.L_140:
        /*0098*/ 	.byte	0x04, 0x17
        /*009a*/ 	.short	(.L_142 - .L_141)
.L_141:
        /*009c*/ 	.word	0x00000000
        /*00a0*/ 	.short	0x0002
        /*00a2*/ 	.short	0x0010
        /*00a4*/ 	.byte	0x00, 0xf5, 0x21, 0x00


	//----- nvinfo : EIATTR_KPARAM_INFO
	.align		4
.L_142:
        /*00a8*/ 	.byte	0x04, 0x17
        /*00aa*/ 	.short	(.L_144 - .L_143)
.L_143:
        /*00ac*/ 	.word	0x00000000
        /*00b0*/ 	.short	0x0001
        /*00b2*/ 	.short	0x0008
        /*00b4*/ 	.byte	0x00, 0xf5, 0x21, 0x00


	//----- nvinfo : EIATTR_KPARAM_INFO
	.align		4
.L_144:
        /*00b8*/ 	.byte	0x04, 0x17
        /*00ba*/ 	.short	(.L_146 - .L_145)
.L_145:
        /*00bc*/ 	.word	0x00000000
        /*00c0*/ 	.short	0x0000
        /*00c2*/ 	.short	0x0000
        /*00c4*/ 	.byte	0x00, 0xf5, 0x21, 0x00


	//----- nvinfo : EIATTR_SPARSE_MMA_MASK
	.align		4
.L_146:
        /*00c8*/ 	.byte	0x03, 0x50
        /*00ca*/ 	.short	0x0000


	//----- nvinfo : EIATTR_MAXREG_COUNT
	.align		4
        /*00cc*/ 	.byte	0x03, 0x1b
        /*00ce*/ 	.short	0x00ff


	//----- nvinfo : EIATTR_MERCURY_ISA_VERSION
	.align		4
        /*00d0*/ 	.byte	0x03, 0x5f
        /*00d2*/ 	.short	0x0101


	//----- nvinfo : EIATTR_VRC_CTA_INIT_COUNT
	.align		4
        /*00d4*/ 	.byte	0x02, 0x4a
	.zero		1
	.zero		1


	//----- nvinfo : EIATTR_EXIT_INSTR_OFFSETS
	.align		4
        /*00d8*/ 	.byte	0x04, 0x1c
        /*00da*/ 	.short	(.L_148 - .L_147)


	//   ....[0]....
.L_147:
        /*00dc*/ 	.word	0x00000050


	//   ....[1]....
        /*00e0*/ 	.word	0x00001b00


	//   ....[2]....
        /*00e4*/ 	.word	0x00002e20


	//   ....[3]....
        /*00e8*/ 	.word	0x00003840


	//   ....[4]....
        /*00ec*/ 	.word	0x00003de0


	//   ....[5]....
        /*00f0*/ 	.word	0x000040e0


	//----- nvinfo : EIATTR_CRS_STACK_SIZE
	.align		4
.L_148:
        /*00f4*/ 	.byte	0x04, 0x1e
        /*00f6*/ 	.short	(.L_150 - .L_149)
.L_149:
        /*00f8*/ 	.word	0x00000000


	//----- nvinfo : EIATTR_CBANK_PARAM_SIZE
	.align		4
.L_150:
        /*00fc*/ 	.byte	0x03, 0x19
        /*00fe*/ 	.short	0x0058


	//----- nvinfo : EIATTR_PARAM_CBANK
	.align		4
        /*0100*/ 	.byte	0x04, 0x0a
        /*0102*/ 	.short	(.L_152 - .L_151)
	.align		4
.L_151:
        /*0104*/ 	.word	index@(.nv.constant0.layer_norm_backward_kernel)
        /*0108*/ 	.short	0x0380
        /*010a*/ 	.short	0x0058


	//----- nvinfo : EIATTR_SW_WAR
	.align		4
.L_152:
        /*010c*/ 	.byte	0x04, 0x36
        /*010e*/ 	.short	(.L_154 - .L_153)
.L_153:
        /*0110*/ 	.word	0x00000008
.L_154:


//--------------------- .nv.info.count_token_pairs_kernel --------------------------
	.section	.nv.info.count_token_pairs_kernel,"",@"SHT_CUDA_INFO"
	.sectionflags	@""
	.align	4


	//----- nvinfo : EIATTR_CUDA_API_VERSION
	.align		4
        /*0000*/ 	.byte	0x04, 0x37
        /*0002*/ 	.short	(.L_156 - .L_155)
.L_155:
        /*0004*/ 	.word	0x00000082


	//----- nvinfo : EIATTR_KPARAM_INFO
	.align		4
.L_156:
        /*0008*/ 	.byte	0x04, 0x17
        /*000a*/ 	.short	(.L_158 - .L_157)
.L_157:
        /*000c*/ 	.word	0x00000000
        /*0010*/ 	.short	0x0005
        /*0012*/ 	.short	0x0020
        /*0014*/ 	.byte	0x00, 0xf5, 0x21, 0x00


	//----- nvinfo : EIATTR_KPARAM_INFO
	.align		4
.L_158:
        /*0018*/ 	.byte	0x04, 0x17
        /*001a*/ 	.short	(.L_160 - .L_159)
.L_159:
        /*001c*/ 	.word	0x00000000
        /*0020*/ 	.short	0x0004
        /*0022*/ 	.short	0x001c
        /*0024*/ 	.byte	0x00, 0xf0, 0x11, 0x00


	//----- nvinfo : EIATTR_KPARAM_INFO
	.align		4
.L_160:
        /*0028*/ 	.byte	0x04, 0x17
        /*002a*/ 	.short	(.L_162 - .L_161)
.L_161:
        /*002c*/ 	.word	0x00000000
        /*0030*/ 	.short	0x0003
        /*0032*/ 	.short	0x0018
        /*0034*/ 	.byte	0x00, 0xf0, 0x11, 0x00


	//----- nvinfo : EIATTR_KPARAM_INFO
	.align		4
.L_162:
        /*0038*/ 	.byte	0x04, 0x17
        /*003a*/ 	.short	(.L_164 - .L_163)
.L_163:
        /*003c*/ 	.word	0x00000000
        /*0040*/ 	.short	0x0002
        /*0042*/ 	.short	0x0010
        /*0044*/ 	.byte	0x00, 0xf5, 0x21, 0x00


	//----- nvinfo : EIATTR_KPARAM_INFO
	.align		4
.L_164:
        /*0048*/ 	.byte	0x04, 0x17
        /*004a*/ 	.short	(.L_166 - .L_165)
.L_165:
        /*004c*/ 	.word	0x00000000
        /*0050*/ 	.short	0x0001
        /*0052*/ 	.short	0x0008
        /*0054*/ 	.byte	0x00, 0xf5, 0x21, 0x00


	//----- nvinfo : EIATTR_KPARAM_INFO
	.align		4
.L_166:
        /*0058*/ 	.byte	0x04, 0x17
        /*005a*/ 	.short	(.L_168 - .L_167)
.L_167:
        /*005c*/ 	.word	0x00000000
        /*0060*/ 	.short	0x0000
        /*0062*/ 	.short	0x0000
        /*0064*/ 	.byte	0x00, 0xf5, 0x21, 0x00


	//----- nvinfo : EIATTR_SPARSE_MMA_MASK
	.align		4
.L_168:
        /*0068*/ 	.byte	0x03, 0x50
        /*006a*/ 	.short	0x0000


	//----- nvinfo : EIATTR_MAXREG_COUNT
	.align		4
        /*006c*/ 	.byte	0x03, 0x1b
        /*006e*/ 	.short	0x00ff


	//----- nvinfo : EIATTR_MERCURY_ISA_VERSION
	.align		4
        /*0070*/ 	.byte	0x03, 0x5f
        /*0072*/ 	.short	0x0101


	//----- nvinfo : EIATTR_VRC_CTA_INIT_COUNT
	.align		4
        /*0074*/ 	.byte	0x02, 0x4a
	.zero		1
	.zero		1


	//----- nvinfo : EIATTR_EXIT_INSTR_OFFSETS
	.align		4
        /*0078*/ 	.byte	0x04, 0x1c
        /*007a*/ 	.short	(.L_170 - .L_169)


	//   ....[0]....
.L_169:
        /*007c*/ 	.word	0x00000070


	//   ....[1]....
        /*0080*/ 	.word	0x00000170


	//----- nvinfo : EIATTR_CBANK_PARAM_SIZE
	.align		4
.L_170:
        /*0084*/ 	.byte	0x03, 0x19
        /*0086*/ 	.short	0x0028


	//----- nvinfo : EIATTR_PARAM_CBANK
	.align		4
        /*0088*/ 	.byte	0x04, 0x0a
        /*008a*/ 	.short	(.L_172 - .L_171)
	.align		4
.L_171:
        /*008c*/ 	.word	index@(.nv.constant0.count_token_pairs_kernel)
        /*0090*/ 	.short	0x0380
        /*0092*/ 	.short	0x0028


	//----- nvinfo : EIATTR_SW_WAR
	.align		4
.L_172:
        /*0094*/ 	.byte	0x04, 0x36
        /*0096*/ 	.short	(.L_174 - .L_173)
.L_173:
        /*0098*/ 	.word	0x00000008
.L_174:


//--------------------- .nv.info.set_cols_kernel  --------------------------
	.section	.nv.info.set_cols_kernel,"",@"SHT_CUDA_INFO"
	.sectionflags	@""
	.align	4


	//----- nvinfo : EIATTR_CUDA_API_VERSION
	.align		4
        /*0000*/ 	.byte	0x04, 0x37
        /*0002*/ 	.short	(.L_176 - .L_175)
.L_175:
        /*0004*/ 	.word	0x00000082


	//----- nvinfo : EIATTR_KPARAM_INFO
	.align		4
.L_176:
        /*0008*/ 	.byte	0x04, 0x17
        /*000a*/ 	.short	(.L_178 - .L_177)
.L_177:
        /*000c*/ 	.word	0x00000000
        /*0010*/ 	.short	0x0005
        /*0012*/ 	.short	0x001c
        /*0014*/ 	.byte	0x00, 0xf0, 0x11, 0x00


	//----- nvinfo : EIATTR_KPARAM_INFO
	.align		4
.L_178:
        /*0018*/ 	.byte	0x04, 0x17
        /*001a*/ 	.short	(.L_180 - .L_179)
.L_179:
        /*001c*/ 	.word	0x00000000
        /*0020*/ 	.short	0x0004
        /*0022*/ 	.short	0x0018
        /*0024*/ 	.byte	0x00, 0xf0, 0x11, 0x00


	//----- nvinfo : EIATTR_KPARAM_INFO
	.align		4
.L_180:
        /*0028*/ 	.byte	0x04, 0x17
        /*002a*/ 	.short	(.L_182 - .L_181)
.L_181:
        /*002c*/ 	.word	0x00000000
        /*0030*/ 	.short	0x0003
        /*0032*/ 	.short	0x0014
        /*0034*/ 	.byte	0x00, 0xf0, 0x11, 0x00


	//----- nvinfo : EIATTR_KPARAM_INFO
	.align		4
.L_182:
        /*0038*/ 	.byte	0x04, 0x17
        /*003a*/ 	.short	(.L_184 - .L_183)
.L_183:
        /*003c*/ 	.word	0x00000000
        /*0040*/ 	.short	0x0002
        /*0042*/ 	.short	0x0010
        /*0044*/ 	.byte	0x00, 0xf0, 0x11, 0x00


	//----- nvinfo : EIATTR_KPARAM_INFO
	.align		4
.L_184:
        /*0048*/ 	.byte	0x04, 0x17
        /*004a*/ 	.short	(.L_186 - .L_185)
.L_185:
        /*004c*/ 	.word	0x00000000
        /*0050*/ 	.short	0x0001
        /*0052*/ 	.short	0x0008
        /*0054*/ 	.byte	0x00, 0xf5, 0x21, 0x00


	//----- nvinfo : EIATTR_KPARAM_INFO
	.align		4
.L_186:
        /*0058*/ 	.byte	0x04, 0x17
        /*005a*/ 	.short	(.L_188 - .L_187)
.L_187:
        /*005c*/ 	.word	0x00000000
        /*0060*/ 	.short	0x0000
        /*0062*/ 	.short	0x0000
        /*0064*/ 	.byte	0x00, 0xf5, 0x21, 0x00


	//----- nvinfo : EIATTR_SPARSE_MMA_MASK
	.align		4
.L_188:
        /*0068*/ 	.byte	0x03, 0x50
        /*006a*/ 	.short	0x0000


	//----- nvinfo : EIATTR_MAXREG_COUNT
	.align		4
        /*006c*/ 	.byte	0x03, 0x1b
        /*006e*/ 	.short	0x00ff


	//----- nvinfo : EIATTR_MERCURY_ISA_VERSION
	.align		4
        /*0070*/ 	.byte	0x03, 0x5f
        /*0072*/ 	.short	0x0101


	//----- nvinfo : EIATTR_VRC_CTA_INIT_COUNT
	.align		4
        /*0074*/ 	.byte	0x02, 0x4a
	.zero		1
	.zero		1


	//----- nvinfo : EIATTR_EXIT_INSTR_OFFSETS
	.align		4
        /*0078*/ 	.byte	0x04, 0x1c
        /*007a*/ 	.short	(.L_190 - .L_189)


	//   ....[0]....
.L_189:
        /*007c*/ 	.word	0x00000070


	//   ....[1]....
        /*0080*/ 	.word	0x00000140


	//----- nvinfo : EIATTR_CBANK_PARAM_SIZE
	.align		4
.L_190:
        /*0084*/ 	.byte	0x03, 0x19
        /*0086*/ 	.short	0x0020


	//----- nvinfo : EIATTR_PARAM_CBANK
	.align		4
        /*0088*/ 	.byte	0x04, 0x0a
        /*008a*/ 	.short	(.L_192 - .L_191)
	.align		4
.L_191:
        /*008c*/ 	.word	index@(.nv.constant0.set_cols_kernel)
        /*0090*/ 	.short	0x0380
        /*0092*/ 	.short	0x0020


	//----- nvinfo : EIATTR_SW_WAR
	.align		4
.L_192:
        /*0094*/ 	.byte	0x04, 0x36
        /*0096*/ 	.short	(.L_194 - .L_193)
.L_193:
        /*0098*/ 	.word	0x00000008
.L_194:


//--------------------- .nv.info.slice_cols_kernel --------------------------
	.section	.nv.info.slice_cols_kernel,"",@"SHT_CUDA_INFO"
	.sectionflags	@""
	.align	4


	//----- nvinfo : EIATTR_CUDA_API_VERSION
	.align		4
        /*0000*/ 	.byte	0x04, 0x37
        /*0002*/ 	.short	(.L_196 - .L_195)
.L_195:
        /*0004*/ 	.word	0x00000082


	//----- nvinfo : EIATTR_KPARAM_INFO
	.align		4
.L_196:
        /*0008*/ 	.byte	0x04, 0x17
        /*000a*/ 	.short	(.L_198 - .L_197)
.L_197:
        /*000c*/ 	.word	0x00000000
        /*0010*/ 	.short	0x0005
        /*0012*/ 	.short	0x001c
        /*0014*/ 	.byte	0x00, 0xf0, 0x11, 0x00


	//----- nvinfo : EIATTR_KPARAM_INFO
	.align		4
.L_198:
        /*0018*/ 	.byte	0x04, 0x17
        /*001a*/ 	.short	(.L_200 - .L_199)
.L_199:
        /*001c*/ 	.word	0x00000000
        /*0020*/ 	.short	0x0004
        /*0022*/ 	.short	0x0018
        /*0024*/ 	.byte	0x00, 0xf0, 0x11, 0x00


	//----- nvinfo : EIATTR_KPARAM_INFO
	.align		4
.L_200:
        /*0028*/ 	.byte	0x04, 0x17
        /*002a*/ 	.short	(.L_202 - .L_201)
.L_201:
        /*002c*/ 	.word	0x00000000
        /*0030*/ 	.short	0x0003
        /*0032*/ 	.short	0x0014
        /*0034*/ 	.byte	0x00, 0xf0, 0x11, 0x00


	//----- nvinfo : EIATTR_KPARAM_INFO
	.align		4
.L_202:
        /*0038*/ 	.byte	0x04, 0x17
        /*003a*/ 	.short	(.L_204 - .L_203)
.L_203:
        /*003c*/ 	.word	0x00000000
        /*0040*/ 	.short	0x0002
        /*0042*/ 	.short	0x0010
        /*0044*/ 	.byte	0x00, 0xf0, 0x11, 0x00


	//----- nvinfo : EIATTR_KPARAM_INFO
	.align		4
.L_204:
        /*0048*/ 	.byte	0x04, 0x17
        /*004a*/ 	.short	(.L_206 - .L_205)
.L_205:
        /*004c*/ 	.word	0x00000000
        /*0050*/ 	.short	0x0001
        /*0052*/ 	.short	0x0008
        /*0054*/ 	.byte	0x00, 0xf5, 0x21, 0x00


	//----- nvinfo : EIATTR_KPARAM_INFO
	.align		4
.L_206:
        /*0058*/ 	.byte	0x04, 0x17
        /*005a*/ 	.short	(.L_208 - .L_207)
.L_207:
        /*005c*/ 	.word	0x00000000
        /*0060*/ 	.short	0x0000
        /*0062*/ 	.short	0x0000
        /*0064*/ 	.byte	0x00, 0xf5, 0x21, 0x00


	//----- nvinfo : EIATTR_SPARSE_MMA_MASK
	.align		4
.L_208:
        /*0068*/ 	.byte	0x03, 0x50
        /*006a*/ 	.short	0x0000


	//----- nvinfo : EIATTR_MAXREG_COUNT
	.align		4
        /*006c*/ 	.byte	0x03, 0x1b
        /*006e*/ 	.short	0x00ff


	//----- nvinfo : EIATTR_MERCURY_ISA_VERSION
	.align		4
        /*0070*/ 	.byte	0x03, 0x5f
        /*0072*/ 	.short	0x0101


	//----- nvinfo : EIATTR_VRC_CTA_INIT_COUNT
	.align		4
        /*0074*/ 	.byte	0x02, 0x4a
	.zero		1
	.zero		1


	//----- nvinfo : EIATTR_EXIT_INSTR_OFFSETS
	.align		4
        /*0078*/ 	.byte	0x04, 0x1c
        /*007a*/ 	.short	(.L_210 - .L_209)


	//   ....[0]....
.L_209:
        /*007c*/ 	.word	0x00000070


	//   ....[1]....
        /*0080*/ 	.word	0x00000140


	//----- nvinfo : EIATTR_CBANK_PARAM_SIZE
	.align		4
.L_210:
        /*0084*/ 	.byte	0x03, 0x19
        /*0086*/ 	.short	0x0020


	//----- nvinfo : EIATTR_PARAM_CBANK
	.align		4
        /*0088*/ 	.byte	0x04, 0x0a
        /*008a*/ 	.short	(.L_212 - .L_211)
	.align		4
.L_211:
        /*008c*/ 	.word	index@(.nv.constant0.slice_cols_kernel)
        /*0090*/ 	.short	0x0380
        /*0092*/ 	.short	0x0020


	//----- nvinfo : EIATTR_SW_WAR
	.align		4
.L_212:
        /*0094*/ 	.byte	0x04, 0x36
        /*0096*/ 	.short	(.L_214 - .L_213)
.L_213:
        /*0098*/ 	.word	0x00000008
.L_214:


//--------------------- .nv.info.apply_layer_norm_kernel --------------------------
	.section	.nv.info.apply_layer_norm_kernel,"",@"SHT_CUDA_INFO"
	.sectionflags	@""
	.align	4


	//----- nvinfo : EIATTR_CUDA_API_VERSION
	.align		4
        /*0000*/ 	.byte	0x04, 0x37
        /*0002*/ 	.short	(.L_216 - .L_215)
.L_215:
        /*0004*/ 	.word	0x00000082


	//----- nvinfo : EIATTR_KPARAM_INFO
	.align		4
.L_216:
        /*0008*/ 	.byte	0x04, 0x17
        /*000a*/ 	.short	(.L_218 - .L_217)
.L_217:
        /*000c*/ 	.word	0x00000000
        /*0010*/ 	.short	0x0006
        /*0012*/ 	.short	0x0028
        /*0014*/ 	.byte	0x00, 0xf0, 0x21, 0x00


	//----- nvinfo : EIATTR_KPARAM_INFO
	.align		4
.L_218:
        /*0018*/ 	.byte	0x04, 0x17
        /*001a*/ 	.short	(.L_220 - .L_219)
.L_219:
        /*001c*/ 	.word	0x00000000
        /*0020*/ 	.short	0x0005
        /*0022*/ 	.short	0x0024
        /*0024*/ 	.byte	0x00, 0xf0, 0x11, 0x00


	//----- nvinfo : EIATTR_KPARAM_INFO
	.align		4
.L_220:
        /*0028*/ 	.byte	0x04, 0x17
        /*002a*/ 	.short	(.L_222 - .L_221)
.L_221:
        /*002c*/ 	.word	0x00000000
        /*0030*/ 	.short	0x0004
        /*0032*/ 	.short	0x0020
        /*0034*/ 	.byte	0x00, 0xf0, 0x11, 0x00


	//----- nvinfo : EIATTR_KPARAM_INFO
	.align		4
.L_222:
        /*0038*/ 	.byte	0x04, 0x17
        /*003a*/ 	.short	(.L_224 - .L_223)
.L_223:
        /*003c*/ 	.word	0x00000000
        /*0040*/ 	.short	0x0003
        /*0042*/ 	.short	0x0018
        /*0044*/ 	.byte	0x00, 0xf5, 0x21, 0x00


	//----- nvinfo : EIATTR_KPARAM_INFO
	.align		4
.L_224:
        /*0048*/ 	.byte	0x04, 0x17
        /*004a*/ 	.short	(.L_226 - .L_225)
.L_225:
        /*004c*/ 	.word	0x00000000
        /*0050*/ 	.short	0x0002
        /*0052*/ 	.short	0x0010
        /*0054*/ 	.byte	0x00, 0xf5, 0x21, 0x00


	//----- nvinfo : EIATTR_KPARAM_INFO
	.align		4
.L_226:
        /*0058*/ 	.byte	0x04, 0x17
        /*005a*/ 	.short	(.L_228 - .L_227)
.L_227:
        /*005c*/ 	.word	0x00000000
        /*0060*/ 	.short	0x0001
        /*0062*/ 	.short	0x0008
        /*0064*/ 	.byte	0x00, 0xf5, 0x21, 0x00


	//----- nvinfo : EIATTR_KPARAM_INFO
	.align		4
.L_228:
        /*0068*/ 	.byte	0x04, 0x17
        /*006a*/ 	.short	(.L_230 - .L_229)
.L_229:
        /*006c*/ 	.word	0x00000000
        /*0070*/ 	.short	0x0000
        /*0072*/ 	.short	0x0000
        /*0074*/ 	.byte	0x00, 0xf5, 0x21, 0x00


	//----- nvinfo : EIATTR_SPARSE_MMA_MASK
	.align		4
.L_230:
        /*0078*/ 	.byte	0x03, 0x50
        /*007a*/ 	.short	0x0000


	//----- nvinfo : EIATTR_MAXREG_COUNT
	.align		4
        /*007c*/ 	.byte	0x03, 0x1b
        /*007e*/ 	.short	0x00ff


	//----- nvinfo : EIATTR_MERCURY_ISA_VERSION
	.align		4
        /*0080*/ 	.byte	0x03, 0x5f
        /*0082*/ 	.short	0x0101


	//----- nvinfo : EIATTR_VRC_CTA_INIT_COUNT
	.align		4
        /*0084*/ 	.byte	0x02, 0x4a
	.zero		1
	.zero		1


	//----- nvinfo : EIATTR_EXIT_INSTR_OFFSETS
	.align		4
        /*0088*/ 	.byte	0x04, 0x1c
        /*008a*/ 	.short	(.L_232 - .L_231)


	//   ....[0]....
.L_231:
        /*008c*/ 	.word	0x00000040


	//   ....[1]....
        /*0090*/ 	.word	0x00000250


	//   ....[2]....
        /*0094*/ 	.word	0x00000f50


	//   ....[3]....
        /*0098*/ 	.word	0x00001620


	//   ....[4]....
        /*009c*/ 	.word	0x00001a10


	//   ....[5]....
        /*00a0*/ 	.word	0x00001c20


	//----- nvinfo : EIATTR_CRS_STACK_SIZE
	.align		4
.L_232:
        /*00a4*/ 	.byte	0x04, 0x1e
        /*00a6*/ 	.short	(.L_234 - .L_233)
.L_233:
        /*00a8*/ 	.word	0x00000000


	//----- nvinfo : EIATTR_CBANK_PARAM_SIZE
	.align		4
.L_234:
        /*00ac*/ 	.byte	0x03, 0x19
        /*00ae*/ 	.short	0x0030


	//----- nvinfo : EIATTR_PARAM_CBANK
	.align		4
        /*00b0*/ 	.byte	0x04, 0x0a
        /*00b2*/ 	.short	(.L_236 - .L_235)
	.align		4
.L_235:
        /*00b4*/ 	.word	index@(.nv.constant0.apply_layer_norm_kernel)
        /*00b8*/ 	.short	0x0380
        /*00ba*/ 	.short	0x0030


	//----- nvinfo : EIATTR_SW_WAR
	.align		4
.L_236:
        /*00bc*/ 	.byte	0x04, 0x36
        /*00be*/ 	.short	(.L_238 - .L_237)
.L_237:
        /*00c0*/ 	.word	0x00000008
.L_238:


//--------------------- .nv.info.row_mean_var_kernel --------------------------
	.section	.nv.info.row_mean_var_kernel,"",@"SHT_CUDA_INFO"
	.sectionflags	@""
	.align	4


	//----- nvinfo : EIATTR_CUDA_API_VERSION
	.align		4
        /*0000*/ 	.byte	0x04, 0x37
        /*0002*/ 	.short	(.L_240 - .L_239)
.L_239:
        /*0004*/ 	.word	0x00000082


	//----- nvinfo : EIATTR_KPARAM_INFO
	.align		4
.L_240:
        /*0008*/ 	.byte	0x04, 0x17
        /*000a*/ 	.short	(.L_242 - .L_241)
.L_241:
        /*000c*/ 	.word	0x00000000
        /*0010*/ 	.short	0x0004
        /*0012*/ 	.short	0x001c
        /*0014*/ 	.byte	0x00, 0xf0, 0x11, 0x00


	//----- nvinfo : EIATTR_KPARAM_INFO
	.align		4
.L_242:
        /*0018*/ 	.byte	0x04, 0x17
        /*001a*/ 	.short	(.L_244 - .L_243)
.L_243:
        /*001c*/ 	.word	0x00000000
        /*0020*/ 	.short	0x0003
        /*0022*/ 	.short	0x0018
        /*0024*/ 	.byte	0x00, 0xf0, 0x11, 0x00


	//----- nvinfo : EIATTR_KPARAM_INFO
	.align		4
.L_244:
        /*0028*/ 	.byte	0x04, 0x17
        /*002a*/ 	.short	(.L_246 - .L_245)
.L_245:
        /*002c*/ 	.word	0x00000000
        /*0030*/ 	.short	0x0002
        /*0032*/ 	.short	0x0010
        /*0034*/ 	.byte	0x00, 0xf5, 0x21, 0x00


	//----- nvinfo : EIATTR_KPARAM_INFO
	.align		4
.L_246:
        /*0038*/ 	.byte	0x04, 0x17
        /*003a*/ 	.short	(.L_248 - .L_247)
.L_247:
        /*003c*/ 	.word	0x00000000
        /*0040*/ 	.short	0x0001
        /*0042*/ 	.short	0x0008
        /*0044*/ 	.byte	0x00, 0xf5, 0x21, 0x00


	//----- nvinfo : EIATTR_KPARAM_INFO
	.align		4
.L_248:
        /*0048*/ 	.byte	0x04, 0x17
        /*004a*/ 	.short	(.L_250 - .L_249)
.L_249:
        /*004c*/ 	.word	0x00000000
        /*0050*/ 	.short	0x0000
        /*0052*/ 	.short	0x0000
        /*0054*/ 	.byte	0x00, 0xf5, 0x21, 0x00


	//----- nvinfo : EIATTR_SPARSE_MMA_MASK
	.align		4
.L_250:
        /*0058*/ 	.byte	0x03, 0x50
        /*005a*/ 	.short	0x0000


	//----- nvinfo : EIATTR_MAXREG_COUNT
	.align		4
        /*005c*/ 	.byte	0x03, 0x1b
        /*005e*/ 	.short	0x00ff


	//----- nvinfo : EIATTR_MERCURY_ISA_VERSION
	.align		4
        /*0060*/ 	.byte	0x03, 0x5f
        /*0062*/ 	.short	0x0101


	//----- nvinfo : EIATTR_VRC_CTA_INIT_COUNT
	.align		4
        /*0064*/ 	.byte	0x02, 0x4a
	.zero		1
	.zero		1


	//----- nvinfo : EIATTR_EXIT_INSTR_OFFSETS
	.align		4
        /*0068*/ 	.byte	0x04, 0x1c
        /*006a*/ 	.short	(.L_252 - .L_251)


	//   ....[0]....
.L_251:
        /*006c*/ 	.word	0x00000040


	//   ....[1]....
        /*0070*/ 	.word	0x00000ce0


	//----- nvinfo : EIATTR_CRS_STACK_SIZE
	.align		4
.L_252:
        /*0074*/ 	.byte	0x04, 0x1e
        /*0076*/ 	.short	(.L_254 - .L_253)
.L_253:
        /*0078*/ 	.word	0x00000000


	//----- nvinfo : EIATTR_CBANK_PARAM_SIZE
	.align		4
.L_254:
        /*007c*/ 	.byte	0x03, 0x19
        /*007e*/ 	.short	0x0020


	//----- nvinfo : EIATTR_PARAM_CBANK
	.align		4
        /*0080*/ 	.byte	0x04, 0x0a
        /*0082*/ 	.short	(.L_256 - .L_255)
	.align		4
.L_255:
        /*0084*/ 	.word	index@(.nv.constant0.row_mean_var_kernel)
        /*0088*/ 	.short	0x0380
        /*008a*/ 	.short	0x0020


	//----- nvinfo : EIATTR_SW_WAR
	.align		4
.L_256:
        /*008c*/ 	.byte	0x04, 0x36
        /*008e*/ 	.short	(.L_258 - .L_257)
.L_257:
        /*0090*/ 	.word	0x00000008
.L_258:


//--------------------- .nv.info.gather_rows_kernel --------------------------
	.section	.nv.info.gather_rows_kernel,"",@"SHT_CUDA_INFO"
	.sectionflags	@""
	.align	4


	//----- nvinfo : EIATTR_CUDA_API_VERSION
	.align		4
        /*0000*/ 	.byte	0x04, 0x37
        /*0002*/ 	.short	(.L_260 - .L_259)
.L_259:
        /*0004*/ 	.word	0x00000082


	//----- nvinfo : EIATTR_KPARAM_INFO
	.align		4
.L_260:
        /*0008*/ 	.byte	0x04, 0x17
        /*000a*/ 	.short	(.L_262 - .L_261)
.L_261:
        /*000c*/ 	.word	0x00000000
        /*0010*/ 	.short	0x0004
        /*0012*/ 	.short	0x001c
        /*0014*/ 	.byte	0x00, 0xf0, 0x11, 0x00


	//----- nvinfo : EIATTR_KPARAM_INFO
	.align		4
.L_262:
        /*0018*/ 	.byte	0x04, 0x17
        /*001a*/ 	.short	(.L_264 - .L_263)
.L_263:
        /*001c*/ 	.word	0x00000000
        /*0020*/ 	.short	0x0003
        /*0022*/ 	.short	0x0018
        /*0024*/ 	.byte	0x00, 0xf0, 0x11, 0x00


	//----- nvinfo : EIATTR_KPARAM_INFO
	.align		4
.L_264:
        /*0028*/ 	.byte	0x04, 0x17
        /*002a*/ 	.short	(.L_266 - .L_265)
.L_265:
        /*002c*/ 	.word	0x00000000
        /*0030*/ 	.short	0x0002
        /*0032*/ 	.short	0x0010
        /*0034*/ 	.byte	0x00, 0xf5, 0x21, 0x00


	//----- nvinfo : EIATTR_KPARAM_INFO
	.align		4
.L_266:
        /*0038*/ 	.byte	0x04, 0x17
        /*003a*/ 	.short	(.L_268 - .L_267)
.L_267:
        /*003c*/ 	.word	0x00000000
        /*0040*/ 	.short	0x0001
        /*0042*/ 	.short	0x0008
        /*0044*/ 	.byte	0x00, 0xf5, 0x21, 0x00


	//----- nvinfo : EIATTR_KPARAM_INFO
	.align		4
.L_268:
        /*0048*/ 	.byte	0x04, 0x17
        /*004a*/ 	.short	(.L_270 - .L_269)
.L_269:
        /*004c*/ 	.word	0x00000000
        /*0050*/ 	.short	0x0000
        /*0052*/ 	.short	0x0000
        /*0054*/ 	.byte	0x00, 0xf5, 0x21, 0x00


	//----- nvinfo : EIATTR_SPARSE_MMA_MASK
	.align		4
.L_270:
        /*0058*/ 	.byte	0x03, 0x50
        /*005a*/ 	.short	0x0000


	//----- nvinfo : EIATTR_MAXREG_COUNT
	.align		4
        /*005c*/ 	.byte	0x03, 0x1b
        /*005e*/ 	.short	0x00ff


	//----- nvinfo : EIATTR_MERCURY_ISA_VERSION
	.align		4
        /*0060*/ 	.byte	0x03, 0x5f
        /*0062*/ 	.short	0x0101


	//----- nvinfo : EIATTR_VRC_CTA_INIT_COUNT
	.align		4
        /*0064*/ 	.byte	0x02, 0x4a
	.zero		1
	.zero		1


	//----- nvinfo : EIATTR_EXIT_INSTR_OFFSETS
	.align		4
        /*0068*/ 	.byte	0x04, 0x1c
        /*006a*/ 	.short	(.L_272 - .L_271)


	//   ....[0]....
.L_271:
        /*006c*/ 	.word	0x00000040


	//   ....[1]....
        /*0070*/ 	.word	0x00000070


	//   ....[2]....
        /*0074*/ 	.word	0x000004c0


	//   ....[3]....
        /*0078*/ 	.word	0x000006c0


	//   ....[4]....
        /*007c*/ 	.word	0x00000840


	//   ....[5]....
        /*0080*/ 	.word	0x000009d0


	//----- nvinfo : EIATTR_CBANK_PARAM_SIZE
	.align		4
.L_272:
        /*0084*/ 	.byte	0x03, 0x19
        /*0086*/ 	.short	0x0020


	//----- nvinfo : EIATTR_PARAM_CBANK
	.align		4
        /*0088*/ 	.byte	0x04, 0x0a
        /*008a*/ 	.short	(.L_274 - .L_273)
	.align		4
.L_273:
        /*008c*/ 	.word	index@(.nv.constant0.gather_rows_kernel)
        /*0090*/ 	.short	0x0380
        /*0092*/ 	.short	0x0020


	//----- nvinfo : EIATTR_SW_WAR
	.align		4
.L_274:
        /*0094*/ 	.byte	0x04, 0x36
        /*0096*/ 	.short	(.L_276 - .L_275)
.L_275:
        /*0098*/ 	.word	0x00000008
.L_276:


//--------------------- .nv.info.dropout_kernel   --------------------------
	.section	.nv.info.dropout_kernel,"",@"SHT_CUDA_INFO"
	.sectionflags	@""
	.align	4


	//----- nvinfo : EIATTR_CUDA_API_VERSION
	.align		4
        /*0000*/ 	.byte	0x04, 0x37
        /*0002*/ 	.short	(.L_278 - .L_277)
.L_277:
        /*0004*/ 	.word	0x00000082


	//----- nvinfo : EIATTR_KPARAM_INFO
	.align		4
.L_278:
        /*0008*/ 	.byte	0x04, 0x17
        /*000a*/ 	.short	(.L_280 - .L_279)
.L_279:
        /*000c*/ 	.word	0x00000000
        /*0010*/ 	.short	0x0005
        /*0012*/ 	.short	0x0020
        /*0014*/ 	.byte	0x00, 0xf0, 0x21, 0x00


	//----- nvinfo : EIATTR_KPARAM_INFO
	.align		4
.L_280:
        /*0018*/ 	.byte	0x04, 0x17
        /*001a*/ 	.short	(.L_282 - .L_281)
.L_281:
        /*001c*/ 	.word	0x00000000
        /*0020*/ 	.short	0x0004
        /*0022*/ 	.short	0x0018
        /*0024*/ 	.byte	0x00, 0xf0, 0x21, 0x00


	//----- nvinfo : EIATTR_KPARAM_INFO
	.align		4
.L_282:
        /*0028*/ 	.byte	0x04, 0x17
        /*002a*/ 	.short	(.L_284 - .L_283)
.L_283:
        /*002c*/ 	.word	0x00000000
        /*0030*/ 	.short	0x0003
        /*0032*/ 	.short	0x0014
        /*0034*/ 	.byte	0x00, 0xf0, 0x11, 0x00


	//----- nvinfo : EIATTR_KPARAM_INFO
	.align		4
.L_284:
        /*0038*/ 	.byte	0x04, 0x17
        /*003a*/ 	.short	(.L_286 - .L_285)
.L_285:
        /*003c*/ 	.word	0x00000000
        /*0040*/ 	.short	0x0002
        /*0042*/ 	.short	0x0010
        /*0044*/ 	.byte	0x00, 0xf0, 0x11, 0x00


	//----- nvinfo : EIATTR_KPARAM_INFO
	.align		4
.L_286:
        /*0048*/ 	.byte	0x04, 0x17
        /*004a*/ 	.short	(.L_288 - .L_287)
.L_287:
        /*004c*/ 	.word	0x00000000
        /*0050*/ 	.short	0x0001
        /*0052*/ 	.short	0x0008
        /*0054*/ 	.byte	0x00, 0xf5, 0x21, 0x00


	//----- nvinfo : EIATTR_KPARAM_INFO
	.align		4
.L_288:
        /*0058*/ 	.byte	0x04, 0x17
        /*005a*/ 	.short	(.L_290 - .L_289)
.L_289:
        /*005c*/ 	.word	0x00000000
        /*0060*/ 	.short	0x0000
        /*0062*/ 	.short	0x0000
        /*0064*/ 	.byte	0x00, 0xf5, 0x21, 0x00


	//----- nvinfo : EIATTR_SPARSE_MMA_MASK
	.align		4
.L_290:
        /*0068*/ 	.byte	0x03, 0x50
        /*006a*/ 	.short	0x0000


	//----- nvinfo : EIATTR_MAXREG_COUNT
	.align		4
        /*006c*/ 	.byte	0x03, 0x1b
        /*006e*/ 	.short	0x00ff


	//----- nvinfo : EIATTR_MERCURY_ISA_VERSION
	.align		4
        /*0070*/ 	.byte	0x03, 0x5f
        /*0072*/ 	.short	0x0101


	//----- nvinfo : EIATTR_VRC_CTA_INIT_COUNT
	.align		4
        /*0074*/ 	.byte	0x02, 0x4a
	.zero		1
	.zero		1


	//----- nvinfo : EIATTR_EXIT_INSTR_OFFSETS
	.align		4
        /*0078*/ 	.byte	0x04, 0x1c
        /*007a*/ 	.short	(.L_292 - .L_291)


	//   ....[0]....
.L_291:
        /*007c*/ 	.word	0x00000040


	//   ....[1]....
        /*0080*/ 	.word	0x000000a0


	//   ....[2]....
        /*0084*/ 	.word	0x00000890


	//   ....[3]....
        /*0088*/ 	.word	0x00000cc0


	//   ....[4]....
        /*008c*/ 	.word	0x00000ee0


	//----- nvinfo : EIATTR_CBANK_PARAM_SIZE
	.align		4
.L_292:
        /*0090*/ 	.byte	0x03, 0x19
        /*0092*/ 	.short	0x0028


	//----- nvinfo : EIATTR_PARAM_CBANK
	.align		4
        /*0094*/ 	.byte	0x04, 0x0a
        /*0096*/ 	.short	(.L_294 - .L_293)
	.align		4
.L_293:
        /*0098*/ 	.word	index@(.nv.constant0.dropout_kernel)
        /*009c*/ 	.short	0x0380
        /*009e*/ 	.short	0x0028


	//----- nvinfo : EIATTR_SW_WAR
	.align		4
.L_294:
        /*00a0*/ 	.byte	0x04, 0x36
        /*00a2*/ 	.short	(.L_296 - .L_295)
.L_295:
        /*00a4*/ 	.word	0x00000008
.L_296:


//--------------------- .nv.info._Z19softmax_rows_kernelPdPKdii --------------------------
	.section	.nv.info._Z19softmax_rows_kernelPdPKdii,"",@"SHT_CUDA_INFO"
	.sectionflags	@""
	.align	4


	//----- nvinfo : EIATTR_CUDA_API_VERSION
	.align		4
        /*0000*/ 	.byte	0x04, 0x37
        /*0002*/ 	.short	(.L_298 - .L_297)
.L_297:
        /*0004*/ 	.word	0x00000082


	//----- nvinfo : EIATTR_KPARAM_INFO
	.align		4
.L_298:
        /*0008*/ 	.byte	0x04, 0x17
        /*000a*/ 	.short	(.L_300 - .L_299)
.L_299:
        /*000c*/ 	.word	0x00000000
        /*0010*/ 	.short	0x0003
        /*0012*/ 	.short	0x0014
        /*0014*/ 	.byte	0x00, 0xf0, 0x11, 0x00


	//----- nvinfo : EIATTR_KPARAM_INFO
	.align		4
.L_300:
        /*0018*/ 	.byte	0x04, 0x17
        /*001a*/ 	.short	(.L_302 - .L_301)
.L_301:
        /*001c*/ 	.word	0x00000000
        /*0020*/ 	.short	0x0002
        /*0022*/ 	.short	0x0010
        /*0024*/ 	.byte	0x00, 0xf0, 0x11, 0x00


	//----- nvinfo : EIATTR_KPARAM_INFO
	.align		4
.L_302:
        /*0028*/ 	.byte	0x04, 0x17
        /*002a*/ 	.short	(.L_304 - .L_303)
.L_303:
        /*002c*/ 	.word	0x00000000
        /*0030*/ 	.short	0x0001
        /*0032*/ 	.short	0x0008
        /*0034*/ 	.byte	0x00, 0xf5, 0x21, 0x00


	//----- nvinfo : EIATTR_KPARAM_INFO
	.align		4
.L_304:
        /*0038*/ 	.byte	0x04, 0x17
        /*003a*/ 	.short	(.L_306 - .L_305)
.L_305:
        /*003c*/ 	.word	0x00000000
        /*0040*/ 	.short	0x0000
        /*0042*/ 	.short	0x0000
        /*0044*/ 	.byte	0x00, 0xf5, 0x21, 0x00


	//----- nvinfo : EIATTR_SPARSE_MMA_MASK
	.align		4
.L_306:
        /*0048*/ 	.byte	0x03, 0x50
        /*004a*/ 	.short	0x0000


	//----- nvinfo : EIATTR_MAXREG_COUNT
	.align		4
        /*004c*/ 	.byte	0x03, 0x1b
        /*004e*/ 	.short	0x00ff


	//----- nvinfo : EIATTR_MERCURY_ISA_VERSION
	.align		4
        /*0050*/ 	.byte	0x03, 0x5f
        /*0052*/ 	.short	0x0101


	//----- nvinfo : EIATTR_VRC_CTA_INIT_COUNT
	.align		4
        /*0054*/ 	.byte	0x02, 0x4a
	.zero		1
	.zero		1


	//----- nvinfo : EIATTR_EXIT_INSTR_OFFSETS
	.align		4
        /*0058*/ 	.byte	0x04, 0x1c
        /*005a*/ 	.short	(.L_308 - .L_307)


	//   ....[0]....
.L_307:
        /*005c*/ 	.word	0x00000040


	//   ....[1]....
        /*0060*/ 	.word	0x00000d10


	//   ....[2]....
        /*0064*/ 	.word	0x00002350


	//   ....[3]....
        /*0068*/ 	.word	0x00002e50


	//   ....[4]....
        /*006c*/ 	.word	0x00003410


	//   ....[5]....
        /*0070*/ 	.word	0x00003660


	//----- nvinfo : EIATTR_CRS_STACK_SIZE
	.align		4
.L_308:
        /*0074*/ 	.byte	0x04, 0x1e
        /*0076*/ 	.short	(.L_310 - .L_309)
.L_309:
        /*0078*/ 	.word	0x00000000


	//----- nvinfo : EIATTR_CBANK_PARAM_SIZE
	.align		4
.L_310:
        /*007c*/ 	.byte	0x03, 0x19
        /*007e*/ 	.short	0x0018


	//----- nvinfo : EIATTR_PARAM_CBANK
	.align		4
        /*0080*/ 	.byte	0x04, 0x0a
        /*0082*/ 	.short	(.L_312 - .L_311)
	.align		4
.L_311:
        /*0084*/ 	.word	index@(.nv.constant0._Z19softmax_rows_kernelPdPKdii)
        /*0088*/ 	.short	0x0380
        /*008a*/ 	.short	0x0018


	//----- nvinfo : EIATTR_SW_WAR
	.align		4
.L_312:
        /*008c*/ 	.byte	0x04, 0x36
        /*008e*/ 	.short	(.L_314 - .L_313)
.L_313:
        /*0090*/ 	.word	0x00000008
.L_314:


//--------------------- .nv.callgraph             --------------------------
	.section	.nv.callgraph,"",@"SHT_CUDA_CALLGRAPH"
	.align	4
	.sectionentsize	8
	.align		4
        /*0000*/ 	.word	0x00000000
	.align		4
        /*0004*/ 	.word	0xffffffff
	.align		4
        /*0008*/ 	.word	0x00000000
	.align		4
        /*000c*/ 	.word	0xfffffffe
	.align		4
        /*0010*/ 	.word	0x00000000
	.align		4
        /*0014*/ 	.word	0xfffffffd
	.align		4
        /*0018*/ 	.word	0x00000000
	.align		4
        /*001c*/ 	.word	0xfffffffc


//--------------------- .nv.constant4             --------------------------
	.section	.nv.constant4,"a",@progbits
	.align	8
	.align		8
.nv.constant4:
        /*0000*/ 	.dword	precalc_xorwow_matrix
	.align		8
        /*0008*/ 	.dword	precalc_xorwow_offset_matrix
	.align		8
        /*0010*/ 	.dword	mrg32k3aM1
	.align		8
        /*0018*/ 	.dword	mrg32k3aM2
	.align		8
        /*0020*/ 	.dword	mrg32k3aM1SubSeq
	.align		8
        /*0028*/ 	.dword	mrg32k3aM2SubSeq
	.align		8
        /*0030*/ 	.dword	mrg32k3aM1Seq
	.align		8
        /*0038*/ 	.dword	mrg32k3aM2Seq


//--------------------- .nv.constant3             --------------------------
	.section	.nv.constant3,"a",@progbits
	.align	8
.nv.constant3:
	.type		__cr_lgamma_table,@object
	.size		__cr_lgamma_table,(.L_8 - __cr_lgamma_table)
__cr_lgamma_table:
        /*0000*/ 	.byte	0x00, 0x00, 0x00, 0x00, 0x00, 0x00, 0x00, 0x00, 0x00, 0x00, 0x00, 0x00, 0x00, 0x00, 0x00, 0x00
        /*0010*/ 	.byte	0xef, 0x39, 0xfa, 0xfe, 0x42, 0x2e, 0xe6, 0x3f, 0x02, 0x20, 0x2a, 0xfa, 0x0b, 0xab, 0xfc, 0x3f
        /*0020*/ 	.byte	0xf9, 0x2c, 0x92, 0x7c, 0xa7, 0x6c, 0x09, 0x40, 0xc9, 0x79, 0x44, 0x3c, 0x64, 0x26, 0x13, 0x40
        /*0030*/ 	.byte	0xca, 0x01, 0xcf, 0x3a, 0x27, 0x51, 0x1a, 0x40, 0x30, 0xcc, 0x2d, 0xf3, 0xe1, 0x0c, 0x21, 0x40
        /*0040*/ 	.byte	0x0d, 0xb7, 0xfc, 0x82, 0x8e, 0x35, 0x25, 0x40
.L_8:


//--------------------- .text.mul_row_vector_kernel --------------------------
	.section	.text.mul_row_vector_kernel,"ax",@progbits
	.align	128
        .global         mul_row_vector_kernel
        .type           mul_row_vector_kernel,@function
        .size           mul_row_vector_kernel,(.L_x_157 - mul_row_vector_kernel)
        .other          mul_row_vector_kernel,@"STO_CUDA_ENTRY STV_DEFAULT"
mul_row_vector_kernel:
.text.mul_row_vector_kernel:
[----:B------:R-:W-:Y:S01]  /*0000*/  LDC R1, c[0x0][0x37c] ;  /* 0x0000df00ff017b82 */ /* 0x000fe20000000800 */
[----:B------:R-:W0:Y:S07]  /*0010*/  S2R R0, SR_TID.X ;  /* 0x0000000000007919 */ /* 0x000e2e0000002100 */
[----:B------:R-:W0:Y:S08]  /*0020*/  S2UR UR4, SR_CTAID.X ;  /* 0x00000000000479c3 */ /* 0x000e300000002500 */
[----:B------:R-:W0:Y:S08]  /*0030*/  LDC R9, c[0x0][0x360] ;  /* 0x0000d800ff097b82 */ /* 0x000e300000000800 */
[----:B------:R-:W1:Y:S01]  /*0040*/  LDC.64 R2, c[0x0][0x390] ;  /* 0x0000e400ff027b82 */ /* 0x000e620000000a00 */
[----:B0-----:R-:W-:-:S02]  /*0050*/  IMAD R9, R9, UR4, R0 ;  /* 0x0000000409097c24 */ /* 0x001fc4000f8e0200 */
[----:B-1----:R-:W-:-:S05]  /*0060*/  IMAD R2, R3, R2, RZ ;  /* 0x0000000203027224 */ /* 0x002fca00078e02ff */
[----:B------:R-:W-:-:S13]  /*0070*/  ISETP.GE.AND P0, PT, R9, R2, PT ;  /* 0x000000020900720c */ /* 0x000fda0003f06270 */
[----:B------:R-:W-:Y:S05]  /*0080*/  @P0 EXIT ;  /* 0x000000000000094d */ /* 0x000fea0003800000 */
[----:B------:R-:W-:Y:S01]  /*0090*/  IABS R11, R3 ;  /* 0x00000003000b7213 */ /* 0x000fe20000000000 */
[----:B------:R-:W0:Y:S01]  /*00a0*/  LDCU.64 UR4, c[0x0][0x358] ;  /* 0x00006b00ff0477ac */ /* 0x000e220008000a00 */
[----:B------:R-:W-:Y:S02]  /*00b0*/  ISETP.GE.AND P2, PT, R9, RZ, PT ;  /* 0x000000ff0900720c */ /* 0x000fe40003f46270 */
[----:B------:R-:W1:Y:S08]  /*00c0*/  I2F.RP R0, R11 ;  /* 0x0000000b00007306 */ /* 0x000e700000209400 */
[----:B-1----:R-:W1:Y:S02]  /*00d0*/  MUFU.RCP R0, R0 ;  /* 0x0000000000007308 */ /* 0x002e640000001000 */
[----:B-1----:R-:W-:-:S06]  /*00e0*/  IADD3 R4, PT, PT, R0, 0xffffffe, RZ ;  /* 0x0ffffffe00047810 */ /* 0x002fcc0007ffe0ff */
[----:B------:R1:W2:Y:S02]  /*00f0*/  F2I.FTZ.U32.TRUNC.NTZ R5, R4 ;  /* 0x0000000400057305 */ /* 0x0002a4000021f000 */
[----:B-1----:R-:W-:Y:S01]  /*0100*/  IMAD.MOV.U32 R4, RZ, RZ, RZ ;  /* 0x000000ffff047224 */ /* 0x002fe200078e00ff */
[----:B--2---:R-:W-:-:S05]  /*0110*/  IADD3 R2, PT, PT, RZ, -R5, RZ ;  /* 0x80000005ff027210 */ /* 0x004fca0007ffe0ff */
[----:B------:R-:W-:Y:S01]  /*0120*/  IMAD R7, R2, R11, RZ ;  /* 0x0000000b02077224 */ /* 0x000fe200078e02ff */
[----:B------:R-:W-:-:S03]  /*0130*/  IABS R2, R9 ;  /* 0x0000000900027213 */ /* 0x000fc60000000000 */
[----:B------:R-:W-:Y:S02]  /*0140*/  IMAD.HI.U32 R5, R5, R7, R4 ;  /* 0x0000000705057227 */ /* 0x000fe400078e0004 */
[----:B------:R-:W1:Y:S04]  /*0150*/  LDC.64 R6, c[0x0][0x388] ;  /* 0x0000e200ff067b82 */ /* 0x000e680000000a00 */
[----:B------:R-:W-:-:S05]  /*0160*/  IMAD.HI.U32 R5, R5, R2, RZ ;  /* 0x0000000205057227 */ /* 0x000fca00078e00ff */
[----:B------:R-:W-:-:S05]  /*0170*/  IADD3 R5, PT, PT, -R5, RZ, RZ ;  /* 0x000000ff05057210 */ /* 0x000fca0007ffe1ff */
[C---:B------:R-:W-:Y:S02]  /*0180*/  IMAD R0, R11.reuse, R5, R2 ;  /* 0x000000050b007224 */ /* 0x040fe400078e0202 */
[----:B------:R-:W2:Y:S03]  /*0190*/  LDC.64 R4, c[0x0][0x380] ;  /* 0x0000e000ff047b82 */ /* 0x000ea60000000a00 */
[----:B------:R-:W-:-:S13]  /*01a0*/  ISETP.GT.U32.AND P0, PT, R11, R0, PT ;  /* 0x000000000b00720c */ /* 0x000fda0003f04070 */
[----:B------:R-:W-:Y:S01]  /*01b0*/  @!P0 IMAD.IADD R0, R0, 0x1, -R11 ;  /* 0x0000000100008824 */ /* 0x000fe200078e0a0b */
[----:B------:R-:W-:-:S04]  /*01c0*/  ISETP.NE.AND P0, PT, R3, RZ, PT ;  /* 0x000000ff0300720c */ /* 0x000fc80003f05270 */
[----:B------:R-:W-:Y:S01]  /*01d0*/  ISETP.GT.U32.AND P1, PT, R11, R0, PT ;  /* 0x000000000b00720c */ /* 0x000fe20003f24070 */
[----:B--2---:R-:W-:-:S12]  /*01e0*/  IMAD.WIDE R4, R9, 0x8, R4 ;  /* 0x0000000809047825 */ /* 0x004fd800078e0204 */
[----:B------:R-:W-:-:S05]  /*01f0*/  @!P1 IADD3 R0, PT, PT, R0, -R11, RZ ;  /* 0x8000000b00009210 */ /* 0x000fca0007ffe0ff */
[----:B------:R-:W-:Y:S01]  /*0200*/  @!P2 IMAD.MOV R0, RZ, RZ, -R0 ;  /* 0x000000ffff00a224 */ /* 0x000fe200078e0a00 */
[----:B------:R-:W-:-:S05]  /*0210*/  @!P0 LOP3.LUT R0, RZ, R3, RZ, 0x33, !PT ;  /* 0x00000003ff008212 */ /* 0x000fca00078e33ff */
[----:B-1----:R-:W-:Y:S02]  /*0220*/  IMAD.WIDE R2, R0, 0x8, R6 ;  /* 0x0000000800027825 */ /* 0x002fe400078e0206 */
[----:B0-----:R-:W2:Y:S04]  /*0230*/  LDG.E.64 R6, desc[UR4][R4.64] ;  /* 0x0000000404067981 */ /* 0x001ea8000c1e1b00 */
[----:B------:R-:W2:Y:S02]  /*0240*/  LDG.E.64 R2, desc[UR4][R2.64] ;  /* 0x0000000402027981 */ /* 0x000ea4000c1e1b00 */
[----:B--2---:R-:W-:-:S07]  /*0250*/  DMUL R6, R2, R6 ;  /* 0x0000000602067228 */ /* 0x004fce0000000000 */
[----:B------:R-:W-:Y:S01]  /*0260*/  STG.E.64 desc[UR4][R4.64], R6 ;  /* 0x0000000604007986 */ /* 0x000fe2000c101b04 */
[----:B------:R-:W-:Y:S05]  /*0270*/  EXIT ;  /* 0x000000000000794d */ /* 0x000fea0003800000 */
.L_x_0:
[----:B------:R-:W-:-:S00]  /*0280*/  BRA `(.L_x_0) ;  /* 0xfffffffc00fc7947 */ /* 0x000fc0000383ffff */
[----:B------:R-:W-:-:S00]  /*0290*/  NOP ;  /* 0x0000000000007918 */ /* 0x000fc00000000000 */
        /* <DEDUP_REMOVED lines=14> */
.L_x_157:


//--------------------- .text.sum_cols_kernel     --------------------------
	.section	.text.sum_cols_kernel,"ax",@progbits
	.align	128
        .global         sum_cols_kernel
        .type           sum_cols_kernel,@function
        .size           sum_cols_kernel,(.L_x_158 - sum_cols_kernel)
        .other          sum_cols_kernel,@"STO_CUDA_ENTRY STV_DEFAULT"
sum_cols_kernel:
.text.sum_cols_kernel:
[----:B------:R-:W-:Y:S01]  /*0000*/  LDC R1, c[0x0][0x37c] ;  /* 0x0000df00ff017b82 */ /* 0x000fe20000000800 */
[----:B------:R-:W0:Y:S07]  /*0010*/  S2R R0, SR_CTAID.X ;  /* 0x0000000000007919 */ /* 0x000e2e0000002500 */
[----:B------:R-:W0:Y:S02]  /*0020*/  LDC R3, c[0x0][0x394] ;  /* 0x0000e500ff037b82 */ /* 0x000e240000000800 */
[----:B0-----:R-:W-:-:S13]  /*0030*/  ISETP.GE.AND P0, PT, R0, R3, PT ;  /* 0x000000030000720c */ /* 0x001fda0003f06270 */
[----:B------:R-:W-:Y:S05]  /*0040*/  @P0 EXIT ;  /* 0x000000000000094d */ /* 0x000fea0003800000 */
[----:B------:R-:W0:Y:S01]  /*0050*/  LDC R2, c[0x0][0x390] ;  /* 0x0000e400ff027b82 */ /* 0x000e220000000800 */
[----:B------:R-:W1:Y:S01]  /*0060*/  LDCU.64 UR4, c[0x0][0x358] ;  /* 0x00006b00ff0477ac */ /* 0x000e620008000a00 */
[----:B------:R-:W-:Y:S02]  /*0070*/  CS2R R20, SRZ ;  /* 0x0000000000147805 */ /* 0x000fe4000001ff00 */
[----:B0-----:R-:W-:-:S13]  /*0080*/  ISETP.GE.AND P0, PT, R2, 0x1, PT ;  /* 0x000000010200780c */ /* 0x001fda0003f06270 */
[----:B-1----:R-:W-:Y:S05]  /*0090*/  @!P0 BRA `(.L_x_1) ;  /* 0x0000000400f88947 */ /* 0x002fea0003800000 */
[C---:B------:R-:W-:Y:S01]  /*00a0*/  ISETP.GE.U32.AND P1, PT, R2.reuse, 0x10, PT ;  /* 0x000000100200780c */ /* 0x040fe20003f26070 */
[----:B------:R-:W-:Y:S01]  /*00b0*/  HFMA2 R26, -RZ, RZ, 0, 0 ;  /* 0x00000000ff1a7431 */ /* 0x000fe200000001ff */
[----:B------:R-:W-:Y:S02]  /*00c0*/  LOP3.LUT R5, R2, 0xf, RZ, 0xc0, !PT ;  /* 0x0000000f02057812 */ /* 0x000fe400078ec0ff */
[----:B------:R-:W-:Y:S02]  /*00d0*/  CS2R R20, SRZ ;  /* 0x0000000000147805 */ /* 0x000fe4000001ff00 */
[----:B------:R-:W-:-:S07]  /*00e0*/  ISETP.NE.AND P0, PT, R5, RZ, PT ;  /* 0x000000ff0500720c */ /* 0x000fce0003f05270 */
[----:B------:R-:W-:Y:S06]  /*00f0*/  @!P1 BRA `(.L_x_2) ;  /* 0x0000000000e49947 */ /* 0x000fec0003800000 */
[----:B------:R-:W-:Y:S02]  /*0100*/  LOP3.LUT R26, R2, 0x7ffffff0, RZ, 0xc0, !PT ;  /* 0x7ffffff0021a7812 */ /* 0x000fe400078ec0ff */
[----:B------:R-:W-:Y:S02]  /*0110*/  CS2R R20, SRZ ;  /* 0x0000000000147805 */ /* 0x000fe4000001ff00 */
[----:B------:R-:W-:Y:S02]  /*0120*/  MOV R4, R0 ;  /* 0x0000000000047202 */ /* 0x000fe40000000f00 */
[----:B------:R-:W-:-:S07]  /*0130*/  IADD3 R27, PT, PT, -R26, RZ, RZ ;  /* 0x000000ff1a1b7210 */ /* 0x000fce0007ffe1ff */
.L_x_3:
[----:B------:R-:W0:Y:S02]  /*0140*/  LDC.64 R22, c[0x0][0x388] ;  /* 0x0000e200ff167b82 */ /* 0x000e240000000a00 */
[----:B0-----:R-:W-:-:S05]  /*0150*/  IMAD.WIDE R22, R4, 0x8, R22 ;  /* 0x0000000804167825 */ /* 0x001fca00078e0216 */
[----:B------:R-:W2:Y:S01]  /*0160*/  LDG.E.64 R6, desc[UR4][R22.64] ;  /* 0x0000000416067981 */ /* 0x000ea2000c1e1b00 */
[----:B------:R-:W-:-:S05]  /*0170*/  IMAD.WIDE R24, R3, 0x8, R22 ;  /* 0x0000000803187825 */ /* 0x000fca00078e0216 */
[----:B------:R0:W3:Y:S02]  /*0180*/  LDG.E.64 R18, desc[UR4][R24.64] ;  /* 0x0000000418127981 */ /* 0x0000e4000c1e1b00 */
[----:B0-----:R-:W-:-:S05]  /*0190*/  IMAD.WIDE R24, R3, 0x8, R24 ;  /* 0x0000000803187825 */ /* 0x001fca00078e0218 */
[----:B------:R-:W4:Y:S01]  /*01a0*/  LDG.E.64 R16, desc[UR4][R24.64] ;  /* 0x0000000418107981 */ /* 0x000f22000c1e1b00 */
[----:B------:R-:W-:-:S05]  /*01b0*/  IMAD.WIDE R10, R3, 0x8, R24 ;  /* 0x00000008030a7825 */ /* 0x000fca00078e0218 */
[----:B------:R-:W5:Y:S01]  /*01c0*/  LDG.E.64 R14, desc[UR4][R10.64] ;  /* 0x000000040a0e7981 */ /* 0x000f62000c1e1b00 */
[----:B------:R-:W-:-:S05]  /*01d0*/  IMAD.WIDE R8, R3, 0x8, R10 ;  /* 0x0000000803087825 */ /* 0x000fca00078e020a */
[----:B------:R0:W5:Y:S02]  /*01e0*/  LDG.E.64 R12, desc[UR4][R8.64] ;  /* 0x00000004080c7981 */ /* 0x000164000c1e1b00 */
[----:B0-----:R-:W-:-:S05]  /*01f0*/  IMAD.WIDE R8, R3, 0x8, R8 ;  /* 0x0000000803087825 */ /* 0x001fca00078e0208 */
[----:B------:R-:W5:Y:S01]  /*0200*/  LDG.E.64 R10, desc[UR4][R8.64] ;  /* 0x00000004080a7981 */ /* 0x000f62000c1e1b00 */
[----:B------:R-:W-:-:S05]  /*0210*/  IMAD.WIDE R28, R3, 0x8, R8 ;  /* 0x00000008031c7825 */ /* 0x000fca00078e0208 */
[----:B------:R0:W5:Y:S02]  /*0220*/  LDG.E.64 R8, desc[UR4][R28.64] ;  /* 0x000000041c087981 */ /* 0x000164000c1e1b00 */
[----:B0-----:R-:W-:Y:S01]  /*0230*/  IMAD.WIDE R28, R3, 0x8, R28 ;  /* 0x00000008031c7825 */ /* 0x001fe200078e021c */
[----:B--2---:R-:W-:-:S04]  /*0240*/  DADD R6, R6, R20 ;  /* 0x0000000006067229 */ /* 0x004fc80000000014 */
[----:B------:R-:W2:Y:S01]  /*0250*/  LDG.E.64 R20, desc[UR4][R28.64] ;  /* 0x000000041c147981 */ /* 0x000ea2000c1e1b00 */
[----:B------:R-:W-:-:S03]  /*0260*/  IMAD.WIDE R22, R3, 0x8, R28 ;  /* 0x0000000803167825 */ /* 0x000fc600078e021c */
[----:B---3--:R-:W-:Y:S02]  /*0270*/  DADD R18, R6, R18 ;  /* 0x0000000006127229 */ /* 0x008fe40000000012 */
[----:B------:R-:W3:Y:S01]  /*0280*/  LDG.E.64 R6, desc[UR4][R22.64] ;  /* 0x0000000416067981 */ /* 0x000ee2000c1e1b00 */
[----:B------:R-:W-:-:S05]  /*0290*/  IMAD.WIDE R24, R3, 0x8, R22 ;  /* 0x0000000803187825 */ /* 0x000fca00078e0216 */
[----:B----4-:R-:W-:Y:S02]  /*02a0*/  DADD R16, R18, R16 ;  /* 0x0000000012107229 */ /* 0x010fe40000000010 */
[----:B------:R0:W4:Y:S06]  /*02b0*/  LDG.E.64 R18, desc[UR4][R24.64] ;  /* 0x0000000418127981 */ /* 0x00012c000c1e1b00 */
[----:B-----5:R-:W-:Y:S01]  /*02c0*/  DADD R14, R16, R14 ;  /* 0x00000000100e7229 */ /* 0x020fe2000000000e */
[----:B0-----:R-:W-:-:S05]  /*02d0*/  IMAD.WIDE R24, R3, 0x8, R24 ;  /* 0x0000000803187825 */ /* 0x001fca00078e0218 */
[----:B------:R-:W5:Y:S01]  /*02e0*/  LDG.E.64 R16, desc[UR4][R24.64] ;  /* 0x0000000418107981 */ /* 0x000f62000c1e1b00 */
[----:B------:R-:W-:Y:S01]  /*02f0*/  IMAD.WIDE R22, R3, 0x8, R24 ;  /* 0x0000000803167825 */ /* 0x000fe200078e0218 */
[----:B------:R-:W-:-:S04]  /*0300*/  DADD R12, R14, R12 ;  /* 0x000000000e0c7229 */ /* 0x000fc8000000000c */
[----:B------:R-:W5:Y:S01]  /*0310*/  LDG.E.64 R14, desc[UR4][R22.64] ;  /* 0x00000004160e7981 */ /* 0x000f62000c1e1b00 */
[----:B------:R-:W-:-:S03]  /*0320*/  IMAD.WIDE R28, R3, 0x8, R22 ;  /* 0x00000008031c7825 */ /* 0x000fc600078e0216 */
[----:B------:R-:W-:Y:S02]  /*0330*/  DADD R10, R12, R10 ;  /* 0x000000000c0a7229 */ /* 0x000fe4000000000a */
[----:B------:R0:W5:Y:S06]  /*0340*/  LDG.E.64 R12, desc[UR4][R28.64] ;  /* 0x000000041c0c7981 */ /* 0x00016c000c1e1b00 */
[----:B------:R-:W-:Y:S01]  /*0350*/  DADD R8, R10, R8 ;  /* 0x000000000a087229 */ /* 0x000fe20000000008 */
[----:B0-----:R-:W-:-:S05]  /*0360*/  IMAD.WIDE R28, R3, 0x8, R28 ;  /* 0x00000008031c7825 */ /* 0x001fca00078e021c */
[----:B------:R-:W5:Y:S01]  /*0370*/  LDG.E.64 R10, desc[UR4][R28.64] ;  /* 0x000000041c0a7981 */ /* 0x000f62000c1e1b00 */
[----:B------:R-:W-:-:S04]  /*0380*/  IMAD.WIDE R22, R3, 0x8, R28 ;  /* 0x0000000803167825 */ /* 0x000fc800078e021c */
[----:B------:R-:W-:-:S06]  /*0390*/  IMAD.WIDE R24, R3, 0x8, R22 ;  /* 0x0000000803187825 */ /* 0x000fcc00078e0216 */
[----:B------:R-:W5:Y:S01]  /*03a0*/  LDG.E.64 R24, desc[UR4][R24.64] ;  /* 0x0000000418187981 */ /* 0x000f62000c1e1b00 */
[----:B--2---:R-:W-:-:S03]  /*03b0*/  DADD R20, R8, R20 ;  /* 0x0000000008147229 */ /* 0x004fc60000000014 */
[----:B------:R-:W2:Y:S05]  /*03c0*/  LDG.E.64 R8, desc[UR4][R22.64] ;  /* 0x0000000416087981 */ /* 0x000eaa000c1e1b00 */
[----:B---3--:R-:W-:-:S08]  /*03d0*/  DADD R6, R20, R6 ;  /* 0x0000000014067229 */ /* 0x008fd00000000006 */
[----:B----4-:R-:W-:-:S08]  /*03e0*/  DADD R6, R6, R18 ;  /* 0x0000000006067229 */ /* 0x010fd00000000012 */
[----:B-----5:R-:W-:-:S08]  /*03f0*/  DADD R6, R6, R16 ;  /* 0x0000000006067229 */ /* 0x020fd00000000010 */
[----:B------:R-:W-:Y:S01]  /*0400*/  DADD R6, R6, R14 ;  /* 0x0000000006067229 */ /* 0x000fe2000000000e */
[----:B------:R-:W-:-:S07]  /*0410*/  IADD3 R27, PT, PT, R27, 0x10, RZ ;  /* 0x000000101b1b7810 */ /* 0x000fce0007ffe0ff */
[----:B------:R-:W-:Y:S01]  /*0420*/  DADD R6, R6, R12 ;  /* 0x0000000006067229 */ /* 0x000fe2000000000c */
[----:B------:R-:W-:-:S07]  /*0430*/  ISETP.NE.AND P1, PT, R27, RZ, PT ;  /* 0x000000ff1b00720c */ /* 0x000fce0003f25270 */
[----:B------:R-:W-:Y:S01]  /*0440*/  DADD R6, R6, R10 ;  /* 0x0000000006067229 */ /* 0x000fe2000000000a */
[----:B------:R-:W-:-:S07]  /*0450*/  LEA R4, R3, R4, 0x4 ;  /* 0x0000000403047211 */ /* 0x000fce00078e20ff */
[----:B--2---:R-:W-:-:S08]  /*0460*/  DADD R6, R6, R8 ;  /* 0x0000000006067229 */ /* 0x004fd00000000008 */
[----:B------:R-:W-:Y:S01]  /*0470*/  DADD R20, R6, R24 ;  /* 0x0000000006147229 */ /* 0x000fe20000000018 */
[----:B------:R-:W-:Y:S10]  /*0480*/  @P1 BRA `(.L_x_3) ;  /* 0xfffffffc002c1947 */ /* 0x000ff4000383ffff */
.L_x_2:
[----:B------:R-:W-:Y:S05]  /*0490*/  @!P0 BRA `(.L_x_1) ;  /* 0x0000000000f88947 */ /* 0x000fea0003800000 */
[----:B------:R-:W-:Y:S02]  /*04a0*/  ISETP.GE.U32.AND P0, PT, R5, 0x8, PT ;  /* 0x000000080500780c */ /* 0x000fe40003f06070 */
[----:B------:R-:W-:-:S04]  /*04b0*/  LOP3.LUT R22, R2, 0x7, RZ, 0xc0, !PT ;  /* 0x0000000702167812 */ /* 0x000fc800078ec0ff */
[----:B------:R-:W-:-:S07]  /*04c0*/  ISETP.NE.AND P1, PT, R22, RZ, PT ;  /* 0x000000ff1600720c */ /* 0x000fce0003f25270 */
[----:B------:R-:W-:Y:S06]  /*04d0*/  @!P0 BRA `(.L_x_4) ;  /* 0x00000000006c8947 */ /* 0x000fec0003800000 */
[----:B------:R-:W0:Y:S01]  /*04e0*/  LDC.64 R16, c[0x0][0x388] ;  /* 0x0000e200ff107b82 */ /* 0x000e220000000a00 */
[----:B------:R-:W-:-:S04]  /*04f0*/  IMAD R5, R26, R3, R0 ;  /* 0x000000031a057224 */ /* 0x000fc800078e0200 */
[----:B0-----:R-:W-:-:S05]  /*0500*/  IMAD.WIDE R16, R5, 0x8, R16 ;  /* 0x0000000805107825 */ /* 0x001fca00078e0210 */
[----:B------:R-:W2:Y:S01]  /*0510*/  LDG.E.64 R4, desc[UR4][R16.64] ;  /* 0x0000000410047981 */ /* 0x000ea2000c1e1b00 */
[----:B------:R-:W-:-:S05]  /*0520*/  IMAD.WIDE R18, R3, 0x8, R16 ;  /* 0x0000000803127825 */ /* 0x000fca00078e0210 */
[----:B------:R-:W3:Y:S01]  /*0530*/  LDG.E.64 R6, desc[UR4][R18.64] ;  /* 0x0000000412067981 */ /* 0x000ee2000c1e1b00 */
[----:B------:R-:W-:-:S05]  /*0540*/  IMAD.WIDE R24, R3, 0x8, R18 ;  /* 0x0000000803187825 */ /* 0x000fca00078e0212 */
[----:B------:R-:W4:Y:S01]  /*0550*/  LDG.E.64 R8, desc[UR4][R24.64] ;  /* 0x0000000418087981 */ /* 0x000f22000c1e1b00 */
[----:B------:R-:W-:-:S05]  /*0560*/  IMAD.WIDE R28, R3, 0x8, R24 ;  /* 0x00000008031c7825 */ /* 0x000fca00078e0218 */
[----:B------:R0:W5:Y:S02]  /*0570*/  LDG.E.64 R10, desc[UR4][R28.64] ;  /* 0x000000041c0a7981 */ /* 0x000164000c1e1b00 */
[----:B0-----:R-:W-:-:S05]  /*0580*/  IMAD.WIDE R28, R3, 0x8, R28 ;  /* 0x00000008031c7825 */ /* 0x001fca00078e021c */
[----:B------:R-:W5:Y:S01]  /*0590*/  LDG.E.64 R12, desc[UR4][R28.64] ;  /* 0x000000041c0c7981 */ /* 0x000f62000c1e1b00 */
[----:B------:R-:W-:-:S05]  /*05a0*/  IMAD.WIDE R24, R3, 0x8, R28 ;  /* 0x0000000803187825 */ /* 0x000fca00078e021c */
[----:B------:R0:W5:Y:S02]  /*05b0*/  LDG.E.64 R14, desc[UR4][R24.64] ;  /* 0x00000004180e7981 */ /* 0x000164000c1e1b00 */
[----:B0-----:R-:W-:-:S05]  /*05c0*/  IMAD.WIDE R24, R3, 0x8, R24 ;  /* 0x0000000803187825 */ /* 0x001fca00078e0218 */
[----:B------:R-:W5:Y:S01]  /*05d0*/  LDG.E.64 R16, desc[UR4][R24.64] ;  /* 0x0000000418107981 */ /* 0x000f62000c1e1b00 */
[----:B------:R-:W-:-:S06]  /*05e0*/  IMAD.WIDE R18, R3, 0x8, R24 ;  /* 0x0000000803127825 */ /* 0x000fcc00078e0218 */
[----:B------:R-:W5:Y:S01]  /*05f0*/  LDG.E.64 R18, desc[UR4][R18.64] ;  /* 0x0000000412127981 */ /* 0x000f62000c1e1b00 */
[----:B------:R-:W-:Y:S01]  /*0600*/  IADD3 R26, PT, PT, R26, 0x8, RZ ;  /* 0x000000081a1a7810 */ /* 0x000fe20007ffe0ff */
[----:B--2---:R-:W-:-:S08]  /*0610*/  DADD R4, R20, R4 ;  /* 0x0000000014047229 */ /* 0x004fd00000000004 */
[----:B---3--:R-:W-:-:S08]  /*0620*/  DADD R4, R4, R6 ;  /* 0x0000000004047229 */ /* 0x008fd00000000006 */
[----:B----4-:R-:W-:-:S08]  /*0630*/  DADD R4, R4, R8 ;  /* 0x0000000004047229 */ /* 0x010fd00000000008 */
[----:B-----5:R-:W-:-:S08]  /*0640*/  DADD R4, R4, R10 ;  /* 0x0000000004047229 */ /* 0x020fd0000000000a */
[----:B------:R-:W-:-:S08]  /*0650*/  DADD R4, R4, R12 ;  /* 0x0000000004047229 */ /* 0x000fd0000000000c */
[----:B------:R-:W-:-:S08]  /*0660*/  DADD R4, R4, R14 ;  /* 0x0000000004047229 */ /* 0x000fd0000000000e */
[----:B------:R-:W-:-:S08]  /*0670*/  DADD R4, R4, R16 ;  /* 0x0000000004047229 */ /* 0x000fd00000000010 */
[----:B------:R-:W-:-:S11]  /*0680*/  DADD R20, R4, R18 ;  /* 0x0000000004147229 */ /* 0x000fd60000000012 */
.L_x_4:
        /* <DEDUP_REMOVED lines=13> */
[----:B------:R-:W-:-:S06]  /*0760*/  IMAD.WIDE R16, R3, 0x8, R12 ;  /* 0x0000000803107825 */ /* 0x000fcc00078e020c */
[----:B------:R-:W5:Y:S01]  /*0770*/  LDG.E.64 R16, desc[UR4][R16.64] ;  /* 0x0000000410107981 */ /* 0x000f62000c1e1b00 */
[----:B------:R-:W-:Y:S01]  /*0780*/  IADD3 R26, PT, PT, R26, 0x4, RZ ;  /* 0x000000041a1a7810 */ /* 0x000fe20007ffe0ff */
[----:B--2---:R-:W-:-:S08]  /*0790*/  DADD R6, R20, R6 ;  /* 0x0000000014067229 */ /* 0x004fd00000000006 */
[----:B---3--:R-:W-:-:S08]  /*07a0*/  DADD R6, R6, R10 ;  /* 0x0000000006067229 */ /* 0x008fd0000000000a */
[----:B----4-:R-:W-:-:S08]  /*07b0*/  DADD R6, R6, R14 ;  /* 0x0000000006067229 */ /* 0x010fd0000000000e */
[----:B-----5:R-:W-:-:S11]  /*07c0*/  DADD R20, R6, R16 ;  /* 0x0000000006147229 */ /* 0x020fd60000000010 */
.L_x_5:
[----:B------:R-:W-:Y:S05]  /*07d0*/  @!P1 BRA `(.L_x_1) ;  /* 0x0000000000289947 */ /* 0x000fea0003800000 */
[----:B------:R-:W0:Y:S01]  /*07e0*/  LDC.64 R6, c[0x0][0x388] ;  /* 0x0000e200ff067b82 */ /* 0x000e220000000a00 */
[----:B------:R-:W-:Y:S01]  /*07f0*/  IMAD R26, R26, R3, R0 ;  /* 0x000000031a1a7224 */ /* 0x000fe200078e0200 */
[----:B------:R-:W-:-:S07]  /*0800*/  IADD3 R2, PT, PT, -R2, RZ, RZ ;  /* 0x000000ff02027210 */ /* 0x000fce0007ffe1ff */
.L_x_6:
[----:B0-----:R-:W-:-:S06]  /*0810*/  IMAD.WIDE R4, R26, 0x8, R6 ;  /* 0x000000081a047825 */ /* 0x001fcc00078e0206 */
[----:B------:R-:W2:Y:S01]  /*0820*/  LDG.E.64 R4, desc[UR4][R4.64] ;  /* 0x0000000404047981 */ /* 0x000ea2000c1e1b00 */
[----:B------:R-:W-:Y:S02]  /*0830*/  IADD3 R2, PT, PT, R2, 0x1, RZ ;  /* 0x0000000102027810 */ /* 0x000fe40007ffe0ff */
[----:B------:R-:W-:Y:S02]  /*0840*/  IADD3 R26, PT, PT, R26, R3, RZ ;  /* 0x000000031a1a7210 */ /* 0x000fe40007ffe0ff */
[----:B------:R-:W-:Y:S01]  /*0850*/  ISETP.NE.AND P0, PT, R2, RZ, PT ;  /* 0x000000ff0200720c */ /* 0x000fe20003f05270 */
[----:B--2---:R-:W-:-:S12]  /*0860*/  DADD R20, R4, R20 ;  /* 0x0000000004147229 */ /* 0x004fd80000000014 */
[----:B------:R-:W-:Y:S05]  /*0870*/  @P0 BRA `(.L_x_6) ;  /* 0xfffffffc00e40947 */ /* 0x000fea000383ffff */
.L_x_1:
[----:B------:R-:W0:Y:S02]  /*0880*/  LDC.64 R2, c[0x0][0x380] ;  /* 0x0000e000ff027b82 */ /* 0x000e240000000a00 */
[----:B0-----:R-:W-:-:S05]  /*0890*/  IMAD.WIDE.U32 R2, R0, 0x8, R2 ;  /* 0x0000000800027825 */ /* 0x001fca00078e0002 */
[----:B------:R-:W-:Y:S01]  /*08a0*/  STG.E.64 desc[UR4][R2.64], R20 ;  /* 0x0000001402007986 */ /* 0x000fe2000c101b04 */
[----:B------:R-:W-:Y:S05]  /*08b0*/  EXIT ;  /* 0x000000000000794d */ /* 0x000fea0003800000 */
.L_x_7:
        /* <DEDUP_REMOVED lines=12> */
.L_x_158:


//--------------------- .text.layer_norm_backward_kernel --------------------------
	.section	.text.layer_norm_backward_kernel,"ax",@progbits
	.align	128
        .global         layer_norm_backward_kernel
        .type           layer_norm_backward_kernel,@function
        .size           layer_norm_backward_kernel,(.L_x_152 - layer_norm_backward_kernel)
        .other          layer_norm_backward_kernel,@"STO_CUDA_ENTRY STV_DEFAULT"
layer_norm_backward_kernel:
.text.layer_norm_backward_kernel:
[----:B------:R-:W-:Y:S08]  /*0000*/  LDC R1, c[0x0][0x37c] ;  /* 0x0000df00ff017b82 */ /* 0x000ff00000000800 */
[----:B------:R-:W0:Y:S01]  /*0010*/  S2UR UR12, SR_CTAID.X ;  /* 0x00000000000c79c3 */ /* 0x000e220000002500 */
[----:B------:R-:W0:Y:S02]  /*0020*/  LDCU UR4, c[0x0][0x3c8] ;  /* 0x00007900ff0477ac */ /* 0x000e240008000800 */
[----:B0-----:R-:W-:-:S06]  /*0030*/  UISETP.GE.AND UP0, UPT, UR12, UR4, UPT ;  /* 0x000000040c00728c */ /* 0x001fcc000bf06270 */
[----:B------:R-:W-:-:S13]  /*0040*/  PLOP3.LUT P0, PT, PT, PT, UP0, 0x80, 0x8 ;  /* 0x000000000008781c */ /* 0x000fda0003f0f008 */
[----:B------:R-:W-:Y:S05]  /*0050*/  @P0 EXIT ;  /* 0x000000000000094d */ /* 0x000fea0003800000 */
[----:B------:R-:W0:Y:S01]  /*0060*/  LDCU.128 UR8, c[0x0][0x3b0] ;  /* 0x00007600ff0877ac */ /* 0x000e220008000c00 */
[----:B------:R-:W1:Y:S01]  /*0070*/  LDCU.64 UR16, c[0x0][0x358] ;  /* 0x00006b00ff1077ac */ /* 0x000e620008000a00 */
[----:B------:R-:W-:Y:S01]  /*0080*/  MOV R8, 0x0 ;  /* 0x0000000000087802 */ /* 0x000fe20000000f00 */
[----:B------:R-:W-:Y:S01]  /*0090*/  IMAD.MOV.U32 R9, RZ, RZ, 0x3fd80000 ;  /* 0x3fd80000ff097424 */ /* 0x000fe200078e00ff */
[----:B------:R-:W2:Y:S01]  /*00a0*/  LDCU.64 UR6, c[0x0][0x3a0] ;  /* 0x00007400ff0677ac */ /* 0x000ea20008000a00 */
[----:B0-----:R-:W-:-:S06]  /*00b0*/  UIMAD.WIDE.U32 UR4, UR12, 0x8, UR10 ;  /* 0x000000080c0478a5 */ /* 0x001fcc000f8e000a */
[----:B------:R-:W-:Y:S02]  /*00c0*/  IMAD.U32 R10, RZ, RZ, UR4 ;  /* 0x00000004ff0a7e24 */ /* 0x000fe4000f8e00ff */
[----:B------:R-:W-:-:S05]  /*00d0*/  IMAD.U32 R11, RZ, RZ, UR5 ;  /* 0x00000005ff0b7e24 */ /* 0x000fca000f8e00ff */
[----:B-1----:R-:W3:Y:S01]  /*00e0*/  LDG.E.64 R2, desc[UR16][R10.64] ;  /* 0x000000100a027981 */ /* 0x002ee2000c1e1b00 */
[----:B------:R-:W-:Y:S01]  /*00f0*/  UIMAD.WIDE.U32 UR4, UR12, 0x8, UR8 ;  /* 0x000000080c0478a5 */ /* 0x000fe2000f8e0008 */
[----:B------:R-:W0:Y:S05]  /*0100*/  LDCU.64 UR8, c[0x0][0x398] ;  /* 0x00007300ff0877ac */ /* 0x000e2a0008000a00 */
[----:B------:R-:W-:Y:S01]  /*0110*/  MOV R22, UR4 ;  /* 0x0000000400167c02 */ /* 0x000fe20008000f00 */
[----:B------:R-:W-:-:S04]  /*0120*/  IMAD.U32 R23, RZ, RZ, UR5 ;  /* 0x00000005ff177e24 */ /* 0x000fc8000f8e00ff */
[----:B------:R-:W3:Y:S02]  /*0130*/  LDCU.64 UR4, c[0x0][0x3d0] ;  /* 0x00007a00ff0477ac */ /* 0x000ee40008000a00 */
[----:B------:R-:W5:Y:S01]  /*0140*/  LDG.E.64 R22, desc[UR16][R22.64] ;  /* 0x0000001016167981 */ /* 0x000f62000c1e1b00 */
[----:B---3--:R-:W-:Y:S01]  /*0150*/  DADD R2, R2, UR4 ;  /* 0x0000000402027e29 */ /* 0x008fe20008000000 */
[----:B------:R-:W1:Y:S05]  /*0160*/  LDCU UR5, c[0x0][0x3cc] ;  /* 0x00007980ff0577ac */ /* 0x000e6a0008000800 */
[----:B------:R-:W3:Y:S04]  /*0170*/  MUFU.RSQ64H R5, R3 ;  /* 0x0000000300057308 */ /* 0x000ee80000001c00 */
[----:B------:R-:W-:-:S05]  /*0180*/  VIADD R4, R3, 0xfcb00000 ;  /* 0xfcb0000003047836 */ /* 0x000fca0000000000 */
[----:B------:R-:W-:Y:S01]  /*0190*/  ISETP.GE.U32.AND P0, PT, R4, 0x7ca00000, PT ;  /* 0x7ca000000400780c */ /* 0x000fe20003f06070 */
[----:B-1----:R-:W-:Y:S01]  /*01a0*/  UIMAD UR5, UR12, UR5, URZ ;  /* 0x000000050c0572a4 */ /* 0x002fe2000f8e02ff */
[----:B---3--:R-:W-:-:S03]  /*01b0*/  DMUL R6, R4, R4 ;  /* 0x0000000404067228 */ /* 0x008fc60000000000 */
[----:B------:R-:W-:Y:S02]  /*01c0*/  USHF.R.S32.HI UR18, URZ, 0x1f, UR5 ;  /* 0x0000001fff127899 */ /* 0x000fe40008011405 */
[----:B--2---:R-:W-:Y:S02]  /*01d0*/  UIMAD.WIDE UR6, UR5, 0x8, UR6 ;  /* 0x00000008050678a5 */ /* 0x004fe4000f8e0206 */
[----:B0-----:R-:W-:Y:S01]  /*01e0*/  UIMAD.WIDE UR8, UR5, 0x8, UR8 ;  /* 0x00000008050878a5 */ /* 0x001fe2000f8e0208 */
[----:B------:R-:W-:-:S08]  /*01f0*/  DFMA R6, R2, -R6, 1 ;  /* 0x3ff000000206742b */ /* 0x000fd00000000806 */
[----:B------:R-:W-:Y:S02]  /*0200*/  DFMA R8, R6, R8, 0.5 ;  /* 0x3fe000000608742b */ /* 0x000fe40000000008 */
[----:B------:R-:W-:-:S08]  /*0210*/  DMUL R6, R4, R6 ;  /* 0x0000000604067228 */ /* 0x000fd00000000000 */
[----:B------:R-:W-:-:S08]  /*0220*/  DFMA R6, R8, R6, R4 ;  /* 0x000000060806722b */ /* 0x000fd00000000004 */
[----:B------:R-:W-:Y:S02]  /*0230*/  DMUL R8, R2, R6 ;  /* 0x0000000602087228 */ /* 0x000fe40000000000 */
[----:B------:R-:W-:Y:S01]  /*0240*/  VIADD R15, R7, 0xfff00000 ;  /* 0xfff00000070f7836 */ /* 0x000fe20000000000 */
[----:B------:R-:W-:-:S05]  /*0250*/  MOV R14, R6 ;  /* 0x00000006000e7202 */ /* 0x000fca0000000f00 */
[----:B------:R-:W-:-:S08]  /*0260*/  DFMA R10, R8, -R8, R2 ;  /* 0x80000008080a722b */ /* 0x000fd00000000002 */
[----:B------:R-:W-:Y:S01]  /*0270*/  DFMA R12, R10, R14, R8 ;  /* 0x0000000e0a0c722b */ /* 0x000fe20000000008 */
[----:B------:R-:W-:Y:S10]  /*0280*/  @!P0 BRA `(.L_x_8) ;  /* 0x0000000000088947 */ /* 0x000ff40003800000 */
[----:B------:R-:W-:-:S07]  /*0290*/  MOV R0, 0x2b0 ;  /* 0x000002b000007802 */ /* 0x000fce0000000f00 */
[----:B-----5:R-:W-:Y:S05]  /*02a0*/  CALL.REL.NOINC `($__internal_2_$__cuda_sm20_dsqrt_rn_f64_mediumpath_v1) ;  /* 0x0000004400d07944 */ /* 0x020fea0003c00000 */
.L_x_8:
[----:B------:R-:W0:Y:S01]  /*02b0*/  MUFU.RCP64H R3, R13 ;  /* 0x0000000d00037308 */ /* 0x000e220000001800 */
[----:B------:R-:W-:-:S05]  /*02c0*/  VIADD R2, R13, 0x300402 ;  /* 0x003004020d027836 */ /* 0x000fca0000000000 */
[----:B------:R-:W-:Y:S01]  /*02d0*/  FSETP.GEU.AND P0, PT, |R2|, 5.8789094863358348022e-39, PT ;  /* 0x004004020200780b */ /* 0x000fe20003f0e200 */
[----:B0-----:R-:W-:-:S08]  /*02e0*/  DFMA R4, R2, -R12, 1 ;  /* 0x3ff000000204742b */ /* 0x001fd0000000080c */
[----:B------:R-:W-:-:S08]  /*02f0*/  DFMA R4, R4, R4, R4 ;  /* 0x000000040404722b */ /* 0x000fd00000000004 */
[----:B------:R-:W-:-:S08]  /*0300*/  DFMA R4, R2, R4, R2 ;  /* 0x000000040204722b */ /* 0x000fd00000000002 */
[----:B------:R-:W-:-:S08]  /*0310*/  DFMA R20, R4, -R12, 1 ;  /* 0x3ff000000414742b */ /* 0x000fd0000000080c */
[----:B------:R-:W-:Y:S01]  /*0320*/  DFMA R20, R4, R20, R4 ;  /* 0x000000140414722b */ /* 0x000fe20000000004 */
[----:B------:R-:W-:Y:S10]  /*0330*/  @P0 BRA `(.L_x_9) ;  /* 0x0000000000180947 */ /* 0x000ff40003800000 */
[----:B------:R-:W-:Y:S01]  /*0340*/  LOP3.LUT R0, R13, 0x7fffffff, RZ, 0xc0, !PT ;  /* 0x7fffffff0d007812 */ /* 0x000fe200078ec0ff */
[----:B------:R-:W-:Y:S01]  /*0350*/  IMAD.MOV.U32 R8, RZ, RZ, R12 ;  /* 0x000000ffff087224 */ /* 0x000fe200078e000c */
[----:B------:R-:W-:-:S03]  /*0360*/  MOV R9, R13 ;  /* 0x0000000d00097202 */ /* 0x000fc60000000f00 */
[----:B------:R-:W-:Y:S01]  /*0370*/  VIADD R7, R0, 0xfff00000 ;  /* 0xfff0000000077836 */ /* 0x000fe20000000000 */
[----:B------:R-:W-:-:S07]  /*0380*/  MOV R0, 0x3a0 ;  /* 0x000003a000007802 */ /* 0x000fce0000000f00 */
[----:B-----5:R-:W-:Y:S05]  /*0390*/  CALL.REL.NOINC `($__internal_0_$__cuda_sm20_dblrcp_rn_slowpath_v3) ;  /* 0x0000003c00547944 */ /* 0x020fea0003c00000 */
.L_x_9:
[----:B------:R-:W0:Y:S01]  /*03a0*/  LDCU UR28, c[0x0][0x3cc] ;  /* 0x00007980ff1c77ac */ /* 0x000e220008000800 */
[----:B------:R-:W-:Y:S02]  /*03b0*/  CS2R R24, SRZ ;  /* 0x0000000000187805 */ /* 0x000fe4000001ff00 */
[----:B------:R-:W-:Y:S01]  /*03c0*/  CS2R R18, SRZ ;  /* 0x0000000000127805 */ /* 0x000fe2000001ff00 */
[----:B0-----:R-:W-:-:S09]  /*03d0*/  UISETP.GE.AND UP0, UPT, UR28, 0x1, UPT ;  /* 0x000000011c00788c */ /* 0x001fd2000bf06270 */
[----:B------:R-:W-:Y:S05]  /*03e0*/  BRA.U !UP0, `(.L_x_10) ;  /* 0x0000001508c07547 */ /* 0x000fea000b800000 */
[----:B------:R-:W-:Y:S01]  /*03f0*/  UISETP.GE.U32.AND UP2, UPT, UR28, 0x8, UPT ;  /* 0x000000081c00788c */ /* 0x000fe2000bf46070 */
[----:B------:R-:W-:Y:S02]  /*0400*/  CS2R R18, SRZ ;  /* 0x0000000000127805 */ /* 0x000fe4000001ff00 */
[----:B------:R-:W-:Y:S01]  /*0410*/  CS2R R24, SRZ ;  /* 0x0000000000187805 */ /* 0x000fe2000001ff00 */
[----:B------:R-:W-:Y:S01]  /*0420*/  ULOP3.LUT UP1, UR29, UR28, 0x7, URZ, 0xc0, !UPT ;  /* 0x000000071c1d7892 */ /* 0x000fe2000f82c0ff */
[----:B------:R-:W-:-:S04]  /*0430*/  UMOV UR4, URZ ;  /* 0x000000ff00047c82 */ /* 0x000fc80008000000 */
[----:B------:R-:W-:Y:S07]  /*0440*/  BRA.U !UP2, `(.L_x_11) ;  /* 0x000000090a407547 */ /* 0x000fee000b800000 */
[----:B------:R-:W0:Y:S01]  /*0450*/  LDCU.128 UR32, c[0x0][0x390] ;  /* 0x00007200ff2077ac */ /* 0x000e220008000c00 */
[----:B------:R-:W-:Y:S01]  /*0460*/  CS2R R18, SRZ ;  /* 0x0000000000127805 */ /* 0x000fe2000001ff00 */
[----:B------:R-:W1:Y:S01]  /*0470*/  LDCU.128 UR12, c[0x0][0x3a0] ;  /* 0x00007400ff0c77ac */ /* 0x000e620008000c00 */
[----:B------:R-:W2:Y:S01]  /*0480*/  LDCU.64 UR26, c[0x0][0x3c0] ;  /* 0x00007800ff1a77ac */ /* 0x000ea20008000a00 */
[----:B------:R-:W3:Y:S01]  /*0490*/  LDCU.64 UR30, c[0x0][0x388] ;  /* 0x00007100ff1e77ac */ /* 0x000ee20008000a00 */
[----:B------:R-:W-:-:S04]  /*04a0*/  ULEA UR4, UP2, UR5, 0x20, 0x3 ;  /* 0x0000002005047891 */ /* 0x000fc8000f8418ff */
[----:B------:R-:W-:Y:S02]  /*04b0*/  ULEA.HI.X UR25, UR5, URZ, UR18, 0x3, UP2 ;  /* 0x000000ff05197291 */ /* 0x000fe400090f1c12 */
[----:B0-----:R-:W-:Y:S02]  /*04c0*/  UIADD3 UR10, UP2, UPT, UR32, 0x20, URZ ;  /* 0x00000020200a7890 */ /* 0x001fe4000ff5e0ff */
[----:B------:R-:W-:Y:S02]  /*04d0*/  UIADD3 UR23, UP3, UPT, UR4, UR34, URZ ;  /* 0x0000002204177290 */ /* 0x000fe4000ff7e0ff */
[----:B------:R-:W-:Y:S02]  /*04e0*/  UIADD3.X UR11, UPT, UPT, URZ, UR33, URZ, UP2, !UPT ;  /* 0x00000021ff0b7290 */ /* 0x000fe400097fe4ff */
[----:B-1----:R-:W-:Y:S01]  /*04f0*/  UIADD3 UR21, UP2, UPT, UR14, 0x20, URZ ;  /* 0x000000200e157890 */ /* 0x002fe2000ff5e0ff */
[----:B------:R-:W-:Y:S01]  /*0500*/  IMAD.U32 R6, RZ, RZ, UR10 ;  /* 0x0000000aff067e24 */ /* 0x000fe2000f8e00ff */
[----:B------:R-:W-:Y:S01]  /*0510*/  UIADD3.X UR24, UPT, UPT, UR25, UR35, URZ, UP3, !UPT ;  /* 0x0000002319187290 */ /* 0x000fe20009ffe4ff */
[----:B------:R-:W-:Y:S01]  /*0520*/  IMAD.U32 R8, RZ, RZ, UR23 ;  /* 0x00000017ff087e24 */ /* 0x000fe2000f8e00ff */
[----:B------:R-:W-:Y:S01]  /*0530*/  UIADD3 UR19, UP3, UPT, UR4, UR12, URZ ;  /* 0x0000000c04137290 */ /* 0x000fe2000ff7e0ff */
[----:B------:R-:W-:Y:S01]  /*0540*/  IMAD.U32 R7, RZ, RZ, UR11 ;  /* 0x0000000bff077e24 */ /* 0x000fe2000f8e00ff */
[----:B------:R-:W-:Y:S01]  /*0550*/  UIADD3.X UR22, UPT, UPT, URZ, UR15, URZ, UP2, !UPT ;  /* 0x0000000fff167290 */ /* 0x000fe200097fe4ff */
[----:B------:R-:W-:Y:S01]  /*0560*/  MOV R2, UR21 ;  /* 0x0000001500027c02 */ /* 0x000fe20008000f00 */
[----:B--2---:R-:W-:Y:S01]  /*0570*/  UIADD3 UR14, UP4, UPT, UR4, UR26, URZ ;  /* 0x0000001a040e7290 */ /* 0x004fe2000ff9e0ff */
[----:B------:R-:W-:Y:S01]  /*0580*/  IMAD.U32 R9, RZ, RZ, UR24 ;  /* 0x00000018ff097e24 */ /* 0x000fe2000f8e00ff */
[----:B---3--:R-:W-:Y:S01]  /*0590*/  UIADD3 UR12, UP2, UPT, UR30, 0x20, URZ ;  /* 0x000000201e0c7890 */ /* 0x008fe2000ff5e0ff */
[----:B------:R-:W-:Y:S01]  /*05a0*/  IMAD.U32 R4, RZ, RZ, UR19 ;  /* 0x00000013ff047e24 */ /* 0x000fe2000f8e00ff */
[----:B------:R-:W-:Y:S01]  /*05b0*/  UIADD3.X UR20, UPT, UPT, UR25, UR13, URZ, UP3, !UPT ;  /* 0x0000000d19147290 */ /* 0x000fe20009ffe4ff */
[----:B------:R-:W-:Y:S01]  /*05c0*/  MOV R3, UR22 ;  /* 0x0000001600037c02 */ /* 0x000fe20008000f00 */
[----:B------:R-:W-:Y:S01]  /*05d0*/  UIADD3.X UR15, UPT, UPT, UR25, UR27, URZ, UP4, !UPT ;  /* 0x0000001b190f7290 */ /* 0x000fe2000a7fe4ff */
[----:B------:R-:W-:Y:S01]  /*05e0*/  IMAD.U32 R12, RZ, RZ, UR14 ;  /* 0x0000000eff0c7e24 */ /* 0x000fe2000f8e00ff */
[----:B------:R-:W-:Y:S01]  /*05f0*/  UIADD3.X UR13, UPT, UPT, URZ, UR31, URZ, UP2, !UPT ;  /* 0x0000001fff0d7290 */ /* 0x000fe200097fe4ff */
[----:B------:R-:W-:Y:S01]  /*0600*/  MOV R10, UR12 ;  /* 0x0000000c000a7c02 */ /* 0x000fe20008000f00 */
[----:B------:R-:W-:Y:S01]  /*0610*/  ULOP3.LUT UR4, UR28, 0x7ffffff8, URZ, 0xc0, !UPT ;  /* 0x7ffffff81c047892 */ /* 0x000fe2000f8ec0ff */
[----:B------:R-:W-:-:S02]  /*0620*/  IMAD.U32 R5, RZ, RZ, UR20 ;  /* 0x00000014ff057e24 */ /* 0x000fc4000f8e00ff */
[----:B------:R-:W-:Y:S01]  /*0630*/  IMAD.U32 R13, RZ, RZ, UR15 ;  /* 0x0000000fff0d7e24 */ /* 0x000fe2000f8e00ff */
[----:B------:R-:W-:Y:S01]  /*0640*/  MOV R11, UR13 ;  /* 0x0000000d000b7c02 */ /* 0x000fe20008000f00 */
[----:B------:R-:W-:-:S12]  /*0650*/  UIADD3 UR25, UPT, UPT, -UR4, URZ, URZ ;  /* 0x000000ff04197290 */ /* 0x000fd8000fffe1ff */
.L_x_12:
[----:B------:R-:W2:Y:S04]  /*0660*/  LDG.E.64 R14, desc[UR16][R8.64+-0x20] ;  /* 0xffffe010080e7981 */ /* 0x000ea8000c1e1b00 */
[----:B------:R-:W2:Y:S04]  /*0670*/  LDG.E.64 R16, desc[UR16][R12.64+-0x20] ;  /* 0xffffe0100c107981 */ /* 0x000ea8000c1e1b00 */
[----:B------:R-:W3:Y:S04]  /*0680*/  LDG.E.64 R32, desc[UR16][R2.64+-0x20] ;  /* 0xffffe01002207981 */ /* 0x000ee8000c1e1b00 */
[----:B------:R-:W4:Y:S01]  /*0690*/  LDG.E.64 R30, desc[UR16][R4.64+-0x20] ;  /* 0xffffe010041e7981 */ /* 0x000f22000c1e1b00 */
[----:B--2---:R-:W-:-:S07]  /*06a0*/  DMUL R34, R14, R16 ;  /* 0x000000100e227228 */ /* 0x004fce0000000000 */
[----:B------:R0:W-:Y:S04]  /*06b0*/  REDG.E.ADD.F64.RN.STRONG.GPU desc[UR16][R10.64+-0x20], R34 ;  /* 0xffffe0220a0079a6 */ /* 0x0001e8000c12ff10 */
[----:B------:R-:W2:Y:S04]  /*06c0*/  LDG.E.64 R36, desc[UR16][R8.64+-0x20] ;  /* 0xffffe01008247981 */ /* 0x000ea8000c1e1b00 */
[----:B--2---:R1:W-:Y:S04]  /*06d0*/  REDG.E.ADD.F64.RN.STRONG.GPU desc[UR16][R6.64+-0x20], R36 ;  /* 0xffffe024060079a6 */ /* 0x0043e8000c12ff10 */
[----:B------:R-:W2:Y:S04]  /*06e0*/  LDG.E.64 R28, desc[UR16][R8.64+-0x18] ;  /* 0xffffe810081c7981 */ /* 0x000ea8000c1e1b00 */
[----:B------:R-:W2:Y:S04]  /*06f0*/  LDG.E.64 R16, desc[UR16][R12.64+-0x18] ;  /* 0xffffe8100c107981 */ /* 0x000ea8000c1e1b00 */
[----:B------:R-:W4:Y:S01]  /*0700*/  LDG.E.64 R26, desc[UR16][R4.64+-0x18] ;  /* 0xffffe810041a7981 */ /* 0x000f22000c1e1b00 */
[----:B--2---:R-:W-:-:S03]  /*0710*/  DMUL R38, R28, R16 ;  /* 0x000000101c267228 */ /* 0x004fc60000000000 */
[----:B------:R-:W2:Y:S04]  /*0720*/  LDG.E.64 R16, desc[UR16][R2.64+-0x18] ;  /* 0xffffe81002107981 */ /* 0x000ea8000c1e1b00 */
[----:B------:R2:W-:Y:S04]  /*0730*/  REDG.E.ADD.F64.RN.STRONG.GPU desc[UR16][R10.64+-0x18], R38 ;  /* 0xffffe8260a0079a6 */ /* 0x0005e8000c12ff10 */
[----:B------:R-:W2:Y:S01]  /*0740*/  LDG.E.64 R40, desc[UR16][R8.64+-0x18] ;  /* 0xffffe81008287981 */ /* 0x000ea2000c1e1b00 */
[----:B---3--:R-:W-:Y:S02]  /*0750*/  DMUL R32, R14, R32 ;  /* 0x000000200e207228 */ /* 0x008fe40000000000 */
[----:B----45:R-:W-:Y:S01]  /*0760*/  DADD R30, -R22, R30 ;  /* 0x00000000161e7229 */ /* 0x030fe2000000011e */
[----:B--2---:R-:W-:Y:S04]  /*0770*/  REDG.E.ADD.F64.RN.STRONG.GPU desc[UR16][R6.64+-0x18], R40 ;  /* 0xffffe828060079a6 */ /* 0x004fe8000c12ff10 */
[----:B------:R-:W2:Y:S04]  /*0780*/  LDG.E.64 R14, desc[UR16][R8.64+-0x10] ;  /* 0xfffff010080e7981 */ /* 0x000ea8000c1e1b00 */
[----:B0-----:R-:W2:Y:S01]  /*0790*/  LDG.E.64 R34, desc[UR16][R12.64+-0x10] ;  /* 0xfffff0100c227981 */ /* 0x001ea2000c1e1b00 */
[----:B------:R-:W-:-:S02]  /*07a0*/  DFMA R30, R32, R30, R18 ;  /* 0x0000001e201e722b */ /* 0x000fc40000000012 */
[----:B------:R-:W-:Y:S01]  /*07b0*/  DADD R32, R32, R24 ;  /* 0x0000000020207229 */ /* 0x000fe20000000018 */
[----:B------:R-:W3:Y:S04]  /*07c0*/  LDG.E.64 R18, desc[UR16][R4.64+-0x10] ;  /* 0xfffff01004127981 */ /* 0x000ee8000c1e1b00 */
[----:B------:R-:W4:Y:S01]  /*07d0*/  LDG.E.64 R24, desc[UR16][R2.64+-0x10] ;  /* 0xfffff01002187981 */ /* 0x000f22000c1e1b00 */
[----:B--2---:R-:W-:-:S07]  /*07e0*/  DMUL R34, R14, R34 ;  /* 0x000000220e227228 */ /* 0x004fce0000000000 */
[----:B------:R0:W-:Y:S04]  /*07f0*/  REDG.E.ADD.F64.RN.STRONG.GPU desc[UR16][R10.64+-0x10], R34 ;  /* 0xfffff0220a0079a6 */ /* 0x0001e8000c12ff10 */
[----:B-1----:R-:W2:Y:S01]  /*0800*/  LDG.E.64 R36, desc[UR16][R8.64+-0x10] ;  /* 0xfffff01008247981 */ /* 0x002ea2000c1e1b00 */
[----:B------:R-:W-:Y:S02]  /*0810*/  DMUL R28, R28, R16 ;  /* 0x000000101c1c7228 */ /* 0x000fe40000000000 */
[----:B------:R-:W-:Y:S01]  /*0820*/  DADD R26, -R22, R26 ;  /* 0x00000000161a7229 */ /* 0x000fe2000000011a */
[----:B--2---:R1:W-:Y:S04]  /*0830*/  REDG.E.ADD.F64.RN.STRONG.GPU desc[UR16][R6.64+-0x10], R36 ;  /* 0xfffff024060079a6 */ /* 0x0043e8000c12ff10 */
[----:B------:R-:W2:Y:S04]  /*0840*/  LDG.E.64 R16, desc[UR16][R8.64+-0x8] ;  /* 0xfffff81008107981 */ /* 0x000ea8000c1e1b00 */
[----:B------:R-:W2:Y:S01]  /*0850*/  LDG.E.64 R38, desc[UR16][R12.64+-0x8] ;  /* 0xfffff8100c267981 */ /* 0x000ea2000c1e1b00 */
[----:B------:R-:W-:-:S02]  /*0860*/  DFMA R30, R28, R26, R30 ;  /* 0x0000001a1c1e722b */ /* 0x000fc4000000001e */
[----:B------:R-:W-:Y:S01]  /*0870*/  DADD R32, R32, R28 ;  /* 0x0000000020207229 */ /* 0x000fe2000000001c */
[----:B------:R-:W3:Y:S04]  /*0880*/  LDG.E.64 R26, desc[UR16][R4.64+-0x8] ;  /* 0xfffff810041a7981 */ /* 0x000ee8000c1e1b00 */
[----:B------:R-:W3:Y:S01]  /*0890*/  LDG.E.64 R28, desc[UR16][R2.64+-0x8] ;  /* 0xfffff810021c7981 */ /* 0x000ee2000c1e1b00 */
[----:B--2---:R-:W-:-:S07]  /*08a0*/  DMUL R38, R16, R38 ;  /* 0x0000002610267228 */ /* 0x004fce0000000000 */
[----:B------:R2:W-:Y:S04]  /*08b0*/  REDG.E.ADD.F64.RN.STRONG.GPU desc[UR16][R10.64+-0x8], R38 ;  /* 0xfffff8260a0079a6 */ /* 0x0005e8000c12ff10 */
[----:B0-----:R-:W2:Y:S01]  /*08c0*/  LDG.E.64 R34, desc[UR16][R8.64+-0x8] ;  /* 0xfffff81008227981 */ /* 0x001ea2000c1e1b00 */
[----:B----4-:R-:W-:Y:S02]  /*08d0*/  DMUL R24, R14, R24 ;  /* 0x000000180e187228 */ /* 0x010fe40000000000 */
[----:B---3--:R-:W-:Y:S01]  /*08e0*/  DADD R18, -R22, R18 ;  /* 0x0000000016127229 */ /* 0x008fe20000000112 */
[----:B--2---:R0:W-:Y:S04]  /*08f0*/  REDG.E.ADD.F64.RN.STRONG.GPU desc[UR16][R6.64+-0x8], R34 ;  /* 0xfffff822060079a6 */ /* 0x0041e8000c12ff10 */
[----:B------:R-:W2:Y:S04]  /*0900*/  LDG.E.64 R14, desc[UR16][R8.64] ;  /* 0x00000010080e7981 */ /* 0x000ea8000c1e1b00 */
[----:B-1----:R-:W2:Y:S01]  /*0910*/  LDG.E.64 R36, desc[UR16][R12.64] ;  /* 0x000000100c247981 */ /* 0x002ea2000c1e1b00 */
[----:B------:R-:W-:-:S02]  /*0920*/  DFMA R30, R24, R18, R30 ;  /* 0x00000012181e722b */ /* 0x000fc4000000001e */
[----:B------:R-:W-:Y:S01]  /*0930*/  DADD R32, R32, R24 ;  /* 0x0000000020207229 */ /* 0x000fe20000000018 */
[----:B------:R-:W3:Y:S04]  /*0940*/  LDG.E.64 R18, desc[UR16][R4.64] ;  /* 0x0000001004127981 */ /* 0x000ee8000c1e1b00 */
[----:B------:R-:W4:Y:S01]  /*0950*/  LDG.E.64 R24, desc[UR16][R2.64] ;  /* 0x0000001002187981 */ /* 0x000f22000c1e1b00 */
[----:B--2---:R-:W-:-:S07]  /*0960*/  DMUL R36, R14, R36 ;  /* 0x000000240e247228 */ /* 0x004fce0000000000 */
[----:B------:R1:W-:Y:S04]  /*0970*/  REDG.E.ADD.F64.RN.STRONG.GPU desc[UR16][R10.64], R36 ;  /* 0x000000240a0079a6 */ /* 0x0003e8000c12ff10 */
[----:B------:R-:W2:Y:S01]  /*0980*/  LDG.E.64 R38, desc[UR16][R8.64] ;  /* 0x0000001008267981 */ /* 0x000ea2000c1e1b00 */
[----:B------:R-:W-:Y:S02]  /*0990*/  DMUL R28, R16, R28 ;  /* 0x0000001c101c7228 */ /* 0x000fe40000000000 */
[----:B------:R-:W-:Y:S01]  /*09a0*/  DADD R26, -R22, R26 ;  /* 0x00000000161a7229 */ /* 0x000fe2000000011a */
[----:B--2---:R2:W-:Y:S04]  /*09b0*/  REDG.E.ADD.F64.RN.STRONG.GPU desc[UR16][R6.64], R38 ;  /* 0x00000026060079a6 */ /* 0x0045e8000c12ff10 */
[----:B------:R-:W3:Y:S04]  /*09c0*/  LDG.E.64 R16, desc[UR16][R8.64+0x8] ;  /* 0x0000081008107981 */ /* 0x000ee8000c1e1b00 */
[----:B0-----:R-:W3:Y:S01]  /*09d0*/  LDG.E.64 R34, desc[UR16][R12.64+0x8] ;  /* 0x000008100c227981 */ /* 0x001ee2000c1e1b00 */
[----:B------:R-:W-:-:S02]  /*09e0*/  DFMA R30, R28, R26, R30 ;  /* 0x0000001a1c1e722b */ /* 0x000fc4000000001e */
[----:B------:R-:W-:Y:S01]  /*09f0*/  DADD R32, R32, R28 ;  /* 0x0000000020207229 */ /* 0x000fe2000000001c */
[----:B------:R-:W2:Y:S04]  /*0a00*/  LDG.E.64 R26, desc[UR16][R4.64+0x8] ;  /* 0x00000810041a7981 */ /* 0x000ea8000c1e1b00 */
[----:B------:R-:W2:Y:S01]  /*0a10*/  LDG.E.64 R28, desc[UR16][R2.64+0x8] ;  /* 0x00000810021c7981 */ /* 0x000ea2000c1e1b00 */
[----:B---3--:R-:W-:-:S07]  /*0a20*/  DMUL R34, R16, R34 ;  /* 0x0000002210227228 */ /* 0x008fce0000000000 */
[----:B------:R0:W-:Y:S04]  /*0a30*/  REDG.E.ADD.F64.RN.STRONG.GPU desc[UR16][R10.64+0x8], R34 ;  /* 0x000008220a0079a6 */ /* 0x0001e8000c12ff10 */
[----:B-1----:R-:W3:Y:S01]  /*0a40*/  LDG.E.64 R36, desc[UR16][R8.64+0x8] ;  /* 0x0000081008247981 */ /* 0x002ee2000c1e1b00 */
[----:B----4-:R-:W-:Y:S02]  /*0a50*/  DMUL R24, R14, R24 ;  /* 0x000000180e187228 */ /* 0x010fe40000000000 */
[----:B------:R-:W-:Y:S01]  /*0a60*/  DADD R18, -R22, R18 ;  /* 0x0000000016127229 */ /* 0x000fe20000000112 */
[----:B---3--:R1:W-:Y:S04]  /*0a70*/  REDG.E.ADD.F64.RN.STRONG.GPU desc[UR16][R6.64+0x8], R36 ;  /* 0x00000824060079a6 */ /* 0x0083e8000c12ff10 */
[----:B------:R-:W3:Y:S04]  /*0a80*/  LDG.E.64 R14, desc[UR16][R8.64+0x10] ;  /* 0x00001010080e7981 */ /* 0x000ee8000c1e1b00 */
[----:B--2---:R-:W3:Y:S01]  /*0a90*/  LDG.E.64 R38, desc[UR16][R12.64+0x10] ;  /* 0x000010100c267981 */ /* 0x004ee2000c1e1b00 */
[----:B------:R-:W-:-:S02]  /*0aa0*/  DFMA R30, R24, R18, R30 ;  /* 0x00000012181e722b */ /* 0x000fc4000000001e */
[----:B------:R-:W-:Y:S01]  /*0ab0*/  DADD R32, R32, R24 ;  /* 0x0000000020207229 */ /* 0x000fe20000000018 */
[----:B------:R-:W2:Y:S04]  /*0ac0*/  LDG.E.64 R18, desc[UR16][R2.64+0x10] ;  /* 0x0000101002127981 */ /* 0x000ea8000c1e1b00 */
[----:B------:R-:W4:Y:S01]  /*0ad0*/  LDG.E.64 R24, desc[UR16][R4.64+0x10] ;  /* 0x0000101004187981 */ /* 0x000f22000c1e1b00 */
[----:B---3--:R-:W-:-:S07]  /*0ae0*/  DMUL R38, R14, R38 ;  /* 0x000000260e267228 */ /* 0x008fce0000000000 */
[----:B------:R3:W-:Y:S04]  /*0af0*/  REDG.E.ADD.F64.RN.STRONG.GPU desc[UR16][R10.64+0x10], R38 ;  /* 0x000010260a0079a6 */ /* 0x0007e8000c12ff10 */
[----:B0-----:R-:W2:Y:S01]  /*0b00*/  LDG.E.64 R34, desc[UR16][R8.64+0x10] ;  /* 0x0000101008227981 */ /* 0x001ea2000c1e1b00 */
[----:B------:R-:W-:Y:S02]  /*0b10*/  DMUL R28, R16, R28 ;  /* 0x0000001c101c7228 */ /* 0x000fe40000000000 */
[----:B------:R-:W-:Y:S01]  /*0b20*/  DADD R26, -R22, R26 ;  /* 0x00000000161a7229 */ /* 0x000fe2000000011a */
[----:B--2---:R-:W-:Y:S04]  /*0b30*/  REDG.E.ADD.F64.RN.STRONG.GPU desc[UR16][R6.64+0x10], R34 ;  /* 0x00001022060079a6 */ /* 0x004fe8000c12ff10 */
[----:B------:R-:W2:Y:S04]  /*0b40*/  LDG.E.64 R16, desc[UR16][R8.64+0x18] ;  /* 0x0000181008107981 */ /* 0x000ea8000c1e1b00 */
[----:B-1----:R-:W2:Y:S01]  /*0b50*/  LDG.E.64 R36, desc[UR16][R12.64+0x18] ;  /* 0x000018100c247981 */ /* 0x002ea2000c1e1b00 */
[----:B------:R-:W-:-:S02]  /*0b60*/  DFMA R30, R28, R26, R30 ;  /* 0x0000001a1c1e722b */ /* 0x000fc4000000001e */
[----:B------:R-:W-:Y:S01]  /*0b70*/  DADD R32, R32, R28 ;  /* 0x0000000020207229 */ /* 0x000fe2000000001c */
[----:B------:R-:W4:Y:S04]  /*0b80*/  LDG.E.64 R26, desc[UR16][R4.64+0x18] ;  /* 0x00001810041a7981 */ /* 0x000f28000c1e1b00 */
[----:B------:R0:W4:Y:S01]  /*0b90*/  LDG.E.64 R28, desc[UR16][R2.64+0x18] ;  /* 0x00001810021c7981 */ /* 0x000122000c1e1b00 */
[----:B--2---:R-:W-:-:S07]  /*0ba0*/  DMUL R36, R16, R36 ;  /* 0x0000002410247228 */ /* 0x004fce0000000000 */
[----:B------:R1:W-:Y:S04]  /*0bb0*/  REDG.E.ADD.F64.RN.STRONG.GPU desc[UR16][R10.64+0x18], R36 ;  /* 0x000018240a0079a6 */ /* 0x0003e8000c12ff10 */
[----:B---3--:R2:W3:Y:S01]  /*0bc0*/  LDG.E.64 R38, desc[UR16][R8.64+0x18] ;  /* 0x0000181008267981 */ /* 0x0084e2000c1e1b00 */
[----:B------:R-:W-:Y:S02]  /*0bd0*/  DMUL R18, R14, R18 ;  /* 0x000000120e127228 */ /* 0x000fe40000000000 */
[----:B----4-:R-:W-:Y:S01]  /*0be0*/  DADD R14, -R22, R24 ;  /* 0x00000000160e7229 */ /* 0x010fe20000000118 */
[----:B------:R-:W-:Y:S01]  /*0bf0*/  UIADD3 UR25, UPT, UPT, UR25, 0x8, URZ ;  /* 0x0000000819197890 */ /* 0x000fe2000fffe0ff */
[----:B0-----:R-:W-:Y:S01]  /*0c00*/  IADD3 R2, P1, PT, R2, 0x40, RZ ;  /* 0x0000004002027810 */ /* 0x001fe20007f3e0ff */
[----:B------:R-:W-:-:S02]  /*0c10*/  DMUL R28, R16, R28 ;  /* 0x0000001c101c7228 */ /* 0x000fc40000000000 */
[----:B------:R-:W-:Y:S01]  /*0c20*/  UISETP.NE.AND UP2, UPT, UR25, URZ, UPT ;  /* 0x000000ff1900728c */ /* 0x000fe2000bf45270 */
[----:B------:R-:W-:Y:S01]  /*0c30*/  DADD R24, R32, R18 ;  /* 0x0000000020187229 */ /* 0x000fe20000000012 */
[----:B--2---:R-:W-:Y:S01]  /*0c40*/  IADD3 R8, P0, PT, R8, 0x40, RZ ;  /* 0x0000004008087810 */ /* 0x004fe20007f1e0ff */
[----:B------:R-:W-:Y:S02]  /*0c50*/  DFMA R30, R18, R14, R30 ;  /* 0x0000000e121e722b */ /* 0x000fe4000000001e */
[----:B------:R-:W-:Y:S01]  /*0c60*/  DADD R26, -R22, R26 ;  /* 0x00000000161a7229 */ /* 0x000fe2000000011a */
[----:B------:R-:W-:Y:S01]  /*0c70*/  IADD3.X R3, PT, PT, RZ, R3, RZ, P1, !PT ;  /* 0x00000003ff037210 */ /* 0x000fe20000ffe4ff */
[----:B------:R-:W-:Y:S01]  /*0c80*/  IMAD.X R9, RZ, RZ, R9, P0 ;  /* 0x000000ffff097224 */ /* 0x000fe200000e0609 */
[----:B------:R-:W-:Y:S02]  /*0c90*/  IADD3 R4, P0, PT, R4, 0x40, RZ ;  /* 0x0000004004047810 */ /* 0x000fe40007f1e0ff */
[----:B------:R-:W-:-:S02]  /*0ca0*/  IADD3 R12, P1, PT, R12, 0x40, RZ ;  /* 0x000000400c0c7810 */ /* 0x000fc40007f3e0ff */
[----:B-1----:R-:W-:Y:S01]  /*0cb0*/  IADD3 R10, P2, PT, R10, 0x40, RZ ;  /* 0x000000400a0a7810 */ /* 0x002fe20007f5e0ff */
[----:B------:R-:W-:Y:S02]  /*0cc0*/  DADD R24, R24, R28 ;  /* 0x0000000018187229 */ /* 0x000fe4000000001c */
[----:B------:R-:W-:Y:S01]  /*0cd0*/  DFMA R18, R28, R26, R30 ;  /* 0x0000001a1c12722b */ /* 0x000fe2000000001e */
[----:B------:R-:W-:Y:S01]  /*0ce0*/  IMAD.X R5, RZ, RZ, R5, P0 ;  /* 0x000000ffff057224 */ /* 0x000fe200000e0605 */
[----:B------:R-:W-:Y:S01]  /*0cf0*/  IADD3.X R11, PT, PT, RZ, R11, RZ, P2, !PT ;  /* 0x0000000bff0b7210 */ /* 0x000fe200017fe4ff */
[----:B------:R-:W-:Y:S01]  /*0d00*/  IMAD.X R13, RZ, RZ, R13, P1 ;  /* 0x000000ffff0d7224 */ /* 0x000fe200008e060d */
[----:B---3--:R0:W-:Y:S02]  /*0d10*/  REDG.E.ADD.F64.RN.STRONG.GPU desc[UR16][R6.64+0x18], R38 ;  /* 0x00001826060079a6 */ /* 0x0081e4000c12ff10 */
[----:B0-----:R-:W-:-:S05]  /*0d20*/  IADD3 R6, P3, PT, R6, 0x40, RZ ;  /* 0x0000004006067810 */ /* 0x001fca0007f7e0ff */
[----:B------:R-:W-:Y:S01]  /*0d30*/  IMAD.X R7, RZ, RZ, R7, P3 ;  /* 0x000000ffff077224 */ /* 0x000fe200018e0607 */
[----:B------:R-:W-:Y:S07]  /*0d40*/  BRA.U UP2, `(.L_x_12) ;  /* 0xfffffff902447547 */ /* 0x000fee000b83ffff */
.L_x_11:
[----:B------:R-:W-:Y:S05]  /*0d50*/  BRA.U !UP1, `(.L_x_10) ;  /* 0x0000000d09647547 */ /* 0x000fea000b800000 */
[----:B------:R-:W-:Y:S02]  /*0d60*/  UISETP.GE.U32.AND UP1, UPT, UR29, 0x4, UPT ;  /* 0x000000041d00788c */ /* 0x000fe4000bf26070 */
[----:B------:R-:W-:-:S04]  /*0d70*/  ULOP3.LUT UR19, UR28, 0x3, URZ, 0xc0, !UPT ;  /* 0x000000031c137892 */ /* 0x000fc8000f8ec0ff */
[----:B------:R-:W-:-:S03]  /*0d80*/  UISETP.NE.AND UP2, UPT, UR19, URZ, UPT ;  /* 0x000000ff1300728c */ /* 0x000fc6000bf45270 */
[----:B------:R-:W-:Y:S08]  /*0d90*/  BRA.U !UP1, `(.L_x_13) ;  /* 0x0000000509b07547 */ /* 0x000ff0000b800000 */
[----:B------:R-:W0:Y:S01]  /*0da0*/  LDCU.64 UR12, c[0x0][0x3c0] ;  /* 0x00007800ff0c77ac */ /* 0x000e220008000a00 */
[----:B------:R-:W-:Y:S02]  /*0db0*/  UIADD3 UR10, UP1, UPT, UR5, UR4, URZ ;  /* 0x00000004050a7290 */ /* 0x000fe4000ff3e0ff */
[----:B------:R-:W-:Y:S02]  /*0dc0*/  UIMAD.WIDE.U32 UR20, UR4, 0x8, UR8 ;  /* 0x00000008041478a5 */ /* 0x000fe4000f8e0008 */
[----:B------:R-:W-:Y:S02]  /*0dd0*/  UIADD3.X UR11, UPT, UPT, URZ, UR18, URZ, UP1, !UPT ;  /* 0x00000012ff0b7290 */ /* 0x000fe40008ffe4ff */
[----:B------:R-:W-:Y:S02]  /*0de0*/  UIMAD.WIDE.U32 UR22, UR4, 0x8, UR6 ;  /* 0x00000008041678a5 */ /* 0x000fe4000f8e0006 */
[----:B------:R-:W-:Y:S01]  /*0df0*/  IMAD.U32 R26, RZ, RZ, UR20 ;  /* 0x00000014ff1a7e24 */ /* 0x000fe2000f8e00ff */
[----:B------:R-:W-:Y:S01]  /*0e00*/  MOV R27, UR21 ;  /* 0x00000015001b7c02 */ /* 0x000fe20008000f00 */
[----:B------:R-:W1:Y:S01]  /*0e10*/  LDCU.64 UR14, c[0x0][0x390] ;  /* 0x00007200ff0e77ac */ /* 0x000e620008000a00 */
[----:B0-----:R-:W-:-:S04]  /*0e20*/  ULEA UR12, UP1, UR10, UR12, 0x3 ;  /* 0x0000000c0a0c7291 */ /* 0x001fc8000f8218ff */
[----:B------:R-:W2:Y:S01]  /*0e30*/  LDG.E.64 R26, desc[UR16][R26.64] ;  /* 0x000000101a1a7981 */ /* 0x000ea2000c1e1b00 */
[----:B------:R-:W-:Y:S01]  /*0e40*/  ULEA.HI.X UR11, UR10, UR13, UR11, 0x3, UP1 ;  /* 0x0000000d0a0b7291 */ /* 0x000fe200088f1c0b */
[----:B------:R-:W-:-:S05]  /*0e50*/  IMAD.U32 R30, RZ, RZ, UR12 ;  /* 0x0000000cff1e7e24 */ /* 0x000fca000f8e00ff */
[----:B------:R-:W-:Y:S01]  /*0e60*/  IMAD.U32 R31, RZ, RZ, UR11 ;  /* 0x0000000bff1f7e24 */ /* 0x000fe2000f8e00ff */
[----:B------:R-:W0:Y:S04]  /*0e70*/  LDCU.64 UR12, c[0x0][0x388] ;  /* 0x00007100ff0c77ac */ /* 0x000e280008000a00 */
[----:B------:R-:W2:Y:S01]  /*0e80*/  LDG.E.64 R2, desc[UR16][R30.64] ;  /* 0x000000101e027981 */ /* 0x000ea2000c1e1b00 */
[----:B------:R-:W3:Y:S01]  /*0e90*/  LDCU.64 UR10, c[0x0][0x3a8] ;  /* 0x00007500ff0a77ac */ /* 0x000ee20008000a00 */
[----:B------:R-:W-:Y:S01]  /*0ea0*/  MOV R14, UR22 ;  /* 0x00000016000e7c02 */ /* 0x000fe20008000f00 */
[----:B------:R-:W-:Y:S01]  /*0eb0*/  IMAD.U32 R15, RZ, RZ, UR23 ;  /* 0x00000017ff0f7e24 */ /* 0x000fe2000f8e00ff */
[----:B------:R-:W-:Y:S01]  /*0ec0*/  MOV R4, UR20 ;  /* 0x0000001400047c02 */ /* 0x000fe20008000f00 */
[----:B------:R-:W-:-:S04]  /*0ed0*/  IMAD.U32 R5, RZ, RZ, UR21 ;  /* 0x00000015ff057e24 */ /* 0x000fc8000f8e00ff */
[----:B------:R-:W4:Y:S01]  /*0ee0*/  LDG.E.64 R14, desc[UR16][R14.64] ;  /* 0x000000100e0e7981 */ /* 0x000f22000c1e1b00 */
[----:B0-----:R-:W-:Y:S02]  /*0ef0*/  UIMAD.WIDE.U32 UR12, UR4, 0x8, UR12 ;  /* 0x00000008040c78a5 */ /* 0x001fe4000f8e000c */
[----:B---3--:R-:W-:-:S04]  /*0f00*/  UIMAD.WIDE.U32 UR10, UR4, 0x8, UR10 ;  /* 0x00000008040a78a5 */ /* 0x008fc8000f8e000a */
[----:B------:R-:W-:Y:S02]  /*0f10*/  IMAD.U32 R8, RZ, RZ, UR12 ;  /* 0x0000000cff087e24 */ /* 0x000fe4000f8e00ff */
[----:B------:R-:W-:Y:S02]  /*0f20*/  IMAD.U32 R9, RZ, RZ, UR13 ;  /* 0x0000000dff097e24 */ /* 0x000fe4000f8e00ff */
[----:B------:R-:W-:Y:S01]  /*0f30*/  IMAD.U32 R28, RZ, RZ, UR10 ;  /* 0x0000000aff1c7e24 */ /* 0x000fe2000f8e00ff */
[----:B------:R-:W-:-:S06]  /*0f40*/  MOV R29, UR11 ;  /* 0x0000000b001d7c02 */ /* 0x000fcc0008000f00 */
[----:B------:R-:W3:Y:S01]  /*0f50*/  LDG.E.64 R28, desc[UR16][R28.64] ;  /* 0x000000101c1c7981 */ /* 0x000ee2000c1e1b00 */
[----:B--2---:R-:W-:-:S07]  /*0f60*/  DMUL R2, R26, R2 ;  /* 0x000000021a027228 */ /* 0x004fce0000000000 */
[----:B------:R-:W-:Y:S04]  /*0f70*/  REDG.E.ADD.F64.RN.STRONG.GPU desc[UR16][R8.64], R2 ;  /* 0x00000002080079a6 */ /* 0x000fe8000c12ff10 */
[----:B------:R-:W2:Y:S01]  /*0f80*/  LDG.E.64 R4, desc[UR16][R4.64] ;  /* 0x0000001004047981 */ /* 0x000ea2000c1e1b00 */
[----:B-1----:R-:W-:Y:S01]  /*0f90*/  UIMAD.WIDE.U32 UR14, UR4, 0x8, UR14 ;  /* 0x00000008040e78a5 */ /* 0x002fe2000f8e000e */
[----:B------:R-:W-:Y:S02]  /*0fa0*/  IMAD.U32 R10, RZ, RZ, UR20 ;  /* 0x00000014ff0a7e24 */ /* 0x000fe4000f8e00ff */
[----:B------:R-:W-:-:S03]  /*0fb0*/  IMAD.U32 R11, RZ, RZ, UR21 ;  /* 0x00000015ff0b7e24 */ /* 0x000fc6000f8e00ff */
[----:B------:R-:W-:Y:S01]  /*0fc0*/  IMAD.U32 R32, RZ, RZ, UR14 ;  /* 0x0000000eff207e24 */ /* 0x000fe2000f8e00ff */
[----:B------:R-:W-:-:S05]  /*0fd0*/  MOV R33, UR15 ;  /* 0x0000000f00217c02 */ /* 0x000fca0008000f00 */
[----:B--2---:R0:W-:Y:S04]  /*0fe0*/  REDG.E.ADD.F64.RN.STRONG.GPU desc[UR16][R32.64], R4 ;  /* 0x00000004200079a6 */ /* 0x0041e8000c12ff10 */
[----:B------:R-:W2:Y:S04]  /*0ff0*/  LDG.E.64 R10, desc[UR16][R10.64+0x8] ;  /* 0x000008100a0a7981 */ /* 0x000ea8000c1e1b00 */
[----:B------:R-:W2:Y:S01]  /*1000*/  LDG.E.64 R6, desc[UR16][R30.64+0x8] ;  /* 0x000008101e067981 */ /* 0x000ea2000c1e1b00 */
[----:B------:R-:W-:Y:S01]  /*1010*/  MOV R16, UR10 ;  /* 0x0000000a00107c02 */ /* 0x000fe20008000f00 */
[----:B------:R-:W-:Y:S01]  /*1020*/  IMAD.U32 R17, RZ, RZ, UR11 ;  /* 0x0000000bff117e24 */ /* 0x000fe2000f8e00ff */
[----:B------:R-:W-:Y:S01]  /*1030*/  MOV R13, UR23 ;  /* 0x00000017000d7c02 */ /* 0x000fe20008000f00 */
[----:B------:R-:W-:Y:S01]  /*1040*/  IMAD.U32 R12, RZ, RZ, UR22 ;  /* 0x00000016ff0c7e24 */ /* 0x000fe2000f8e00ff */
[----:B------:R-:W-:Y:S01]  /*1050*/  MOV R38, UR20 ;  /* 0x0000001400267c02 */ /* 0x000fe20008000f00 */
[----:B------:R-:W-:-:S02]  /*1060*/  IMAD.U32 R36, RZ, RZ, UR12 ;  /* 0x0000000cff247e24 */ /* 0x000fc4000f8e00ff */
[----:B------:R-:W-:Y:S01]  /*1070*/  IMAD.U32 R37, RZ, RZ, UR13 ;  /* 0x0000000dff257e24 */ /* 0x000fe2000f8e00ff */
[----:B------:R-:W4:Y:S01]  /*1080*/  LDG.E.64 R16, desc[UR16][R16.64+0x8] ;  /* 0x0000081010107981 */ /* 0x000f22000c1e1b00 */
[----:B------:R-:W-:-:S03]  /*1090*/  IMAD.U32 R39, RZ, RZ, UR21 ;  /* 0x00000015ff277e24 */ /* 0x000fc6000f8e00ff */
[----:B------:R-:W4:Y:S01]  /*10a0*/  LDG.E.64 R12, desc[UR16][R12.64+0x8] ;  /* 0x000008100c0c7981 */ /* 0x000f22000c1e1b00 */
[----:B--2---:R-:W-:-:S07]  /*10b0*/  DMUL R6, R10, R6 ;  /* 0x000000060a067228 */ /* 0x004fce0000000000 */
[----:B------:R1:W-:Y:S04]  /*10c0*/  REDG.E.ADD.F64.RN.STRONG.GPU desc[UR16][R36.64+0x8], R6 ;  /* 0x00000806240079a6 */ /* 0x0003e8000c12ff10 */
[----:B0-----:R-:W2:Y:S01]  /*10d0*/  LDG.E.64 R4, desc[UR16][R38.64+0x8] ;  /* 0x0000081026047981 */ /* 0x001ea2000c1e1b00 */
[----:B------:R-:W-:Y:S01]  /*10e0*/  IMAD.U32 R8, RZ, RZ, UR20 ;  /* 0x00000014ff087e24 */ /* 0x000fe2000f8e00ff */
[----:B------:R-:W-:Y:S02]  /*10f0*/  MOV R9, UR21 ;  /* 0x0000001500097c02 */ /* 0x000fe40008000f00 */
[----:B--2---:R0:W-:Y:S04]  /*1100*/  REDG.E.ADD.F64.RN.STRONG.GPU desc[UR16][R32.64+0x8], R4 ;  /* 0x00000804200079a6 */ /* 0x0041e8000c12ff10 */
[----:B------:R-:W2:Y:S04]  /*1110*/  LDG.E.64 R8, desc[UR16][R8.64+0x10] ;  /* 0x0000101008087981 */ /* 0x000ea8000c1e1b00 */
[----:B------:R-:W2:Y:S01]  /*1120*/  LDG.E.64 R2, desc[UR16][R30.64+0x10] ;  /* 0x000010101e027981 */ /* 0x000ea2000c1e1b00 */
[----:B------:R-:W-:Y:S01]  /*1130*/  IMAD.U32 R40, RZ, RZ, UR10 ;  /* 0x0000000aff287e24 */ /* 0x000fe2000f8e00ff */
[----:B------:R-:W-:Y:S01]  /*1140*/  MOV R42, UR22 ;  /* 0x00000016002a7c02 */ /* 0x000fe20008000f00 */
[----:B------:R-:W-:Y:S01]  /*1150*/  IMAD.U32 R41, RZ, RZ, UR11 ;  /* 0x0000000bff297e24 */ /* 0x000fe2000f8e00ff */
[----:B------:R-:W-:Y:S01]  /*1160*/  MOV R45, UR13 ;  /* 0x0000000d002d7c02 */ /* 0x000fe20008000f00 */
[----:B------:R-:W-:-:S02]  /*1170*/  IMAD.U32 R43, RZ, RZ, UR23 ;  /* 0x00000017ff2b7e24 */ /* 0x000fc4000f8e00ff */
[----:B------:R-:W-:Y:S02]  /*1180*/  IMAD.U32 R44, RZ, RZ, UR12 ;  /* 0x0000000cff2c7e24 */ /* 0x000fe4000f8e00ff */
[----:B-1----:R-:W-:Y:S01]  /*1190*/  IMAD.U32 R36, RZ, RZ, UR20 ;  /* 0x00000014ff247e24 */ /* 0x002fe2000f8e00ff */
[----:B------:R1:W4:Y:S01]  /*11a0*/  LDG.E.64 R6, desc[UR16][R42.64+0x10] ;  /* 0x000010102a067981 */ /* 0x000322000c1e1b00 */
[----:B------:R-:W-:Y:S01]  /*11b0*/  IMAD.U32 R37, RZ, RZ, UR21 ;  /* 0x00000015ff257e24 */ /* 0x000fe2000f8e00ff */
[----:B--2---:R-:W-:Y:S02]  /*11c0*/  DMUL R34, R8, R2 ;  /* 0x0000000208227228 */ /* 0x004fe40000000000 */
[----:B------:R-:W2:Y:S05]  /*11d0*/  LDG.E.64 R2, desc[UR16][R40.64+0x10] ;  /* 0x0000101028027981 */ /* 0x000eaa000c1e1b00 */
[----:B------:R-:W-:Y:S04]  /*11e0*/  REDG.E.ADD.F64.RN.STRONG.GPU desc[UR16][R44.64+0x10], R34 ;  /* 0x000010222c0079a6 */ /* 0x000fe8000c12ff10 */
[----:B------:R-:W3:Y:S01]  /*11f0*/  LDG.E.64 R36, desc[UR16][R36.64+0x10] ;  /* 0x0000101024247981 */ /* 0x000ee2000c1e1b00 */
[----:B------:R-:W-:Y:S01]  /*1200*/  MOV R38, UR14 ;  /* 0x0000000e00267c02 */ /* 0x000fe20008000f00 */
[----:B------:R-:W-:Y:S01]  /*1210*/  IMAD.U32 R39, RZ, RZ, UR15 ;  /* 0x0000000fff277e24 */ /* 0x000fe2000f8e00ff */
[----:B0-----:R-:W-:Y:S01]  /*1220*/  MOV R5, UR21 ;  /* 0x0000001500057c02 */ /* 0x001fe20008000f00 */
[----:B------:R-:W-:-:S03]  /*1230*/  IMAD.U32 R4, RZ, RZ, UR20 ;  /* 0x00000014ff047e24 */ /* 0x000fc6000f8e00ff */
[----:B---3--:R0:W-:Y:S04]  /*1240*/  REDG.E.ADD.F64.RN.STRONG.GPU desc[UR16][R38.64+0x10], R36 ;  /* 0x00001024260079a6 */ /* 0x0081e8000c12ff10 */
[----:B------:R-:W3:Y:S04]  /*1250*/  LDG.E.64 R4, desc[UR16][R4.64+0x18] ;  /* 0x0000181004047981 */ /* 0x000ee8000c1e1b00 */
[----:B------:R-:W3:Y:S01]  /*1260*/  LDG.E.64 R30, desc[UR16][R30.64+0x18] ;  /* 0x000018101e1e7981 */ /* 0x000ee2000c1e1b00 */
[----:B------:R-:W-:Y:S01]  /*1270*/  DMUL R32, R26, R28 ;  /* 0x0000001c1a207228 */ /* 0x000fe20000000000 */
[----:B------:R-:W-:Y:S01]  /*1280*/  IMAD.U32 R28, RZ, RZ, UR22 ;  /* 0x00000016ff1c7e24 */ /* 0x000fe2000f8e00ff */
[----:B-1----:R-:W-:Y:S01]  /*1290*/  MOV R42, UR12 ;  /* 0x0000000c002a7c02 */ /* 0x002fe20008000f00 */
[----:B------:R-:W-:Y:S01]  /*12a0*/  IMAD.U32 R29, RZ, RZ, UR23 ;  /* 0x00000017ff1d7e24 */ /* 0x000fe2000f8e00ff */
[----:B0-----:R-:W-:Y:S01]  /*12b0*/  MOV R37, UR21 ;  /* 0x0000001500257c02 */ /* 0x001fe20008000f00 */
[----:B------:R-:W-:Y:S01]  /*12c0*/  IMAD.U32 R43, RZ, RZ, UR13 ;  /* 0x0000000dff2b7e24 */ /* 0x000fe2000f8e00ff */
[----:B------:R-:W2:Y:S01]  /*12d0*/  LDG.E.64 R26, desc[UR16][R40.64+0x18] ;  /* 0x00001810281a7981 */ /* 0x000ea2000c1e1b00 */
[----:B------:R-:W-:-:S03]  /*12e0*/  IMAD.U32 R36, RZ, RZ, UR20 ;  /* 0x00000014ff247e24 */ /* 0x000fc6000f8e00ff */
[----:B------:R-:W2:Y:S01]  /*12f0*/  LDG.E.64 R28, desc[UR16][R28.64+0x18] ;  /* 0x000018101c1c7981 */ /* 0x000ea2000c1e1b00 */
[----:B---3--:R-:W-:-:S07]  /*1300*/  DMUL R34, R4, R30 ;  /* 0x0000001e04227228 */ /* 0x008fce0000000000 */
[----:B------:R0:W-:Y:S04]  /*1310*/  REDG.E.ADD.F64.RN.STRONG.GPU desc[UR16][R42.64+0x18], R34 ;  /* 0x000018222a0079a6 */ /* 0x0001e8000c12ff10 */
[----:B------:R-:W3:Y:S01]  /*1320*/  LDG.E.64 R36, desc[UR16][R36.64+0x18] ;  /* 0x0000181024247981 */ /* 0x000ee2000c1e1b00 */
[----:B------:R-:W-:Y:S02]  /*1330*/  IMAD.U32 R30, RZ, RZ, UR14 ;  /* 0x0000000eff1e7e24 */ /* 0x000fe4000f8e00ff */
[----:B------:R-:W-:Y:S01]  /*1340*/  IMAD.U32 R31, RZ, RZ, UR15 ;  /* 0x0000000fff1f7e24 */ /* 0x000fe2000f8e00ff */
[----:B----45:R-:W-:Y:S02]  /*1350*/  DADD R14, -R22, R14 ;  /* 0x00000000160e7229 */ /* 0x030fe4000000010e */
[----:B------:R-:W-:-:S02]  /*1360*/  DADD R24, R24, R32 ;  /* 0x0000000018187229 */ /* 0x000fc40000000020 */
[----:B------:R-:W-:Y:S02]  /*1370*/  DMUL R16, R10, R16 ;  /* 0x000000100a107228 */ /* 0x000fe40000000000 */
[----:B------:R-:W-:Y:S02]  /*1380*/  DADD R12, -R22, R12 ;  /* 0x00000000160c7229 */ /* 0x000fe4000000010c */
[----:B------:R-:W-:Y:S02]  /*1390*/  DFMA R14, R32, R14, R18 ;  /* 0x0000000e200e722b */ /* 0x000fe40000000012 */
[----:B--2---:R-:W-:Y:S02]  /*13a0*/  DMUL R2, R8, R2 ;  /* 0x0000000208027228 */ /* 0x004fe40000000000 */
[----:B------:R-:W-:Y:S02]  /*13b0*/  DADD R24, R24, R16 ;  /* 0x0000000018187229 */ /* 0x000fe40000000010 */
[----:B------:R-:W-:-:S02]  /*13c0*/  DADD R6, -R22, R6 ;  /* 0x0000000016067229 */ /* 0x000fc40000000106 */
[----:B------:R-:W-:Y:S01]  /*13d0*/  DFMA R12, R16, R12, R14 ;  /* 0x0000000c100c722b */ /* 0x000fe2000000000e */
[----:B---3--:R0:W-:Y:S03]  /*13e0*/  REDG.E.ADD.F64.RN.STRONG.GPU desc[UR16][R30.64+0x18], R36 ;  /* 0x000018241e0079a6 */ /* 0x0081e6000c12ff10 */
[----:B------:R-:W-:-:S04]  /*13f0*/  DADD R24, R24, R2 ;  /* 0x0000000018187229 */ /* 0x000fc80000000002 */
[----:B------:R-:W-:Y:S02]  /*1400*/  DFMA R6, R2, R6, R12 ;  /* 0x000000060206722b */ /* 0x000fe4000000000c */
[----:B------:R-:W-:Y:S02]  /*1410*/  DMUL R26, R4, R26 ;  /* 0x0000001a041a7228 */ /* 0x000fe40000000000 */
[----:B------:R-:W-:Y:S01]  /*1420*/  DADD R28, -R22, R28 ;  /* 0x00000000161c7229 */ /* 0x000fe2000000011c */
[----:B------:R-:W-:-:S05]  /*1430*/  UIADD3 UR4, UPT, UPT, UR4, 0x4, URZ ;  /* 0x0000000404047890 */ /* 0x000fca000fffe0ff */
[----:B------:R-:W-:Y:S02]  /*1440*/  DADD R24, R24, R26 ;  /* 0x0000000018187229 */ /* 0x000fe4000000001a */
[----:B0-----:R-:W-:-:S11]  /*1450*/  DFMA R18, R26, R28, R6 ;  /* 0x0000001c1a12722b */ /* 0x001fd60000000006 */
.L_x_13:
[----:B------:R-:W-:Y:S05]  /*1460*/  BRA.U !UP2, `(.L_x_10) ;  /* 0x000000050aa07547 */ /* 0x000fea000b800000 */
[----:B------:R-:W-:Y:S02]  /*1470*/  UISETP.NE.AND UP1, UPT, UR19, 0x1, UPT ;  /* 0x000000011300788c */ /* 0x000fe4000bf25270 */
[----:B------:R-:W-:-:S04]  /*1480*/  ULOP3.LUT UR10, UR28, 0x1, URZ, 0xc0, !UPT ;  /* 0x000000011c0a7892 */ /* 0x000fc8000f8ec0ff */
[----:B------:R-:W-:-:S03]  /*1490*/  UISETP.NE.U32.AND UP2, UPT, UR10, 0x1, UPT ;  /* 0x000000010a00788c */ /* 0x000fc6000bf45070 */
[----:B------:R-:W-:Y:S08]  /*14a0*/  BRA.U !UP1, `(.L_x_14) ;  /* 0x0000000109f87547 */ /* 0x000ff0000b800000 */
[----:B------:R-:W0:Y:S01]  /*14b0*/  LDCU.64 UR12, c[0x0][0x3c0] ;  /* 0x00007800ff0c77ac */ /* 0x000e220008000a00 */
[----:B------:R-:W-:Y:S02]  /*14c0*/  UIADD3 UR10, UP1, UPT, UR5, UR4, URZ ;  /* 0x00000004050a7290 */ /* 0x000fe4000ff3e0ff */
[----:B------:R-:W-:Y:S02]  /*14d0*/  UIMAD.WIDE.U32 UR20, UR4, 0x8, UR8 ;  /* 0x00000008041478a5 */ /* 0x000fe4000f8e0008 */
[----:B------:R-:W-:Y:S02]  /*14e0*/  UIADD3.X UR11, UPT, UPT, URZ, UR18, URZ, UP1, !UPT ;  /* 0x00000012ff0b7290 */ /* 0x000fe40008ffe4ff */
[----:B------:R-:W-:Y:S02]  /*14f0*/  UIMAD.WIDE.U32 UR22, UR4, 0x8, UR6 ;  /* 0x00000008041678a5 */ /* 0x000fe4000f8e0006 */
[----:B------:R-:W-:Y:S01]  /*1500*/  MOV R2, UR20 ;  /* 0x0000001400027c02 */ /* 0x000fe20008000f00 */
[----:B------:R-:W-:Y:S01]  /*1510*/  IMAD.U32 R3, RZ, RZ, UR21 ;  /* 0x00000015ff037e24 */ /* 0x000fe2000f8e00ff */
[----:B------:R-:W1:Y:S01]  /*1520*/  LDCU.64 UR14, c[0x0][0x390] ;  /* 0x00007200ff0e77ac */ /* 0x000e620008000a00 */
[----:B0-----:R-:W-:-:S04]  /*1530*/  ULEA UR12, UP1, UR10, UR12, 0x3 ;  /* 0x0000000c0a0c7291 */ /* 0x001fc8000f8218ff */
[----:B------:R-:W2:Y:S01]  /*1540*/  LDG.E.64 R2, desc[UR16][R2.64] ;  /* 0x0000001002027981 */ /* 0x000ea2000c1e1b00 */
[----:B------:R-:W-:Y:S01]  /*1550*/  ULEA.HI.X UR11, UR10, UR13, UR11, 0x3, UP1 ;  /* 0x0000000d0a0b7291 */ /* 0x000fe200088f1c0b */
[----:B------:R-:W-:-:S05]  /*1560*/  IMAD.U32 R26, RZ, RZ, UR12 ;  /* 0x0000000cff1a7e24 */ /* 0x000fca000f8e00ff */
[----:B------:R-:W-:Y:S01]  /*1570*/  MOV R27, UR11 ;  /* 0x0000000b001b7c02 */ /* 0x000fe20008000f00 */
[----:B------:R-:W0:Y:S04]  /*1580*/  LDCU.64 UR12, c[0x0][0x388] ;  /* 0x00007100ff0c77ac */ /* 0x000e280008000a00 */
[----:B------:R-:W2:Y:S01]  /*1590*/  LDG.E.64 R4, desc[UR16][R26.64] ;  /* 0x000000101a047981 */ /* 0x000ea2000c1e1b00 */
[----:B------:R-:W3:Y:S01]  /*15a0*/  LDCU.64 UR10, c[0x0][0x3a8] ;  /* 0x00007500ff0a77ac */ /* 0x000ee20008000a00 */
[----:B------:R-:W-:Y:S02]  /*15b0*/  IMAD.U32 R16, RZ, RZ, UR22 ;  /* 0x00000016ff107e24 */ /* 0x000fe4000f8e00ff */
[----:B------:R-:W-:Y:S02]  /*15c0*/  IMAD.U32 R17, RZ, RZ, UR23 ;  /* 0x00000017ff117e24 */ /* 0x000fe4000f8e00ff */
[----:B------:R-:W-:-:S02]  /*15d0*/  IMAD.U32 R12, RZ, RZ, UR20 ;  /* 0x00000014ff0c7e24 */ /* 0x000fc4000f8e00ff */
[----:B------:R-:W-:Y:S01]  /*15e0*/  IMAD.U32 R13, RZ, RZ, UR21 ;  /* 0x00000015ff0d7e24 */ /* 0x000fe2000f8e00ff */
[----:B0-----:R-:W-:Y:S02]  /*15f0*/  UIMAD.WIDE.U32 UR12, UR4, 0x8, UR12 ;  /* 0x00000008040c78a5 */ /* 0x001fe4000f8e000c */
[----:B---3--:R-:W-:-:S04]  /*1600*/  UIMAD.WIDE.U32 UR10, UR4, 0x8, UR10 ;  /* 0x00000008040a78a5 */ /* 0x008fc8000f8e000a */
[----:B------:R-:W-:Y:S01]  /*1610*/  IMAD.U32 R28, RZ, RZ, UR12 ;  /* 0x0000000cff1c7e24 */ /* 0x000fe2000f8e00ff */
[----:B------:R-:W-:Y:S02]  /*1620*/  MOV R29, UR13 ;  /* 0x0000000d001d7c02 */ /* 0x000fe40008000f00 */
[----:B------:R-:W-:Y:S01]  /*1630*/  MOV R6, UR10 ;  /* 0x0000000a00067c02 */ /* 0x000fe20008000f00 */
[----:B------:R-:W-:-:S06]  /*1640*/  IMAD.U32 R7, RZ, RZ, UR11 ;  /* 0x0000000bff077e24 */ /* 0x000fcc000f8e00ff */
[----:B------:R-:W3:Y:S01]  /*1650*/  LDG.E.64 R6, desc[UR16][R6.64] ;  /* 0x0000001006067981 */ /* 0x000ee2000c1e1b00 */
[----:B--2---:R-:W-:-:S03]  /*1660*/  DMUL R10, R2, R4 ;  /* 0x00000004020a7228 */ /* 0x004fc60000000000 */
[----:B------:R0:W2:Y:S04]  /*1670*/  LDG.E.64 R4, desc[UR16][R16.64] ;  /* 0x0000001010047981 */ /* 0x0000a8000c1e1b00 */
[----:B------:R4:W-:Y:S04]  /*1680*/  REDG.E.ADD.F64.RN.STRONG.GPU desc[UR16][R28.64], R10 ;  /* 0x0000000a1c0079a6 */ /* 0x0009e8000c12ff10 */
[----:B------:R-:W4:Y:S01]  /*1690*/  LDG.E.64 R12, desc[UR16][R12.64] ;  /* 0x000000100c0c7981 */ /* 0x000f22000c1e1b00 */
[----:B-1----:R-:W-:Y:S01]  /*16a0*/  UIMAD.WIDE.U32 UR14, UR4, 0x8, UR14 ;  /* 0x00000008040e78a5 */ /* 0x002fe2000f8e000e */
[----:B------:R-:W-:Y:S01]  /*16b0*/  IMAD.U32 R8, RZ, RZ, UR20 ;  /* 0x00000014ff087e24 */ /* 0x000fe2000f8e00ff */
[----:B------:R-:W-:-:S04]  /*16c0*/  MOV R9, UR21 ;  /* 0x0000001500097c02 */ /* 0x000fc80008000f00 */
[----:B------:R-:W-:Y:S01]  /*16d0*/  MOV R30, UR14 ;  /* 0x0000000e001e7c02 */ /* 0x000fe20008000f00 */
[----:B------:R-:W-:-:S05]  /*16e0*/  IMAD.U32 R31, RZ, RZ, UR15 ;  /* 0x0000000fff1f7e24 */ /* 0x000fca000f8e00ff */
[----:B----4-:R1:W-:Y:S04]  /*16f0*/  REDG.E.ADD.F64.RN.STRONG.GPU desc[UR16][R30.64], R12 ;  /* 0x0000000c1e0079a6 */ /* 0x0103e8000c12ff10 */
[----:B------:R-:W0:Y:S04]  /*1700*/  LDG.E.64 R8, desc[UR16][R8.64+0x8] ;  /* 0x0000081008087981 */ /* 0x000e28000c1e1b00 */
[----:B------:R-:W0:Y:S01]  /*1710*/  LDG.E.64 R14, desc[UR16][R26.64+0x8] ;  /* 0x000008101a0e7981 */ /* 0x000e22000c1e1b00 */
[----:B------:R-:W-:Y:S01]  /*1720*/  IMAD.U32 R32, RZ, RZ, UR10 ;  /* 0x0000000aff207e24 */ /* 0x000fe2000f8e00ff */
[----:B------:R-:W-:Y:S01]  /*1730*/  MOV R28, UR22 ;  /* 0x00000016001c7c02 */ /* 0x000fe20008000f00 */
[----:B------:R-:W-:Y:S01]  /*1740*/  IMAD.U32 R33, RZ, RZ, UR11 ;  /* 0x0000000bff217e24 */ /* 0x000fe2000f8e00ff */
[----:B------:R-:W-:Y:S01]  /*1750*/  MOV R35, UR13 ;  /* 0x0000000d00237c02 */ /* 0x000fe20008000f00 */
[----:B------:R-:W-:-:S02]  /*1760*/  IMAD.U32 R29, RZ, RZ, UR23 ;  /* 0x00000017ff1d7e24 */ /* 0x000fc4000f8e00ff */
[----:B------:R-:W-:Y:S01]  /*1770*/  IMAD.U32 R34, RZ, RZ, UR12 ;  /* 0x0000000cff227e24 */ /* 0x000fe2000f8e00ff */
[----:B------:R-:W4:Y:S01]  /*1780*/  LDG.E.64 R10, desc[UR16][R32.64+0x8] ;  /* 0x00000810200a7981 */ /* 0x000f22000c1e1b00 */
[----:B------:R-:W-:Y:S02]  /*1790*/  IMAD.U32 R36, RZ, RZ, UR20 ;  /* 0x00000014ff247e24 */ /* 0x000fe4000f8e00ff */
[----:B------:R-:W-:Y:S01]  /*17a0*/  IMAD.U32 R37, RZ, RZ, UR21 ;  /* 0x00000015ff257e24 */ /* 0x000fe2000f8e00ff */
[----:B0-----:R-:W-:Y:S01]  /*17b0*/  DMUL R16, R8, R14 ;  /* 0x0000000e08107228 */ /* 0x001fe20000000000 */
[----:B------:R-:W4:Y:S06]  /*17c0*/  LDG.E.64 R14, desc[UR16][R28.64+0x8] ;  /* 0x000008101c0e7981 */ /* 0x000f2c000c1e1b00 */
[----:B------:R0:W-:Y:S04]  /*17d0*/  REDG.E.ADD.F64.RN.STRONG.GPU desc[UR16][R34.64+0x8], R16 ;  /* 0x00000810220079a6 */ /* 0x0001e8000c12ff10 */
[----:B-1----:R-:W4:Y:S01]  /*17e0*/  LDG.E.64 R12, desc[UR16][R36.64+0x8] ;  /* 0x00000810240c7981 */ /* 0x002f22000c1e1b00 */
[----:B---3--:R-:W-:-:S02]  /*17f0*/  DMUL R6, R2, R6 ;  /* 0x0000000602067228 */ /* 0x008fc40000000000 */
[----:B--2--5:R-:W-:Y:S02]  /*1800*/  DADD R4, -R22, R4 ;  /* 0x0000000016047229 */ /* 0x024fe40000000104 */
[----:B----4-:R-:W-:-:S04]  /*1810*/  DMUL R10, R8, R10 ;  /* 0x0000000a080a7228 */ /* 0x010fc80000000000 */
[----:B------:R-:W-:Y:S02]  /*1820*/  DADD R24, R24, R6 ;  /* 0x0000000018187229 */ /* 0x000fe40000000006 */
[----:B------:R-:W-:Y:S01]  /*1830*/  DFMA R4, R6, R4, R18 ;  /* 0x000000040604722b */ /* 0x000fe20000000012 */
[----:B------:R0:W-:Y:S01]  /*1840*/  REDG.E.ADD.F64.RN.STRONG.GPU desc[UR16][R30.64+0x8], R12 ;  /* 0x0000080c1e0079a6 */ /* 0x0001e2000c12ff10 */
[----:B------:R-:W-:-:S04]  /*1850*/  DADD R14, -R22, R14 ;  /* 0x00000000160e7229 */ /* 0x000fc8000000010e */
[----:B------:R-:W-:Y:S01]  /*1860*/  DADD R24, R24, R10 ;  /* 0x0000000018187229 */ /* 0x000fe2000000000a */
[----:B------:R-:W-:-:S03]  /*1870*/  UIADD3 UR4, UPT, UPT, UR4, 0x2, URZ ;  /* 0x0000000204047890 */ /* 0x000fc6000fffe0ff */
[----:B------:R-:W-:-:S11]  /*1880*/  DFMA R18, R10, R14, R4 ;  /* 0x0000000e0a12722b */ /* 0x000fd60000000004 */
.L_x_14:
[----:B------:R-:W-:Y:S05]  /*1890*/  BRA.U UP2, `(.L_x_10) ;  /* 0x0000000102947547 */ /* 0x000fea000b800000 */
[----:B------:R-:W1:Y:S01]  /*18a0*/  LDCU.64 UR14, c[0x0][0x3c0] ;  /* 0x00007800ff0e77ac */ /* 0x000e620008000a00 */
[----:B------:R-:W-:Y:S02]  /*18b0*/  UIADD3 UR11, UP1, UPT, UR5, UR4, URZ ;  /* 0x00000004050b7290 */ /* 0x000fe4000ff3e0ff */
[----:B------:R-:W-:Y:S02]  /*18c0*/  UIMAD.WIDE.U32 UR20, UR4, 0x8, UR8 ;  /* 0x00000008041478a5 */ /* 0x000fe4000f8e0008 */
[----:B------:R-:W-:-:S04]  /*18d0*/  UIADD3.X UR12, UPT, UPT, URZ, UR18, URZ, UP1, !UPT ;  /* 0x00000012ff0c7290 */ /* 0x000fc80008ffe4ff */
[----:B------:R-:W-:Y:S01]  /*18e0*/  MOV R10, UR20 ;  /* 0x00000014000a7c02 */ /* 0x000fe20008000f00 */
[----:B------:R-:W-:Y:S01]  /*18f0*/  IMAD.U32 R11, RZ, RZ, UR21 ;  /* 0x00000015ff0b7e24 */ /* 0x000fe2000f8e00ff */
[----:B-1----:R-:W-:-:S04]  /*1900*/  ULEA UR10, UP1, UR11, UR14, 0x3 ;  /* 0x0000000e0b0a7291 */ /* 0x002fc8000f8218ff */
[----:B------:R-:W2:Y:S01]  /*1910*/  LDG.E.64 R2, desc[UR16][R10.64] ;  /* 0x000000100a027981 */ /* 0x000ea2000c1e1b00 */
[----:B------:R-:W-:Y:S01]  /*1920*/  ULEA.HI.X UR11, UR11, UR15, UR12, 0x3, UP1 ;  /* 0x0000000f0b0b7291 */ /* 0x000fe200088f1c0c */
[----:B------:R-:W-:Y:S01]  /*1930*/  IMAD.U32 R4, RZ, RZ, UR10 ;  /* 0x0000000aff047e24 */ /* 0x000fe2000f8e00ff */
[----:B------:R-:W1:Y:S04]  /*1940*/  LDCU.64 UR12, c[0x0][0x388] ;  /* 0x00007100ff0c77ac */ /* 0x000e680008000a00 */
[----:B------:R-:W-:-:S05]  /*1950*/  MOV R5, UR11 ;  /* 0x0000000b00057c02 */ /* 0x000fca0008000f00 */
[----:B------:R-:W3:Y:S01]  /*1960*/  LDCU.64 UR10, c[0x0][0x3a8] ;  /* 0x00007500ff0a77ac */ /* 0x000ee20008000a00 */
[----:B------:R-:W2:Y:S01]  /*1970*/  LDG.E.64 R4, desc[UR16][R4.64] ;  /* 0x0000001004047981 */ /* 0x000ea2000c1e1b00 */
[----:B------:R-:W-:Y:S02]  /*1980*/  UIMAD.WIDE.U32 UR14, UR4, 0x8, UR6 ;  /* 0x00000008040e78a5 */ /* 0x000fe4000f8e0006 */
[----:B-1----:R-:W-:-:S04]  /*1990*/  UIMAD.WIDE.U32 UR12, UR4, 0x8, UR12 ;  /* 0x00000008040c78a5 */ /* 0x002fc8000f8e000c */
[----:B------:R-:W-:Y:S01]  /*19a0*/  IMAD.U32 R14, RZ, RZ, UR14 ;  /* 0x0000000eff0e7e24 */ /* 0x000fe2000f8e00ff */
[----:B---3--:R-:W-:Y:S01]  /*19b0*/  UIMAD.WIDE.U32 UR10, UR4, 0x8, UR10 ;  /* 0x00000008040a78a5 */ /* 0x008fe2000f8e000a */
[----:B------:R-:W-:Y:S01]  /*19c0*/  IMAD.U32 R15, RZ, RZ, UR15 ;  /* 0x0000000fff0f7e24 */ /* 0x000fe2000f8e00ff */
[----:B0-----:R-:W-:Y:S01]  /*19d0*/  MOV R17, UR13 ;  /* 0x0000000d00117c02 */ /* 0x001fe20008000f00 */
[----:B------:R-:W-:-:S03]  /*19e0*/  IMAD.U32 R16, RZ, RZ, UR12 ;  /* 0x0000000cff107e24 */ /* 0x000fc6000f8e00ff */
[----:B------:R-:W-:Y:S01]  /*19f0*/  MOV R12, UR10 ;  /* 0x0000000a000c7c02 */ /* 0x000fe20008000f00 */
[----:B------:R-:W-:Y:S01]  /*1a00*/  IMAD.U32 R13, RZ, RZ, UR11 ;  /* 0x0000000bff0d7e24 */ /* 0x000fe2000f8e00ff */
[----:B------:R-:W3:Y:S03]  /*1a10*/  LDG.E.64 R6, desc[UR16][R14.64] ;  /* 0x000000100e067981 */ /* 0x000ee6000c1e1b00 */
[----:B------:R-:W0:Y:S01]  /*1a20*/  LDCU.64 UR10, c[0x0][0x390] ;  /* 0x00007200ff0a77ac */ /* 0x000e220008000a00 */
[----:B--2---:R-:W-:Y:S01]  /*1a30*/  DMUL R8, R2, R4 ;  /* 0x0000000402087228 */ /* 0x004fe20000000000 */
[----:B------:R-:W2:Y:S06]  /*1a40*/  LDG.E.64 R4, desc[UR16][R12.64] ;  /* 0x000000100c047981 */ /* 0x000eac000c1e1b00 */
[----:B------:R1:W-:Y:S04]  /*1a50*/  REDG.E.ADD.F64.RN.STRONG.GPU desc[UR16][R16.64], R8 ;  /* 0x00000008100079a6 */ /* 0x0003e8000c12ff10 */
[----:B------:R-:W4:Y:S01]  /*1a60*/  LDG.E.64 R10, desc[UR16][R10.64] ;  /* 0x000000100a0a7981 */ /* 0x000f22000c1e1b00 */
[----:B0-----:R-:W-:-:S06]  /*1a70*/  UIMAD.WIDE.U32 UR10, UR4, 0x8, UR10 ;  /* 0x00000008040a78a5 */ /* 0x001fcc000f8e000a */
[----:B------:R-:W-:Y:S02]  /*1a80*/  IMAD.U32 R26, RZ, RZ, UR10 ;  /* 0x0000000aff1a7e24 */ /* 0x000fe4000f8e00ff */
[----:B------:R-:W-:Y:S01]  /*1a90*/  IMAD.U32 R27, RZ, RZ, UR11 ;  /* 0x0000000bff1b7e24 */ /* 0x000fe2000f8e00ff */
[----:B---3-5:R-:W-:-:S04]  /*1aa0*/  DADD R6, -R22, R6 ;  /* 0x0000000016067229 */ /* 0x028fc80000000106 */
[----:B----4-:R1:W-:Y:S01]  /*1ab0*/  REDG.E.ADD.F64.RN.STRONG.GPU desc[UR16][R26.64], R10 ;  /* 0x0000000a1a0079a6 */ /* 0x0103e2000c12ff10 */
[----:B--2---:R-:W-:-:S08]  /*1ac0*/  DMUL R4, R2, R4 ;  /* 0x0000000402047228 */ /* 0x004fd00000000000 */
[----:B------:R-:W-:Y:S02]  /*1ad0*/  DFMA R18, R4, R6, R18 ;  /* 0x000000060412722b */ /* 0x000fe40000000012 */
[----:B------:R-:W-:-:S11]  /*1ae0*/  DADD R24, R24, R4 ;  /* 0x0000000018187229 */ /* 0x000fd60000000004 */
.L_x_10:
[----:B------:R-:W-:-:S13]  /*1af0*/  PLOP3.LUT P0, PT, PT, PT, UP0, 0x80, 0x8 ;  /* 0x000000000008781c */ /* 0x000fda0003f0f008 */
[----:B------:R-:W-:Y:S05]  /*1b00*/  @!P0 EXIT ;  /* 0x000000000000894d */ /* 0x000fea0003800000 */
[----:B01----:R-:W0:Y:S01]  /*1b10*/  I2F.F64 R16, UR28 ;  /* 0x0000001c00107d12 */ /* 0x003e220008201c00 */
[----:B------:R-:W-:Y:S02]  /*1b20*/  MOV R2, 0x1 ;  /* 0x0000000100027802 */ /* 0x000fe40000000f00 */
[----:B------:R-:W-:-:S05]  /*1b30*/  FSETP.GEU.AND P1, PT, |R25|, 6.5827683646048100446e-37, PT ;  /* 0x036000001900780b */ /* 0x000fca0003f2e200 */
[----:B0-----:R-:W0:Y:S02]  /*1b40*/  MUFU.RCP64H R3, R17 ;  /* 0x0000001100037308 */ /* 0x001e240000001800 */
[----:B0-----:R-:W-:-:S08]  /*1b50*/  DFMA R4, R2, -R16, 1 ;  /* 0x3ff000000204742b */ /* 0x001fd00000000810 */
[----:B------:R-:W-:-:S08]  /*1b60*/  DFMA R4, R4, R4, R4 ;  /* 0x000000040404722b */ /* 0x000fd00000000004 */
[----:B------:R-:W-:-:S08]  /*1b70*/  DFMA R4, R2, R4, R2 ;  /* 0x000000040204722b */ /* 0x000fd00000000002 */
[----:B------:R-:W-:-:S08]  /*1b80*/  DFMA R2, R4, -R16, 1 ;  /* 0x3ff000000402742b */ /* 0x000fd00000000810 */
[----:B------:R-:W-:-:S08]  /*1b90*/  DFMA R2, R4, R2, R4 ;  /* 0x000000020402722b */ /* 0x000fd00000000004 */
[----:B------:R-:W-:-:S08]  /*1ba0*/  DMUL R4, R2, R24 ;  /* 0x0000001802047228 */ /* 0x000fd00000000000 */
[----:B------:R-:W-:-:S08]  /*1bb0*/  DFMA R6, R4, -R16, R24 ;  /* 0x800000100406722b */ /* 0x000fd00000000018 */
[----:B------:R-:W-:-:S10]  /*1bc0*/  DFMA R2, R2, R6, R4 ;  /* 0x000000060202722b */ /* 0x000fd40000000004 */
[----:B------:R-:W-:-:S05]  /*1bd0*/  FFMA R0, RZ, R17, R3 ;  /* 0x00000011ff007223 */ /* 0x000fca0000000003 */
[----:B------:R-:W-:-:S13]  /*1be0*/  FSETP.GT.AND P0, PT, |R0|, 1.469367938527859385e-39, PT ;  /* 0x001000000000780b */ /* 0x000fda0003f04200 */
[----:B------:R-:W-:Y:S05]  /*1bf0*/  @P0 BRA P1, `(.L_x_15) ;  /* 0x0000000000200947 */ /* 0x000fea0000800000 */
[----:B------:R-:W-:Y:S01]  /*1c00*/  IMAD.MOV.U32 R6, RZ, RZ, R24 ;  /* 0x000000ffff067224 */ /* 0x000fe200078e0018 */
[----:B------:R-:W-:Y:S01]  /*1c10*/  MOV R4, R16 ;  /* 0x0000001000047202 */ /* 0x000fe20000000f00 */
[----:B------:R-:W-:Y:S01]  /*1c20*/  IMAD.MOV.U32 R7, RZ, RZ, R25 ;  /* 0x000000ffff077224 */ /* 0x000fe200078e0019 */
[----:B------:R-:W-:Y:S01]  /*1c30*/  MOV R0, 0x1c60 ;  /* 0x00001c6000007802 */ /* 0x000fe20000000f00 */
[----:B------:R-:W-:-:S07]  /*1c40*/  IMAD.MOV.U32 R5, RZ, RZ, R17 ;  /* 0x000000ffff057224 */ /* 0x000fce00078e0011 */
[----:B-----5:R-:W-:Y:S05]  /*1c50*/  CALL.REL.NOINC `($__internal_1_$__cuda_sm20_div_rn_f64_full) ;  /* 0x0000002400c87944 */ /* 0x020fea0003c00000 */
[----:B------:R-:W-:Y:S01]  /*1c60*/  IMAD.MOV.U32 R2, RZ, RZ, R4 ;  /* 0x000000ffff027224 */ /* 0x000fe200078e0004 */
[----:B------:R-:W-:-:S07]  /*1c70*/  MOV R3, R5 ;  /* 0x0000000500037202 */ /* 0x000fce0000000f00 */
.L_x_15:
[----:B------:R-:W0:Y:S01]  /*1c80*/  LDCU UR12, c[0x0][0x3cc] ;  /* 0x00007980ff0c77ac */ /* 0x000e220008000800 */
[----:B------:R-:W-:Y:S01]  /*1c90*/  UMOV UR4, URZ ;  /* 0x000000ff00047c82 */ /* 0x000fe20008000000 */
[----:B0-----:R-:W-:Y:S02]  /*1ca0*/  UISETP.GE.U32.AND UP0, UPT, UR12, 0x8, UPT ;  /* 0x000000080c00788c */ /* 0x001fe4000bf06070 */
[----:B------:R-:W-:-:S07]  /*1cb0*/  ULOP3.LUT UR19, UR12, 0x7, URZ, 0xc0, !UPT ;  /* 0x000000070c137892 */ /* 0x000fce000f8ec0ff */
[----:B------:R-:W-:Y:S05]  /*1cc0*/  BRA.U !UP0, `(.L_x_16) ;  /* 0x0000001108507547 */ /* 0x000fea000b800000 */
[----:B------:R-:W0:Y:S01]  /*1cd0*/  LDCU.128 UR20, c[0x0][0x3a0] ;  /* 0x00007400ff1477ac */ /* 0x000e220008000c00 */
[----:B------:R-:W1:Y:S01]  /*1ce0*/  LDCU.64 UR14, c[0x0][0x398] ;  /* 0x00007300ff0e77ac */ /* 0x000e620008000a00 */
[----:B------:R-:W2:Y:S01]  /*1cf0*/  LDCU.64 UR10, c[0x0][0x380] ;  /* 0x00007000ff0a77ac */ /* 0x000ea20008000a00 */
[----:B------:R-:W-:-:S04]  /*1d00*/  ULEA UR4, UP0, UR5, 0x20, 0x3 ;  /* 0x0000002005047891 */ /* 0x000fc8000f8018ff */
[----:B------:R-:W-:Y:S02]  /*1d10*/  ULEA.HI.X UR13, UR5, URZ, UR18, 0x3, UP0 ;  /* 0x000000ff050d7291 */ /* 0x000fe400080f1c12 */
[----:B0-----:R-:W-:Y:S02]  /*1d20*/  UIADD3 UR20, UP1, UPT, UR4, UR20, URZ ;  /* 0x0000001404147290 */ /* 0x001fe4000ff3e0ff */
[----:B------:R-:W-:Y:S02]  /*1d30*/  UIADD3 UR22, UP0, UPT, UR22, 0x20, URZ ;  /* 0x0000002016167890 */ /* 0x000fe4000ff1e0ff */
[----:B------:R-:W-:Y:S02]  /*1d40*/  UIADD3.X UR21, UPT, UPT, UR13, UR21, URZ, UP1, !UPT ;  /* 0x000000150d157290 */ /* 0x000fe40008ffe4ff */
[----:B------:R-:W-:Y:S01]  /*1d50*/  UIADD3.X UR23, UPT, UPT, URZ, UR23, URZ, UP0, !UPT ;  /* 0x00000017ff177290 */ /* 0x000fe200087fe4ff */
[----:B------:R-:W-:Y:S01]  /*1d60*/  IMAD.U32 R14, RZ, RZ, UR20 ;  /* 0x00000014ff0e7e24 */ /* 0x000fe2000f8e00ff */
[----:B-1----:R-:W-:Y:S01]  /*1d70*/  UIADD3 UR14, UP1, UPT, UR4, UR14, URZ ;  /* 0x0000000e040e7290 */ /* 0x002fe2000ff3e0ff */
[----:B------:R-:W-:Y:S01]  /*1d80*/  MOV R10, UR22 ;  /* 0x00000016000a7c02 */ /* 0x000fe20008000f00 */
[----:B--2---:R-:W-:Y:S01]  /*1d90*/  UIADD3 UR10, UP0, UPT, UR4, UR10, URZ ;  /* 0x0000000a040a7290 */ /* 0x004fe2000ff1e0ff */
[----:B------:R-:W-:Y:S01]  /*1da0*/  IMAD.U32 R15, RZ, RZ, UR21 ;  /* 0x00000015ff0f7e24 */ /* 0x000fe2000f8e00ff */
[----:B------:R-:W-:Y:S01]  /*1db0*/  UIADD3.X UR15, UPT, UPT, UR13, UR15, URZ, UP1, !UPT ;  /* 0x0000000f0d0f7290 */ /* 0x000fe20008ffe4ff */
[----:B------:R-:W-:Y:S01]  /*1dc0*/  IMAD.U32 R11, RZ, RZ, UR23 ;  /* 0x00000017ff0b7e24 */ /* 0x000fe2000f8e00ff */
[----:B------:R-:W-:Y:S01]  /*1dd0*/  UIADD3.X UR11, UPT, UPT, UR13, UR11, URZ, UP0, !UPT ;  /* 0x0000000b0d0b7290 */ /* 0x000fe200087fe4ff */
[----:B------:R-:W-:Y:S01]  /*1de0*/  IMAD.U32 R12, RZ, RZ, UR14 ;  /* 0x0000000eff0c7e24 */ /* 0x000fe2000f8e00ff */
[----:B------:R-:W-:Y:S01]  /*1df0*/  ULOP3.LUT UR4, UR12, 0x7ffffff8, URZ, 0xc0, !UPT ;  /* 0x7ffffff80c047892 */ /* 0x000fe2000f8ec0ff */
[----:B------:R-:W-:Y:S01]  /*1e00*/  IMAD.U32 R0, RZ, RZ, UR10 ;  /* 0x0000000aff007e24 */ /* 0x000fe2000f8e00ff */
[----:B------:R-:W-:-:S02]  /*1e10*/  MOV R13, UR15 ;  /* 0x0000000f000d7c02 */ /* 0x000fc40008000f00 */
[----:B------:R-:W-:Y:S01]  /*1e20*/  IMAD.U32 R7, RZ, RZ, UR11 ;  /* 0x0000000bff077e24 */ /* 0x000fe2000f8e00ff */
[----:B------:R-:W-:-:S12]  /*1e30*/  UIADD3 UR12, UPT, UPT, -UR4, URZ, URZ ;  /* 0x000000ff040c7290 */ /* 0x000fd8000fffe1ff */
.L_x_25:
[----:B------:R-:W2:Y:S04]  /*1e40*/  LDG.E.64 R4, desc[UR16][R14.64+-0x20] ;  /* 0xffffe0100e047981 */ /* 0x000ea8000c1e1b00 */
[----:B0-----:R-:W3:Y:S04]  /*1e50*/  LDG.E.64 R8, desc[UR16][R12.64+-0x20] ;  /* 0xffffe0100c087981 */ /* 0x001ee8000c1e1b00 */
[----:B------:R-:W3:Y:S01]  /*1e60*/  LDG.E.64 R28, desc[UR16][R10.64+-0x20] ;  /* 0xffffe0100a1c7981 */ /* 0x000ee2000c1e1b00 */
[----:B------:R-:W0:Y:S01]  /*1e70*/  MUFU.RCP64H R25, R17 ;  /* 0x0000001100197308 */ /* 0x000e220000001800 */
[----:B------:R-:W-:-:S06]  /*1e80*/  HFMA2 R24, -RZ, RZ, 0, 5.9604644775390625e-08 ;  /* 0x00000001ff187431 */ /* 0x000fcc00000001ff */
[----:B0-----:R-:W-:-:S08]  /*1e90*/  DFMA R26, R24, -R16, 1 ;  /* 0x3ff00000181a742b */ /* 0x001fd00000000810 */
[----:B------:R-:W-:-:S08]  /*1ea0*/  DFMA R26, R26, R26, R26 ;  /* 0x0000001a1a1a722b */ /* 0x000fd0000000001a */
[----:B------:R-:W-:-:S08]  /*1eb0*/  DFMA R26, R24, R26, R24 ;  /* 0x0000001a181a722b */ /* 0x000fd00000000018 */
[----:B------:R-:W-:-:S08]  /*1ec0*/  DFMA R24, R26, -R16, 1 ;  /* 0x3ff000001a18742b */ /* 0x000fd00000000810 */
[----:B------:R-:W-:Y:S02]  /*1ed0*/  DFMA R30, R26, R24, R26 ;  /* 0x000000181a1e722b */ /* 0x000fe4000000001a */
[----:B--2--5:R-:W-:-:S08]  /*1ee0*/  DADD R4, -R22, R4 ;  /* 0x0000000016047229 */ /* 0x024fd00000000104 */
[----:B------:R-:W-:Y:S02]  /*1ef0*/  DMUL R4, R4, R20 ;  /* 0x0000001404047228 */ /* 0x000fe40000000000 */
[----:B---3--:R-:W-:Y:S01]  /*1f00*/  DFMA R28, R8, R28, -R2 ;  /* 0x0000001c081c722b */ /* 0x008fe20000000802 */
[----:B------:R-:W-:Y:S02]  /*1f10*/  IMAD.MOV.U32 R8, RZ, RZ, R0 ;  /* 0x000000ffff087224 */ /* 0x000fe400078e0000 */
[----:B------:R-:W-:-:S03]  /*1f20*/  IMAD.MOV.U32 R9, RZ, RZ, R7 ;  /* 0x000000ffff097224 */ /* 0x000fc600078e0007 */
[----:B------:R-:W-:-:S08]  /*1f30*/  DMUL R26, R4, R20 ;  /* 0x00000014041a7228 */ /* 0x000fd00000000000 */
[----:B------:R-:W-:Y:S02]  /*1f40*/  DMUL R4, R30, R26 ;  /* 0x0000001a1e047228 */ /* 0x000fe40000000000 */
[----:B------:R-:W-:-:S06]  /*1f50*/  FSETP.GEU.AND P1, PT, |R27|, 6.5827683646048100446e-37, PT ;  /* 0x036000001b00780b */ /* 0x000fcc0003f2e200 */
[----:B------:R-:W-:-:S08]  /*1f60*/  DFMA R24, R4, -R16, R26 ;  /* 0x800000100418722b */ /* 0x000fd0000000001a */
[----:B------:R-:W-:-:S10]  /*1f70*/  DFMA R4, R30, R24, R4 ;  /* 0x000000181e04722b */ /* 0x000fd40000000004 */
[----:B------:R-:W-:-:S05]  /*1f80*/  FFMA R6, RZ, R17, R5 ;  /* 0x00000011ff067223 */ /* 0x000fca0000000005 */
[----:B------:R-:W-:-:S13]  /*1f90*/  FSETP.GT.AND P0, PT, |R6|, 1.469367938527859385e-39, PT ;  /* 0x001000000600780b */ /* 0x000fda0003f04200 */
[----:B------:R-:W-:Y:S05]  /*1fa0*/  @P0 BRA P1, `(.L_x_17) ;  /* 0x0000000000180947 */ /* 0x000fea0000800000 */
[----:B------:R-:W-:Y:S01]  /*1fb0*/  MOV R6, R26 ;  /* 0x0000001a00067202 */ /* 0x000fe20000000f00 */
[----:B------:R-:W-:Y:S01]  /*1fc0*/  IMAD.MOV.U32 R7, RZ, RZ, R27 ;  /* 0x000000ffff077224 */ /* 0x000fe200078e001b */
[----:B------:R-:W-:Y:S01]  /*1fd0*/  MOV R5, R17 ;  /* 0x0000001100057202 */ /* 0x000fe20000000f00 */
[----:B------:R-:W-:Y:S01]  /*1fe0*/  IMAD.MOV.U32 R4, RZ, RZ, R16 ;  /* 0x000000ffff047224 */ /* 0x000fe200078e0010 */
[----:B------:R-:W-:-:S07]  /*1ff0*/  MOV R0, 0x2010 ;  /* 0x0000201000007802 */ /* 0x000fce0000000f00 */
[----:B------:R-:W-:Y:S05]  /*2000*/  CALL.REL.NOINC `($__internal_1_$__cuda_sm20_div_rn_f64_full) ;  /* 0x0000002000dc7944 */ /* 0x000fea0003c00000 */
.L_x_17:
[----:B------:R-:W-:-:S08]  /*2010*/  DFMA R28, R4, -R18, R28 ;  /* 0x80000012041c722b */ /* 0x000fd0000000001c */
[----:B------:R-:W-:-:S07]  /*2020*/  DMUL R4, R28, R20 ;  /* 0x000000141c047228 */ /* 0x000fce0000000000 */
[----:B------:R0:W-:Y:S04]  /*2030*/  STG.E.64 desc[UR16][R8.64+-0x20], R4 ;  /* 0xffffe00408007986 */ /* 0x0001e8000c101b10 */
[----:B------:R-:W2:Y:S04]  /*2040*/  LDG.E.64 R24, desc[UR16][R14.64+-0x18] ;  /* 0xffffe8100e187981 */ /* 0x000ea8000c1e1b00 */
[----:B------:R-:W3:Y:S04]  /*2050*/  LDG.E.64 R6, desc[UR16][R12.64+-0x18] ;  /* 0xffffe8100c067981 */ /* 0x000ee8000c1e1b00 */
[----:B------:R-:W3:Y:S01]  /*2060*/  LDG.E.64 R28, desc[UR16][R10.64+-0x18] ;  /* 0xffffe8100a1c7981 */ /* 0x000ee2000c1e1b00 */
[----:B------:R-:W1:Y:S01]  /*2070*/  MUFU.RCP64H R27, R17 ;  /* 0x00000011001b7308 */ /* 0x000e620000001800 */
[----:B------:R-:W-:-:S06]  /*2080*/  IMAD.MOV.U32 R26, RZ, RZ, 0x1 ;  /* 0x00000001ff1a7424 */ /* 0x000fcc00078e00ff */
[----:B-1----:R-:W-:-:S08]  /*2090*/  DFMA R30, R26, -R16, 1 ;  /* 0x3ff000001a1e742b */ /* 0x002fd00000000810 */
[----:B------:R-:W-:-:S08]  /*20a0*/  DFMA R30, R30, R30, R30 ;  /* 0x0000001e1e1e722b */ /* 0x000fd0000000001e */
[----:B------:R-:W-:-:S08]  /*20b0*/  DFMA R30, R26, R30, R26 ;  /* 0x0000001e1a1e722b */ /* 0x000fd0000000001a */
[----:B------:R-:W-:-:S08]  /*20c0*/  DFMA R26, R30, -R16, 1 ;  /* 0x3ff000001e1a742b */ /* 0x000fd00000000810 */
[----:B------:R-:W-:Y:S02]  /*20d0*/  DFMA R30, R30, R26, R30 ;  /* 0x0000001a1e1e722b */ /* 0x000fe4000000001e */
[----:B--2---:R-:W-:-:S08]  /*20e0*/  DADD R24, -R22, R24 ;  /* 0x0000000016187229 */ /* 0x004fd00000000118 */
[----:B------:R-:W-:Y:S02]  /*20f0*/  DMUL R24, R24, R20 ;  /* 0x0000001418187228 */ /* 0x000fe40000000000 */
[----:B---3--:R-:W-:-:S06]  /*2100*/  DFMA R28, R6, R28, -R2 ;  /* 0x0000001c061c722b */ /* 0x008fcc0000000802 */
[----:B------:R-:W-:-:S08]  /*2110*/  DMUL R26, R24, R20 ;  /* 0x00000014181a7228 */ /* 0x000fd00000000000 */
[----:B0-----:R-:W-:Y:S02]  /*2120*/  DMUL R4, R30, R26 ;  /* 0x0000001a1e047228 */ /* 0x001fe40000000000 */
[----:B------:R-:W-:-:S06]  /*2130*/  FSETP.GEU.AND P1, PT, |R27|, 6.5827683646048100446e-37, PT ;  /* 0x036000001b00780b */ /* 0x000fcc0003f2e200 */
        /* <DEDUP_REMOVED lines=10> */
[----:B------:R-:W-:Y:S05]  /*21e0*/  CALL.REL.NOINC `($__internal_1_$__cuda_sm20_div_rn_f64_full) ;  /* 0x0000002000647944 */ /* 0x000fea0003c00000 */
.L_x_18:
[----:B------:R-:W-:-:S08]  /*21f0*/  DFMA R28, R4, -R18, R28 ;  /* 0x80000012041c722b */ /* 0x000fd0000000001c */
[----:B------:R-:W-:-:S07]  /*2200*/  DMUL R4, R28, R20 ;  /* 0x000000141c047228 */ /* 0x000fce0000000000 */
[----:B------:R0:W-:Y:S04]  /*2210*/  STG.E.64 desc[UR16][R8.64+-0x18], R4 ;  /* 0xffffe80408007986 */ /* 0x0001e8000c101b10 */
[----:B------:R-:W2:Y:S04]  /*2220*/  LDG.E.64 R24, desc[UR16][R14.64+-0x10] ;  /* 0xfffff0100e187981 */ /* 0x000ea8000c1e1b00 */
[----:B------:R-:W3:Y:S04]  /*2230*/  LDG.E.64 R6, desc[UR16][R12.64+-0x10] ;  /* 0xfffff0100c067981 */ /* 0x000ee8000c1e1b00 */
[----:B------:R-:W3:Y:S01]  /*2240*/  LDG.E.64 R28, desc[UR16][R10.64+-0x10] ;  /* 0xfffff0100a1c7981 */ /* 0x000ee2000c1e1b00 */
[----:B------:R-:W1:Y:S01]  /*2250*/  MUFU.RCP64H R27, R17 ;  /* 0x00000011001b7308 */ /* 0x000e620000001800 */
[----:B------:R-:W-:-:S06]  /*2260*/  MOV R26, 0x1 ;  /* 0x00000001001a7802 */ /* 0x000fcc0000000f00 */
        /* <DEDUP_REMOVED lines=22> */
.L_x_19:
        /* <DEDUP_REMOVED lines=30> */
.L_x_20:
        /* <DEDUP_REMOVED lines=30> */
.L_x_21:
        /* <DEDUP_REMOVED lines=30> */
.L_x_22:
        /* <DEDUP_REMOVED lines=30> */
.L_x_23:
        /* <DEDUP_REMOVED lines=30> */
.L_x_24:
[----:B------:R-:W-:Y:S01]  /*2d30*/  DFMA R28, R4, -R18, R28 ;  /* 0x80000012041c722b */ /* 0x000fe2000000001c */
[----:B------:R-:W-:Y:S01]  /*2d40*/  UIADD3 UR12, UPT, UPT, UR12, 0x8, URZ ;  /* 0x000000080c0c7890 */ /* 0x000fe2000fffe0ff */
[----:B------:R-:W-:Y:S02]  /*2d50*/  IADD3 R12, P1, PT, R12, 0x40, RZ ;  /* 0x000000400c0c7810 */ /* 0x000fe40007f3e0ff */
[----:B------:R-:W-:Y:S01]  /*2d60*/  IADD3 R10, P2, PT, R10, 0x40, RZ ;  /* 0x000000400a0a7810 */ /* 0x000fe20007f5e0ff */
[----:B------:R-:W-:Y:S01]  /*2d70*/  UISETP.NE.AND UP0, UPT, UR12, URZ, UPT ;  /* 0x000000ff0c00728c */ /* 0x000fe2000bf05270 */
[----:B------:R-:W-:Y:S01]  /*2d80*/  IADD3 R14, P0, PT, R14, 0x40, RZ ;  /* 0x000000400e0e7810 */ /* 0x000fe20007f1e0ff */
[----:B------:R-:W-:Y:S01]  /*2d90*/  IMAD.X R13, RZ, RZ, R13, P1 ;  /* 0x000000ffff0d7224 */ /* 0x000fe200008e060d */
[----:B------:R-:W-:Y:S01]  /*2da0*/  DMUL R28, R28, R20 ;  /* 0x000000141c1c7228 */ /* 0x000fe20000000000 */
[----:B------:R-:W-:Y:S01]  /*2db0*/  IADD3 R0, P3, PT, R8, 0x40, RZ ;  /* 0x0000004008007810 */ /* 0x000fe20007f7e0ff */
[----:B------:R-:W-:Y:S01]  /*2dc0*/  IMAD.X R11, RZ, RZ, R11, P2 ;  /* 0x000000ffff0b7224 */ /* 0x000fe200010e060b */
[----:B------:R-:W-:-:S02]  /*2dd0*/  IADD3.X R15, PT, PT, RZ, R15, RZ, P0, !PT ;  /* 0x0000000fff0f7210 */ /* 0x000fc400007fe4ff */
[----:B------:R-:W-:Y:S02]  /*2de0*/  IADD3.X R7, PT, PT, RZ, R9, RZ, P3, !PT ;  /* 0x00000009ff077210 */ /* 0x000fe40001ffe4ff */
[----:B------:R0:W-:Y:S01]  /*2df0*/  STG.E.64 desc[UR16][R8.64+0x18], R28 ;  /* 0x0000181c08007986 */ /* 0x0001e2000c101b10 */
[----:B------:R-:W-:Y:S06]  /*2e00*/  BRA.U UP0, `(.L_x_25) ;  /* 0xfffffff1000c7547 */ /* 0x000fec000b83ffff */
.L_x_16:
[----:B------:R-:W-:-:S13]  /*2e10*/  ISETP.NE.AND P0, PT, RZ, UR19, PT ;  /* 0x00000013ff007c0c */ /* 0x000fda000bf05270 */
[----:B------:R-:W-:Y:S05]  /*2e20*/  @!P0 EXIT ;  /* 0x000000000000894d */ /* 0x000fea0003800000 */
[----:B------:R-:W1:Y:S01]  /*2e30*/  LDCU UR10, c[0x0][0x3cc] ;  /* 0x00007980ff0a77ac */ /* 0x000e620008000800 */
[----:B------:R-:W-:Y:S02]  /*2e40*/  UISETP.GE.U32.AND UP0, UPT, UR19, 0x4, UPT ;  /* 0x000000041300788c */ /* 0x000fe4000bf06070 */
[----:B-1----:R-:W-:-:S07]  /*2e50*/  ULOP3.LUT UR15, UR10, 0x3, URZ, 0xc0, !UPT ;  /* 0x000000030a0f7892 */ /* 0x002fce000f8ec0ff */
[----:B------:R-:W-:Y:S05]  /*2e60*/  BRA.U !UP0, `(.L_x_26) ;  /* 0x0000000908707547 */ /* 0x000fea000b800000 */
[----:B------:R-:W-:Y:S01]  /*2e70*/  UIMAD.WIDE.U32 UR22, UR4, 0x8, UR6 ;  /* 0x00000008041678a5 */ /* 0x000fe2000f8e0006 */
[----:B------:R-:W1:Y:S05]  /*2e80*/  LDCU.64 UR10, c[0x0][0x3a8] ;  /* 0x00007500ff0a77ac */ /* 0x000e6a0008000a00 */
[----:B------:R-:W-:Y:S02]  /*2e90*/  IMAD.U32 R4, RZ, RZ, UR22 ;  /* 0x00000016ff047e24 */ /* 0x000fe4000f8e00ff */
[----:B------:R-:W-:-:S06]  /*2ea0*/  IMAD.U32 R5, RZ, RZ, UR23 ;  /* 0x00000017ff057e24 */ /* 0x000fcc000f8e00ff */
[----:B------:R-:W2:Y:S01]  /*2eb0*/  LDG.E.64 R4, desc[UR16][R4.64] ;  /* 0x0000001004047981 */ /* 0x000ea2000c1e1b00 */
[----:B------:R-:W-:Y:S02]  /*2ec0*/  UIMAD.WIDE.U32 UR24, UR4, 0x8, UR8 ;  /* 0x00000008041878a5 */ /* 0x000fe4000f8e0008 */
[----:B-1----:R-:W-:-:S04]  /*2ed0*/  UIMAD.WIDE.U32 UR10, UR4, 0x8, UR10 ;  /* 0x00000008040a78a5 */ /* 0x002fc8000f8e000a */
[----:B0-----:R-:W-:Y:S01]  /*2ee0*/  MOV R8, UR24 ;  /* 0x0000001800087c02 */ /* 0x001fe20008000f00 */
[----:B------:R-:W-:Y:S02]  /*2ef0*/  IMAD.U32 R9, RZ, RZ, UR25 ;  /* 0x00000019ff097e24 */ /* 0x000fe4000f8e00ff */
[----:B------:R-:W-:Y:S01]  /*2f00*/  IMAD.U32 R6, RZ, RZ, UR10 ;  /* 0x0000000aff067e24 */ /* 0x000fe2000f8e00ff */
[----:B------:R-:W-:-:S03]  /*2f10*/  MOV R7, UR11 ;  /* 0x0000000b00077c02 */ /* 0x000fc60008000f00 */
[----:B------:R-:W3:Y:S04]  /*2f20*/  LDG.E.64 R8, desc[UR16][R8.64] ;  /* 0x0000001008087981 */ /* 0x000ee8000c1e1b00 */
[----:B------:R-:W3:Y:S01]  /*2f30*/  LDG.E.64 R6, desc[UR16][R6.64] ;  /* 0x0000001006067981 */ /* 0x000ee2000c1e1b00 */
[----:B------:R-:W0:Y:S01]  /*2f40*/  MUFU.RCP64H R11, R17 ;  /* 0x00000011000b7308 */ /* 0x000e220000001800 */
[----:B------:R-:W-:-:S06]  /*2f50*/  IMAD.MOV.U32 R10, RZ, RZ, 0x1 ;  /* 0x00000001ff0a7424 */ /* 0x000fcc00078e00ff */
[----:B0-----:R-:W-:-:S08]  /*2f60*/  DFMA R12, R10, -R16, 1 ;  /* 0x3ff000000a0c742b */ /* 0x001fd00000000810 */
[----:B------:R-:W-:-:S08]  /*2f70*/  DFMA R12, R12, R12, R12 ;  /* 0x0000000c0c0c722b */ /* 0x000fd0000000000c */
[----:B------:R-:W-:-:S08]  /*2f80*/  DFMA R12, R10, R12, R10 ;  /* 0x0000000c0a0c722b */ /* 0x000fd0000000000a */
[----:B------:R-:W-:-:S08]  /*2f90*/  DFMA R10, R12, -R16, 1 ;  /* 0x3ff000000c0a742b */ /* 0x000fd00000000810 */
[----:B------:R-:W-:Y:S02]  /*2fa0*/  DFMA R14, R12, R10, R12 ;  /* 0x0000000a0c0e722b */ /* 0x000fe4000000000c */
[----:B--2--5:R-:W-:-:S08]  /*2fb0*/  DADD R4, -R22, R4 ;  /* 0x0000000016047229 */ /* 0x024fd00000000104 */
[----:B------:R-:W-:-:S08]  /*2fc0*/  DMUL R4, R4, R20 ;  /* 0x0000001404047228 */ /* 0x000fd00000000000 */
[----:B------:R-:W-:Y:S02]  /*2fd0*/  DMUL R12, R4, R20 ;  /* 0x00000014040c7228 */ /* 0x000fe40000000000 */
[----:B---3--:R-:W-:-:S06]  /*2fe0*/  DFMA R8, R8, R6, -R2 ;  /* 0x000000060808722b */ /* 0x008fcc0000000802 */
[----:B------:R-:W-:Y:S02]  /*2ff0*/  DMUL R4, R14, R12 ;  /* 0x0000000c0e047228 */ /* 0x000fe40000000000 */
        /* <DEDUP_REMOVED lines=12> */
.L_x_27:
[----:B------:R-:W0:Y:S01]  /*30c0*/  LDCU.64 UR20, c[0x0][0x380] ;  /* 0x00007000ff1477ac */ /* 0x000e220008000a00 */
[----:B------:R-:W-:Y:S01]  /*30d0*/  DFMA R8, R4, -R18, R8 ;  /* 0x800000120408722b */ /* 0x000fe20000000008 */
[----:B------:R-:W-:Y:S01]  /*30e0*/  IMAD.U32 R26, RZ, RZ, UR22 ;  /* 0x00000016ff1a7e24 */ /* 0x000fe2000f8e00ff */
[----:B------:R-:W-:Y:S01]  /*30f0*/  MOV R27, UR23 ;  /* 0x00000017001b7c02 */ /* 0x000fe20008000f00 */
[----:B------:R-:W-:-:S04]  /*3100*/  UIADD3 UR12, UP0, UPT, UR5, UR4, URZ ;  /* 0x00000004050c7290 */ /* 0x000fc8000ff1e0ff */
[----:B------:R-:W-:Y:S01]  /*3110*/  UIADD3.X UR13, UPT, UPT, URZ, UR18, URZ, UP0, !UPT ;  /* 0x00000012ff0d7290 */ /* 0x000fe200087fe4ff */
[----:B------:R-:W-:Y:S01]  /*3120*/  DMUL R4, R8, R20 ;  /* 0x0000001408047228 */ /* 0x000fe20000000000 */
[----:B0-----:R-:W-:-:S04]  /*3130*/  ULEA UR14, UP0, UR12, UR20, 0x3 ;  /* 0x000000140c0e7291 */ /* 0x001fc8000f8018ff */
[----:B------:R-:W-:Y:S02]  /*3140*/  ULEA.HI.X UR13, UR12, UR21, UR13, 0x3, UP0 ;  /* 0x000000150c0d7291 */ /* 0x000fe400080f1c0d */
[----:B------:R-:W-:-:S04]  /*3150*/  MOV R10, UR14 ;  /* 0x0000000e000a7c02 */ /* 0x000fc80008000f00 */
[----:B------:R-:W-:-:S05]  /*3160*/  IMAD.U32 R11, RZ, RZ, UR13 ;  /* 0x0000000dff0b7e24 */ /* 0x000fca000f8e00ff */
[----:B------:R0:W-:Y:S04]  /*3170*/  STG.E.64 desc[UR16][R10.64], R4 ;  /* 0x000000040a007986 */ /* 0x0001e8000c101b10 */
[----:B------:R-:W2:Y:S01]  /*3180*/  LDG.E.64 R6, desc[UR16][R26.64+0x8] ;  /* 0x000008101a067981 */ /* 0x000ea2000c1e1b00 */
[----:B------:R-:W-:Y:S01]  /*3190*/  IMAD.U32 R8, RZ, RZ, UR24 ;  /* 0x00000018ff087e24 */ /* 0x000fe2000f8e00ff */
[----:B------:R-:W-:Y:S01]  /*31a0*/  MOV R12, UR10 ;  /* 0x0000000a000c7c02 */ /* 0x000fe20008000f00 */
[----:B------:R-:W-:Y:S02]  /*31b0*/  IMAD.U32 R9, RZ, RZ, UR25 ;  /* 0x00000019ff097e24 */ /* 0x000fe4000f8e00ff */
[----:B------:R-:W-:-:S04]  /*31c0*/  IMAD.U32 R13, RZ, RZ, UR11 ;  /* 0x0000000bff0d7e24 */ /* 0x000fc8000f8e00ff */
[----:B------:R-:W3:Y:S04]  /*31d0*/  LDG.E.64 R8, desc[UR16][R8.64+0x8] ;  /* 0x0000081008087981 */ /* 0x000ee8000c1e1b00 */
[----:B------:R-:W3:Y:S01]  /*31e0*/  LDG.E.64 R12, desc[UR16][R12.64+0x8] ;  /* 0x000008100c0c7981 */ /* 0x000ee2000c1e1b00 */
[----:B------:R-:W1:Y:S01]  /*31f0*/  MUFU.RCP64H R15, R17 ;  /* 0x00000011000f7308 */ /* 0x000e620000001800 */
[----:B------:R-:W-:-:S06]  /*3200*/  IMAD.MOV.U32 R14, RZ, RZ, 0x1 ;  /* 0x00000001ff0e7424 */ /* 0x000fcc00078e00ff */
[----:B-1----:R-:W-:-:S08]  /*3210*/  DFMA R24, R14, -R16, 1 ;  /* 0x3ff000000e18742b */ /* 0x002fd00000000810 */
[----:B------:R-:W-:-:S08]  /*3220*/  DFMA R24, R24, R24, R24 ;  /* 0x000000181818722b */ /* 0x000fd00000000018 */
[----:B------:R-:W-:-:S08]  /*3230*/  DFMA R24, R14, R24, R14 ;  /* 0x000000180e18722b */ /* 0x000fd0000000000e */
[----:B0-----:R-:W-:-:S08]  /*3240*/  DFMA R4, R24, -R16, 1 ;  /* 0x3ff000001804742b */ /* 0x001fd00000000810 */
[----:B------:R-:W-:Y:S02]  /*3250*/  DFMA R24, R24, R4, R24 ;  /* 0x000000041818722b */ /* 0x000fe40000000018 */
[----:B--2---:R-:W-:-:S08]  /*3260*/  DADD R6, -R22, R6 ;  /* 0x0000000016067229 */ /* 0x004fd00000000106 */
[----:B------:R-:W-:Y:S02]  /*3270*/  DMUL R6, R6, R20 ;  /* 0x0000001406067228 */ /* 0x000fe40000000000 */
[----:B---3--:R-:W-:-:S06]  /*3280*/  DFMA R8, R8, R12, -R2 ;  /* 0x0000000c0808722b */ /* 0x008fcc0000000802 */
        /* <DEDUP_REMOVED lines=14> */
.L_x_28:
[----:B------:R-:W-:Y:S01]  /*3370*/  DFMA R8, R4, -R18, R8 ;  /* 0x800000120408722b */ /* 0x000fe20000000008 */
[----:B------:R-:W-:Y:S02]  /*3380*/  IMAD.U32 R26, RZ, RZ, UR22 ;  /* 0x00000016ff1a7e24 */ /* 0x000fe4000f8e00ff */
[----:B------:R-:W-:-:S05]  /*3390*/  IMAD.U32 R27, RZ, RZ, UR23 ;  /* 0x00000017ff1b7e24 */ /* 0x000fca000f8e00ff */
[----:B------:R-:W-:-:S07]  /*33a0*/  DMUL R4, R8, R20 ;  /* 0x0000001408047228 */ /* 0x000fce0000000000 */
[----:B------:R0:W-:Y:S04]  /*33b0*/  STG.E.64 desc[UR16][R10.64+0x8], R4 ;  /* 0x000008040a007986 */ /* 0x0001e8000c101b10 */
[----:B------:R-:W2:Y:S01]  /*33c0*/  LDG.E.64 R6, desc[UR16][R26.64+0x10] ;  /* 0x000010101a067981 */ /* 0x000ea2000c1e1b00 */
[----:B------:R-:W-:Y:S01]  /*33d0*/  MOV R8, UR24 ;  /* 0x0000001800087c02 */ /* 0x000fe20008000f00 */
[----:B------:R-:W-:Y:S01]  /*33e0*/  IMAD.U32 R9, RZ, RZ, UR25 ;  /* 0x00000019ff097e24 */ /* 0x000fe2000f8e00ff */
[----:B------:R-:W-:Y:S01]  /*33f0*/  MOV R13, UR11 ;  /* 0x0000000b000d7c02 */ /* 0x000fe20008000f00 */
        /* <DEDUP_REMOVED lines=27> */
.L_x_29:
[----:B------:R-:W-:Y:S01]  /*35b0*/  DFMA R8, R4, -R18, R8 ;  /* 0x800000120408722b */ /* 0x000fe20000000008 */
[----:B------:R-:W-:Y:S01]  /*35c0*/  MOV R26, UR22 ;  /* 0x00000016001a7c02 */ /* 0x000fe20008000f00 */
[----:B------:R-:W-:-:S06]  /*35d0*/  IMAD.U32 R27, RZ, RZ, UR23 ;  /* 0x00000017ff1b7e24 */ /* 0x000fcc000f8e00ff */
[----:B------:R-:W-:-:S07]  /*35e0*/  DMUL R4, R8, R20 ;  /* 0x0000001408047228 */ /* 0x000fce0000000000 */
[----:B------:R0:W-:Y:S04]  /*35f0*/  STG.E.64 desc[UR16][R10.64+0x10], R4 ;  /* 0x000010040a007986 */ /* 0x0001e8000c101b10 */
[----:B------:R-:W2:Y:S01]  /*3600*/  LDG.E.64 R6, desc[UR16][R26.64+0x18] ;  /* 0x000018101a067981 */ /* 0x000ea2000c1e1b00 */
[----:B------:R-:W-:Y:S01]  /*3610*/  IMAD.U32 R8, RZ, RZ, UR24 ;  /* 0x00000018ff087e24 */ /* 0x000fe2000f8e00ff */
[----:B------:R-:W-:Y:S01]  /*3620*/  MOV R9, UR25 ;  /* 0x0000001900097c02 */ /* 0x000fe20008000f00 */
[----:B------:R-:W-:Y:S02]  /*3630*/  IMAD.U32 R12, RZ, RZ, UR10 ;  /* 0x0000000aff0c7e24 */ /* 0x000fe4000f8e00ff */
[----:B------:R-:W-:-:S03]  /*3640*/  IMAD.U32 R13, RZ, RZ, UR11 ;  /* 0x0000000bff0d7e24 */ /* 0x000fc6000f8e00ff */
[----:B------:R-:W3:Y:S04]  /*3650*/  LDG.E.64 R8, desc[UR16][R8.64+0x18] ;  /* 0x0000181008087981 */ /* 0x000ee8000c1e1b00 */
[----:B------:R-:W3:Y:S01]  /*3660*/  LDG.E.64 R12, desc[UR16][R12.64+0x18] ;  /* 0x000018100c0c7981 */ /* 0x000ee2000c1e1b00 */
[----:B------:R-:W1:Y:S01]  /*3670*/  MUFU.RCP64H R15, R17 ;  /* 0x00000011000f7308 */ /* 0x000e620000001800 */
[----:B------:R-:W-:-:S06]  /*3680*/  MOV R14, 0x1 ;  /* 0x00000001000e7802 */ /* 0x000fcc0000000f00 */
        /* <DEDUP_REMOVED lines=22> */
.L_x_30:
[----:B------:R-:W-:Y:S01]  /*37f0*/  DFMA R8, R4, -R18, R8 ;  /* 0x800000120408722b */ /* 0x000fe20000000008 */
[----:B------:R-:W-:-:S07]  /*3800*/  UIADD3 UR4, UPT, UPT, UR4, 0x4, URZ ;  /* 0x0000000404047890 */ /* 0x000fce000fffe0ff */
[----:B------:R-:W-:-:S07]  /*3810*/  DMUL R8, R8, R20 ;  /* 0x0000001408087228 */ /* 0x000fce0000000000 */
[----:B------:R1:W-:Y:S04]  /*3820*/  STG.E.64 desc[UR16][R10.64+0x18], R8 ;  /* 0x000018080a007986 */ /* 0x0003e8000c101b10 */
.L_x_26:
[----:B------:R-:W-:-:S13]  /*3830*/  ISETP.NE.AND P0, PT, RZ, UR15, PT ;  /* 0x0000000fff007c0c */ /* 0x000fda000bf05270 */
[----:B------:R-:W-:Y:S05]  /*3840*/  @!P0 EXIT ;  /* 0x000000000000894d */ /* 0x000fea0003800000 */
[----:B------:R-:W-:-:S09]  /*3850*/  UISETP.NE.AND UP0, UPT, UR15, 0x1, UPT ;  /* 0x000000010f00788c */ /* 0x000fd2000bf05270 */
[----:B------:R-:W-:Y:S05]  /*3860*/  BRA.U !UP0, `(.L_x_31) ;  /* 0x0000000508507547 */ /* 0x000fea000b800000 */
[----:B------:R-:W-:Y:S01]  /*3870*/  UIMAD.WIDE.U32 UR20, UR4, 0x8, UR6 ;  /* 0x00000008041478a5 */ /* 0x000fe2000f8e0006 */
[----:B------:R-:W2:Y:S05]  /*3880*/  LDCU.64 UR10, c[0x0][0x3a8] ;  /* 0x00007500ff0a77ac */ /* 0x000eaa0008000a00 */
[----:B------:R-:W-:Y:S01]  /*3890*/  IMAD.U32 R4, RZ, RZ, UR20 ;  /* 0x00000014ff047e24 */ /* 0x000fe2000f8e00ff */
[----:B------:R-:W-:-:S06]  /*38a0*/  MOV R5, UR21 ;  /* 0x0000001500057c02 */ /* 0x000fcc0008000f00 */
[----:B------:R-:W3:Y:S01]  /*38b0*/  LDG.E.64 R4, desc[UR16][R4.64] ;  /* 0x0000001004047981 */ /* 0x000ee2000c1e1b00 */
[----:B------:R-:W-:Y:S02]  /*38c0*/  UIMAD.WIDE.U32 UR22, UR4, 0x8, UR8 ;  /* 0x00000008041678a5 */ /* 0x000fe4000f8e0008 */
[----:B--2---:R-:W-:-:S04]  /*38d0*/  UIMAD.WIDE.U32 UR10, UR4, 0x8, UR10 ;  /* 0x00000008040a78a5 */ /* 0x004fc8000f8e000a */
[----:B01----:R-:W-:Y:S02]  /*38e0*/  IMAD.U32 R8, RZ, RZ, UR22 ;  /* 0x00000016ff087e24 */ /* 0x003fe4000f8e00ff */
[----:B------:R-:W-:Y:S01]  /*38f0*/  IMAD.U32 R9, RZ, RZ, UR23 ;  /* 0x00000017ff097e24 */ /* 0x000fe2000f8e00ff */
[----:B------:R-:W-:Y:S01]  /*3900*/  MOV R6, UR10 ;  /* 0x0000000a00067c02 */ /* 0x000fe20008000f00 */
[----:B------:R-:W-:-:S04]  /*3910*/  IMAD.U32 R7, RZ, RZ, UR11 ;  /* 0x0000000bff077e24 */ /* 0x000fc8000f8e00ff */
[----:B------:R-:W2:Y:S04]  /*3920*/  LDG.E.64 R8, desc[UR16][R8.64] ;  /* 0x0000001008087981 */ /* 0x000ea8000c1e1b00 */
[----:B------:R-:W2:Y:S01]  /*3930*/  LDG.E.64 R6, desc[UR16][R6.64] ;  /* 0x0000001006067981 */ /* 0x000ea2000c1e1b00 */
[----:B------:R-:W0:Y:S01]  /*3940*/  MUFU.RCP64H R11, R17 ;  /* 0x00000011000b7308 */ /* 0x000e220000001800 */
[----:B------:R-:W-:-:S06]  /*3950*/  IMAD.MOV.U32 R10, RZ, RZ, 0x1 ;  /* 0x00000001ff0a7424 */ /* 0x000fcc00078e00ff */
[----:B0-----:R-:W-:-:S08]  /*3960*/  DFMA R12, R10, -R16, 1 ;  /* 0x3ff000000a0c742b */ /* 0x001fd00000000810 */
[----:B------:R-:W-:-:S08]  /*3970*/  DFMA R12, R12, R12, R12 ;  /* 0x0000000c0c0c722b */ /* 0x000fd0000000000c */
[----:B------:R-:W-:-:S08]  /*3980*/  DFMA R12, R10, R12, R10 ;  /* 0x0000000c0a0c722b */ /* 0x000fd0000000000a */
[----:B------:R-:W-:-:S08]  /*3990*/  DFMA R10, R12, -R16, 1 ;  /* 0x3ff000000c0a742b */ /* 0x000fd00000000810 */
[----:B------:R-:W-:Y:S02]  /*39a0*/  DFMA R14, R12, R10, R12 ;  /* 0x0000000a0c0e722b */ /* 0x000fe4000000000c */
[----:B---3-5:R-:W-:-:S08]  /*39b0*/  DADD R4, -R22, R4 ;  /* 0x0000000016047229 */ /* 0x028fd00000000104 */
[----:B------:R-:W-:-:S08]  /*39c0*/  DMUL R4, R4, R20 ;  /* 0x0000001404047228 */ /* 0x000fd00000000000 */
[----:B------:R-:W-:Y:S02]  /*39d0*/  DMUL R12, R4, R20 ;  /* 0x00000014040c7228 */ /* 0x000fe40000000000 */
[----:B--2---:R-:W-:-:S06]  /*39e0*/  DFMA R8, R8, R6, -R2 ;  /* 0x000000060808722b */ /* 0x004fcc0000000802 */
        /* <DEDUP_REMOVED lines=13> */
.L_x_32:
[----:B------:R-:W0:Y:S01]  /*3ac0*/  LDCU.64 UR14, c[0x0][0x380] ;  /* 0x00007000ff0e77ac */ /* 0x000e220008000a00 */
[----:B------:R-:W-:Y:S01]  /*3ad0*/  DFMA R8, R4, -R18, R8 ;  /* 0x800000120408722b */ /* 0x000fe20000000008 */
[----:B------:R-:W-:Y:S01]  /*3ae0*/  MOV R26, UR20 ;  /* 0x00000014001a7c02 */ /* 0x000fe20008000f00 */
[----:B------:R-:W-:Y:S01]  /*3af0*/  IMAD.U32 R27, RZ, RZ, UR21 ;  /* 0x00000015ff1b7e24 */ /* 0x000fe2000f8e00ff */
[----:B------:R-:W-:-:S04]  /*3b00*/  UIADD3 UR12, UP0, UPT, UR5, UR4, URZ ;  /* 0x00000004050c7290 */ /* 0x000fc8000ff1e0ff */
[----:B------:R-:W-:Y:S01]  /*3b10*/  UIADD3.X UR13, UPT, UPT, URZ, UR18, URZ, UP0, !UPT ;  /* 0x00000012ff0d7290 */ /* 0x000fe200087fe4ff */
[----:B------:R-:W-:Y:S01]  /*3b20*/  DMUL R4, R8, R20 ;  /* 0x0000001408047228 */ /* 0x000fe20000000000 */
[----:B0-----:R-:W-:-:S04]  /*3b30*/  ULEA UR14, UP0, UR12, UR14, 0x3 ;  /* 0x0000000e0c0e7291 */ /* 0x001fc8000f8018ff */
[----:B------:R-:W-:Y:S02]  /*3b40*/  ULEA.HI.X UR13, UR12, UR15, UR13, 0x3, UP0 ;  /* 0x0000000f0c0d7291 */ /* 0x000fe400080f1c0d */
[----:B------:R-:W-:-:S04]  /*3b50*/  IMAD.U32 R10, RZ, RZ, UR14 ;  /* 0x0000000eff0a7e24 */ /* 0x000fc8000f8e00ff */
[----:B------:R-:W-:-:S05]  /*3b60*/  IMAD.U32 R11, RZ, RZ, UR13 ;  /* 0x0000000dff0b7e24 */ /* 0x000fca000f8e00ff */
        /* <DEDUP_REMOVED lines=32> */
.L_x_33:
[----:B------:R-:W-:Y:S01]  /*3d70*/  DFMA R8, R4, -R18, R8 ;  /* 0x800000120408722b */ /* 0x000fe20000000008 */
[----:B------:R-:W-:-:S07]  /*3d80*/  UIADD3 UR4, UPT, UPT, UR4, 0x2, URZ ;  /* 0x0000000204047890 */ /* 0x000fce000fffe0ff */
[----:B------:R-:W-:-:S07]  /*3d90*/  DMUL R8, R8, R20 ;  /* 0x0000001408087228 */ /* 0x000fce0000000000 */
[----:B------:R2:W-:Y:S04]  /*3da0*/  STG.E.64 desc[UR16][R10.64+0x8], R8 ;  /* 0x000008080a007986 */ /* 0x0005e8000c101b10 */
.L_x_31:
[----:B------:R-:W3:Y:S02]  /*3db0*/  LDC R0, c[0x0][0x3cc] ;  /* 0x0000f300ff007b82 */ /* 0x000ee40000000800 */
[----:B---3--:R-:W-:-:S04]  /*3dc0*/  LOP3.LUT R0, R0, 0x1, RZ, 0xc0, !PT ;  /* 0x0000000100007812 */ /* 0x008fc800078ec0ff */
[----:B------:R-:W-:-:S13]  /*3dd0*/  ISETP.NE.U32.AND P0, PT, R0, 0x1, PT ;  /* 0x000000010000780c */ /* 0x000fda0003f05070 */
[----:B------:R-:W-:Y:S05]  /*3de0*/  @P0 EXIT ;  /* 0x000000000000094d */ /* 0x000fea0003800000 */
[----:B------:R-:W-:-:S06]  /*3df0*/  UIMAD.WIDE.U32 UR10, UR4, 0x8, UR6 ;  /* 0x00000008040a78a5 */ /* 0x000fcc000f8e0006 */
[----:B------:R-:W-:Y:S01]  /*3e00*/  IMAD.U32 R4, RZ, RZ, UR10 ;  /* 0x0000000aff047e24 */ /* 0x000fe2000f8e00ff */
[----:B------:R-:W-:-:S04]  /*3e10*/  MOV R5, UR11 ;  /* 0x0000000b00057c02 */ /* 0x000fc80008000f00 */
[----:B------:R-:W3:Y:S02]  /*3e20*/  LDCU.64 UR10, c[0x0][0x3a8] ;  /* 0x00007500ff0a77ac */ /* 0x000ee40008000a00 */
[----:B------:R-:W4:Y:S01]  /*3e30*/  LDG.E.64 R4, desc[UR16][R4.64] ;  /* 0x0000001004047981 */ /* 0x000f22000c1e1b00 */
[----:B------:R-:W-:-:S06]  /*3e40*/  UIMAD.WIDE.U32 UR12, UR4, 0x8, UR8 ;  /* 0x00000008040c78a5 */ /* 0x000fcc000f8e0008 */
[----:B------:R-:W-:Y:S02]  /*3e50*/  IMAD.U32 R6, RZ, RZ, UR12 ;  /* 0x0000000cff067e24 */ /* 0x000fe4000f8e00ff */
[----:B------:R-:W-:Y:S01]  /*3e60*/  IMAD.U32 R7, RZ, RZ, UR13 ;  /* 0x0000000dff077e24 */ /* 0x000fe2000f8e00ff */
[----:B---3--:R-:W-:-:S05]  /*3e70*/  UIMAD.WIDE.U32 UR10, UR4, 0x8, UR10 ;  /* 0x00000008040a78a5 */ /* 0x008fca000f8e000a */
[----:B------:R-:W3:Y:S01]  /*3e80*/  LDG.E.64 R6, desc[UR16][R6.64] ;  /* 0x0000001006067981 */ /* 0x000ee2000c1e1b00 */
[----:B012---:R-:W-:Y:S01]  /*3e90*/  MOV R8, UR10 ;  /* 0x0000000a00087c02 */ /* 0x007fe20008000f00 */
[----:B------:R-:W-:-:S06]  /*3ea0*/  IMAD.U32 R9, RZ, RZ, UR11 ;  /* 0x0000000bff097e24 */ /* 0x000fcc000f8e00ff */
        /* <DEDUP_REMOVED lines=8> */
[----:B----45:R-:W-:-:S08]  /*3f30*/  DADD R4, -R22, R4 ;  /* 0x0000000016047229 */ /* 0x030fd00000000104 */
[----:B------:R-:W-:-:S08]  /*3f40*/  DMUL R4, R4, R20 ;  /* 0x0000001404047228 */ /* 0x000fd00000000000 */
[----:B------:R-:W-:-:S08]  /*3f50*/  DMUL R12, R4, R20 ;  /* 0x00000014040c7228 */ /* 0x000fd00000000000 */
[----:B------:R-:W-:-:S08]  /*3f60*/  DMUL R4, R14, R12 ;  /* 0x0000000c0e047228 */ /* 0x000fd00000000000 */
[----:B------:R-:W-:-:S08]  /*3f70*/  DFMA R10, R4, -R16, R12 ;  /* 0x80000010040a722b */ /* 0x000fd0000000000c */
[----:B------:R-:W-:Y:S01]  /*3f80*/  DFMA R4, R14, R10, R4 ;  /* 0x0000000a0e04722b */ /* 0x000fe20000000004 */
[----:B------:R-:W-:-:S09]  /*3f90*/  FSETP.GEU.AND P1, PT, |R13|, 6.5827683646048100446e-37, PT ;  /* 0x036000000d00780b */ /* 0x000fd20003f2e200 */
[----:B------:R-:W-:-:S05]  /*3fa0*/  FFMA R0, RZ, R17, R5 ;  /* 0x00000011ff007223 */ /* 0x000fca0000000005 */
[----:B------:R-:W-:Y:S01]  /*3fb0*/  FSETP.GT.AND P0, PT, |R0|, 1.469367938527859385e-39, PT ;  /* 0x001000000000780b */ /* 0x000fe20003f04200 */
[----:B---3--:R-:W-:-:S12]  /*3fc0*/  DFMA R2, R6, R8, -R2 ;  /* 0x000000080602722b */ /* 0x008fd80000000802 */
[----:B------:R-:W-:Y:S05]  /*3fd0*/  @P0 BRA P1, `(.L_x_34) ;  /* 0x0000000000180947 */ /* 0x000fea0000800000 */
[----:B------:R-:W-:Y:S01]  /*3fe0*/  MOV R6, R12 ;  /* 0x0000000c00067202 */ /* 0x000fe20000000f00 */
[----:B------:R-:W-:Y:S01]  /*3ff0*/  IMAD.MOV.U32 R7, RZ, RZ, R13 ;  /* 0x000000ffff077224 */ /* 0x000fe200078e000d */
[----:B------:R-:W-:Y:S01]  /*4000*/  MOV R4, R16 ;  /* 0x0000001000047202 */ /* 0x000fe20000000f00 */
[----:B------:R-:W-:Y:S01]  /*4010*/  IMAD.MOV.U32 R5, RZ, RZ, R17 ;  /* 0x000000ffff057224 */ /* 0x000fe200078e0011 */
[----:B------:R-:W-:-:S07]  /*4020*/  MOV R0, 0x4040 ;  /* 0x0000404000007802 */ /* 0x000fce0000000f00 */
[----:B------:R-:W-:Y:S05]  /*4030*/  CALL.REL.NOINC `($__internal_1_$__cuda_sm20_div_rn_f64_full) ;  /* 0x0000000000d07944 */ /* 0x000fea0003c00000 */
.L_x_34:
[----:B------:R-:W0:Y:S01]  /*4040*/  LDCU.64 UR10, c[0x0][0x380] ;  /* 0x00007000ff0a77ac */ /* 0x000e220008000a00 */
[----:B------:R-:W-:Y:S01]  /*4050*/  DFMA R2, R4, -R18, R2 ;  /* 0x800000120402722b */ /* 0x000fe20000000002 */
[----:B------:R-:W-:-:S04]  /*4060*/  UIADD3 UR7, UP0, UPT, UR5, UR4, URZ ;  /* 0x0000000405077290 */ /* 0x000fc8000ff1e0ff */
[----:B------:R-:W-:-:S03]  /*4070*/  UIADD3.X UR8, UPT, UPT, URZ, UR18, URZ, UP0, !UPT ;  /* 0x00000012ff087290 */ /* 0x000fc600087fe4ff */
[----:B------:R-:W-:Y:S01]  /*4080*/  DMUL R2, R2, R20 ;  /* 0x0000001402027228 */ /* 0x000fe20000000000 */
[----:B0-----:R-:W-:-:S04]  /*4090*/  ULEA UR6, UP0, UR7, UR10, 0x3 ;  /* 0x0000000a07067291 */ /* 0x001fc8000f8018ff */
[----:B------:R-:W-:Y:S02]  /*40a0*/  ULEA.HI.X UR7, UR7, UR11, UR8, 0x3, UP0 ;  /* 0x0000000b07077291 */ /* 0x000fe400080f1c08 */
[----:B------:R-:W-:-:S04]  /*40b0*/  IMAD.U32 R4, RZ, RZ, UR6 ;  /* 0x00000006ff047e24 */ /* 0x000fc8000f8e00ff */
[----:B------:R-:W-:-:S05]  /*40c0*/  IMAD.U32 R5, RZ, RZ, UR7 ;  /* 0x00000007ff057e24 */ /* 0x000fca000f8e00ff */
[----:B------:R-:W-:Y:S01]  /*40d0*/  STG.E.64 desc[UR16][R4.64], R2 ;  /* 0x0000000204007986 */ /* 0x000fe2000c101b10 */
[----:B------:R-:W-:Y:S05]  /*40e0*/  EXIT ;  /* 0x000000000000794d */ /* 0x000fea0003800000 */
        .weak           $__internal_0_$__cuda_sm20_dblrcp_rn_slowpath_v3
        .type           $__internal_0_$__cuda_sm20_dblrcp_rn_slowpath_v3,@function
        .size           $__internal_0_$__cuda_sm20_dblrcp_rn_slowpath_v3,($__internal_1_$__cuda_sm20_div_rn_f64_full - $__internal_0_$__cuda_sm20_dblrcp_rn_slowpath_v3)
$__internal_0_$__cuda_sm20_dblrcp_rn_slowpath_v3:
[----:B------:R-:W-:-:S14]  /*40f0*/  DSETP.GTU.AND P0, PT, |R8|, +INF , PT ;  /* 0x7ff000000800742a */ /* 0x000fdc0003f0c200 */
[----:B------:R-:W-:Y:S05]  /*4100*/  @P0 BRA `(.L_x_35) ;  /* 0x0000000000800947 */ /* 0x000fea0003800000 */
[----:B------:R-:W-:-:S04]  /*4110*/  LOP3.LUT R4, R9, 0x7fffffff, RZ, 0xc0, !PT ;  /* 0x7fffffff09047812 */ /* 0x000fc800078ec0ff */
[----:B------:R-:W-:-:S04]  /*4120*/  IADD3 R2, PT, PT, R4, -0x1, RZ ;  /* 0xffffffff04027810 */ /* 0x000fc80007ffe0ff */
[----:B------:R-:W-:-:S13]  /*4130*/  ISETP.GE.U32.AND P0, PT, R2, 0x7fefffff, PT ;  /* 0x7fefffff0200780c */ /* 0x000fda0003f06070 */
[----:B------:R-:W-:Y:S01]  /*4140*/  @P0 LOP3.LUT R3, R9, 0x7ff00000, RZ, 0x3c, !PT ;  /* 0x7ff0000009030812 */ /* 0x000fe200078e3cff */
[----:B------:R-:W-:Y:S01]  /*4150*/  @P0 IMAD.MOV.U32 R2, RZ, RZ, RZ ;  /* 0x000000ffff020224 */ /* 0x000fe200078e00ff */
[----:B------:R-:W-:Y:S06]  /*4160*/  @P0 BRA `(.L_x_36) ;  /* 0x0000000000700947 */ /* 0x000fec0003800000 */
[----:B------:R-:W-:-:S13]  /*4170*/  ISETP.GE.U32.AND P0, PT, R4, 0x1000001, PT ;  /* 0x010000010400780c */ /* 0x000fda0003f06070 */
[----:B------:R-:W-:Y:S05]  /*4180*/  @!P0 BRA `(.L_x_37) ;  /* 0x0000000000388947 */ /* 0x000fea0003800000 */
[----:B------:R-:W-:Y:S01]  /*4190*/  VIADD R3, R9, 0xc0200000 ;  /* 0xc020000009037836 */ /* 0x000fe20000000000 */
[----:B------:R-:W-:Y:S01]  /*41a0*/  MOV R2, R8 ;  /* 0x0000000800027202 */ /* 0x000fe20000000f00 */
[----:B------:R-:W-:Y:S02]  /*41b0*/  IMAD.MOV.U32 R4, RZ, RZ, R7 ;  /* 0x000000ffff047224 */ /* 0x000fe400078e0007 */
[----:B------:R-:W0:Y:S04]  /*41c0*/  MUFU.RCP64H R5, R3 ;  /* 0x0000000300057308 */ /* 0x000e280000001800 */
[----:B0-----:R-:W-:-:S08]  /*41d0*/  DFMA R6, -R2, R4, 1 ;  /* 0x3ff000000206742b */ /* 0x001fd00000000104 */
[----:B------:R-:W-:-:S08]  /*41e0*/  DFMA R6, R6, R6, R6 ;  /* 0x000000060606722b */ /* 0x000fd00000000006 */
[----:B------:R-:W-:-:S08]  /*41f0*/  DFMA R6, R4, R6, R4 ;  /* 0x000000060406722b */ /* 0x000fd00000000004 */
[----:B------:R-:W-:-:S08]  /*4200*/  DFMA R4, -R2, R6, 1 ;  /* 0x3ff000000204742b */ /* 0x000fd00000000106 */
[----:B------:R-:W-:-:S08]  /*4210*/  DFMA R4, R6, R4, R6 ;  /* 0x000000040604722b */ /* 0x000fd00000000006 */
[----:B------:R-:W-:-:S08]  /*4220*/  DMUL R4, R4, 2.2250738585072013831e-308 ;  /* 0x0010000004047828 */ /* 0x000fd00000000000 */
[----:B------:R-:W-:-:S08]  /*4230*/  DFMA R6, -R8, R4, 1 ;  /* 0x3ff000000806742b */ /* 0x000fd00000000104 */
[----:B------:R-:W-:-:S08]  /*4240*/  DFMA R6, R6, R6, R6 ;  /* 0x000000060606722b */ /* 0x000fd00000000006 */
[----:B------:R-:W-:Y:S01]  /*4250*/  DFMA R2, R4, R6, R4 ;  /* 0x000000060402722b */ /* 0x000fe20000000004 */
[----:B------:R-:W-:Y:S10]  /*4260*/  BRA `(.L_x_36) ;  /* 0x0000000000307947 */ /* 0x000ff40003800000 */
.L_x_37:
[----:B------:R-:W-:Y:S01]  /*4270*/  DMUL R4, R8, 8.11296384146066816958e+31 ;  /* 0x4690000008047828 */ /* 0x000fe20000000000 */
[----:B------:R-:W-:-:S05]  /*4280*/  IMAD.MOV.U32 R2, RZ, RZ, R7 ;  /* 0x000000ffff027224 */ /* 0x000fca00078e0007 */
[----:B------:R-:W0:Y:S02]  /*4290*/  MUFU.RCP64H R3, R5 ;  /* 0x0000000500037308 */ /* 0x000e240000001800 */
[----:B0-----:R-:W-:-:S08]  /*42a0*/  DFMA R6, -R4, R2, 1 ;  /* 0x3ff000000406742b */ /* 0x001fd00000000102 */
[----:B------:R-:W-:-:S08]  /*42b0*/  DFMA R6, R6, R6, R6 ;  /* 0x000000060606722b */ /* 0x000fd00000000006 */
[----:B------:R-:W-:-:S08]  /*42c0*/  DFMA R6, R2, R6, R2 ;  /* 0x000000060206722b */ /* 0x000fd00000000002 */
[----:B------:R-:W-:-:S08]  /*42d0*/  DFMA R2, -R4, R6, 1 ;  /* 0x3ff000000402742b */ /* 0x000fd00000000106 */
[----:B------:R-:W-:-:S08]  /*42e0*/  DFMA R2, R6, R2, R6 ;  /* 0x000000020602722b */ /* 0x000fd00000000006 */
[----:B------:R-:W-:Y:S01]  /*42f0*/  DMUL R2, R2, 8.11296384146066816958e+31 ;  /* 0x4690000002027828 */ /* 0x000fe20000000000 */
[----:B------:R-:W-:Y:S10]  /*4300*/  BRA `(.L_x_36) ;  /* 0x0000000000087947 */ /* 0x000ff40003800000 */
.L_x_35:
[----:B------:R-:W-:Y:S02]  /*4310*/  LOP3.LUT R3, R9, 0x80000, RZ, 0xfc, !PT ;  /* 0x0008000009037812 */ /* 0x000fe400078efcff */
[----:B------:R-:W-:-:S07]  /*4320*/  MOV R2, R8 ;  /* 0x0000000800027202 */ /* 0x000fce0000000f00 */
.L_x_36:
[----:B------:R-:W-:Y:S01]  /*4330*/  IMAD.MOV.U32 R20, RZ, RZ, R2 ;  /* 0x000000ffff147224 */ /* 0x000fe200078e0002 */
[----:B------:R-:W-:Y:S01]  /*4340*/  MOV R2, R0 ;  /* 0x0000000000027202 */ /* 0x000fe20000000f00 */
[----:B------:R-:W-:Y:S02]  /*4350*/  IMAD.MOV.U32 R21, RZ, RZ, R3 ;  /* 0x000000ffff157224 */ /* 0x000fe400078e0003 */
[----:B------:R-:W-:-:S04]  /*4360*/  IMAD.MOV.U32 R3, RZ, RZ, 0x0 ;  /* 0x00000000ff037424 */ /* 0x000fc800078e00ff */
[----:B------:R-:W-:Y:S05]  /*4370*/  RET.REL.NODEC R2 `(layer_norm_backward_kernel) ;  /* 0xffffffbc02207950 */ /* 0x000fea0003c3ffff */
        .weak           $__internal_1_$__cuda_sm20_div_rn_f64_full
        .type           $__internal_1_$__cuda_sm20_div_rn_f64_full,@function
        .size           $__internal_1_$__cuda_sm20_div_rn_f64_full,($__internal_2_$__cuda_sm20_dsqrt_rn_f64_mediumpath_v1 - $__internal_1_$__cuda_sm20_div_rn_f64_full)
$__internal_1_$__cuda_sm20_div_rn_f64_full:
[C---:B------:R-:W-:Y:S01]  /*4380*/  FSETP.GEU.AND P0, PT, |R5|.reuse, 1.469367938527859385e-39, PT ;  /* 0x001000000500780b */ /* 0x040fe20003f0e200 */
[--C-:B------:R-:W-:Y:S01]  /*4390*/  IMAD.MOV.U32 R26, RZ, RZ, R4.reuse ;  /* 0x000000ffff1a7224 */ /* 0x100fe200078e0004 */
[C---:B------:R-:W-:Y:S01]  /*43a0*/  LOP3.LUT R24, R5.reuse, 0x800fffff, RZ, 0xc0, !PT ;  /* 0x800fffff05187812 */ /* 0x040fe200078ec0ff */
[----:B------:R-:W-:Y:S01]  /*43b0*/  IMAD.MOV.U32 R30, RZ, RZ, 0x1 ;  /* 0x00000001ff1e7424 */ /* 0x000fe200078e00ff */
[----:B------:R-:W-:Y:S01]  /*43c0*/  MOV R27, R5 ;  /* 0x00000005001b7202 */ /* 0x000fe20000000f00 */
[----:B------:R-:W-:Y:S01]  /*43d0*/  IMAD.MOV.U32 R33, RZ, RZ, R7 ;  /* 0x000000ffff217224 */ /* 0x000fe200078e0007 */
[----:B------:R-:W-:Y:S01]  /*43e0*/  LOP3.LUT R25, R24, 0x3ff00000, RZ, 0xfc, !PT ;  /* 0x3ff0000018197812 */ /* 0x000fe200078efcff */
[----:B------:R-:W-:Y:S01]  /*43f0*/  IMAD.MOV.U32 R24, RZ, RZ, R4 ;  /* 0x000000ffff187224 */ /* 0x000fe200078e0004 */
[----:B------:R-:W-:Y:S02]  /*4400*/  MOV R32, R6 ;  /* 0x0000000600207202 */ /* 0x000fe40000000f00 */
[----:B------:R-:W-:Y:S01]  /*4410*/  LOP3.LUT R6, R5, 0x7ff00000, RZ, 0xc0, !PT ;  /* 0x7ff0000005067812 */ /* 0x000fe200078ec0ff */
[----:B------:R-:W-:Y:S01]  /*4420*/  IMAD.MOV.U32 R5, RZ, RZ, 0x1ca00000 ;  /* 0x1ca00000ff057424 */ /* 0x000fe200078e00ff */
[----:B------:R-:W-:Y:S01]  /*4430*/  LOP3.LUT R4, R33, 0x7ff00000, RZ, 0xc0, !PT ;  /* 0x7ff0000021047812 */ /* 0x000fe200078ec0ff */
[----:B------:R-:W-:-:S03]  /*4440*/  @!P0 DMUL R24, R26, 8.98846567431157953865e+307 ;  /* 0x7fe000001a188828 */ /* 0x000fc60000000000 */
[----:B------:R-:W-:-:S03]  /*4450*/  ISETP.GE.U32.AND P1, PT, R4, R6, PT ;  /* 0x000000060400720c */ /* 0x000fc60003f26070 */
[----:B------:R-:W0:Y:S01]  /*4460*/  MUFU.RCP64H R31, R25 ;  /* 0x00000019001f7308 */ /* 0x000e220000001800 */
[----:B------:R-:W-:Y:S02]  /*4470*/  SEL R5, R5, 0x63400000, !P1 ;  /* 0x6340000005057807 */ /* 0x000fe40004800000 */
[----:B------:R-:W-:Y:S01]  /*4480*/  FSETP.GEU.AND P1, PT, |R33|, 1.469367938527859385e-39, PT ;  /* 0x001000002100780b */ /* 0x000fe20003f2e200 */
[----:B0-----:R-:W-:-:S08]  /*4490*/  DFMA R34, R30, -R24, 1 ;  /* 0x3ff000001e22742b */ /* 0x001fd00000000818 */
[----:B------:R-:W-:-:S08]  /*44a0*/  DFMA R34, R34, R34, R34 ;  /* 0x000000222222722b */ /* 0x000fd00000000022 */
[----:B------:R-:W-:-:S08]  /*44b0*/  DFMA R34, R30, R34, R30 ;  /* 0x000000221e22722b */ /* 0x000fd0000000001e */
[----:B------:R-:W-:-:S08]  /*44c0*/  DFMA R30, R34, -R24, 1 ;  /* 0x3ff00000221e742b */ /* 0x000fd00000000818 */
[----:B------:R-:W-:Y:S01]  /*44d0*/  DFMA R34, R34, R30, R34 ;  /* 0x0000001e2222722b */ /* 0x000fe20000000022 */
[----:B------:R-:W-:Y:S01]  /*44e0*/  LOP3.LUT R31, R5, 0x800fffff, R33, 0xf8, !PT ;  /* 0x800fffff051f7812 */ /* 0x000fe200078ef821 */
[----:B------:R-:W-:Y:S01]  /*44f0*/  IMAD.MOV.U32 R30, RZ, RZ, R32 ;  /* 0x000000ffff1e7224 */ /* 0x000fe200078e0020 */
[----:B------:R-:W-:Y:S01]  /*4500*/  MOV R5, R4 ;  /* 0x0000000400057202 */ /* 0x000fe20000000f00 */
[----:B------:R-:W-:Y:S07]  /*4510*/  @P1 BRA `(.L_x_38) ;  /* 0x0000000000241947 */ /* 0x000fee0003800000 */
[----:B------:R-:W-:Y:S02]  /*4520*/  LOP3.LUT R5, R27, 0x7ff00000, RZ, 0xc0, !PT ;  /* 0x7ff000001b057812 */ /* 0x000fe400078ec0ff */
[----:B------:R-:W-:Y:S02]  /*4530*/  MOV R36, RZ ;  /* 0x000000ff00247202 */ /* 0x000fe40000000f00 */
[----:B------:R-:W-:Y:S01]  /*4540*/  ISETP.GE.U32.AND P1, PT, R4, R5, PT ;  /* 0x000000050400720c */ /* 0x000fe20003f26070 */
[----:B------:R-:W-:-:S05]  /*4550*/  IMAD.MOV.U32 R5, RZ, RZ, 0x1ca00000 ;  /* 0x1ca00000ff057424 */ /* 0x000fca00078e00ff */
[----:B------:R-:W-:-:S04]  /*4560*/  SEL R5, R5, 0x63400000, !P1 ;  /* 0x6340000005057807 */ /* 0x000fc80004800000 */
[----:B------:R-:W-:-:S04]  /*4570*/  LOP3.LUT R5, R5, 0x80000000, R33, 0xf8, !PT ;  /* 0x8000000005057812 */ /* 0x000fc800078ef821 */
[----:B------:R-:W-:-:S06]  /*4580*/  LOP3.LUT R37, R5, 0x100000, RZ, 0xfc, !PT ;  /* 0x0010000005257812 */ /* 0x000fcc00078efcff */
[----:B------:R-:W-:-:S10]  /*4590*/  DFMA R30, R30, 2, -R36 ;  /* 0x400000001e1e782b */ /* 0x000fd40000000824 */
[----:B------:R-:W-:-:S07]  /*45a0*/  LOP3.LUT R5, R31, 0x7ff00000, RZ, 0xc0, !PT ;  /* 0x7ff000001f057812 */ /* 0x000fce00078ec0ff */
.L_x_38:
[----:B------:R-:W-:Y:S01]  /*45b0*/  VIADD R7, R5, 0xffffffff ;  /* 0xffffffff05077836 */ /* 0x000fe20000000000 */
[----:B------:R-:W-:Y:S01]  /*45c0*/  @!P0 LOP3.LUT R6, R25, 0x7ff00000, RZ, 0xc0, !PT ;  /* 0x7ff0000019068812 */ /* 0x000fe200078ec0ff */
[----:B------:R-:W-:-:S03]  /*45d0*/  DMUL R38, R34, R30 ;  /* 0x0000001e22267228 */ /* 0x000fc60000000000 */
[----:B------:R-:W-:Y:S01]  /*45e0*/  ISETP.GT.U32.AND P0, PT, R7, 0x7feffffe, PT ;  /* 0x7feffffe0700780c */ /* 0x000fe20003f04070 */
[----:B------:R-:W-:-:S04]  /*45f0*/  VIADD R7, R6, 0xffffffff ;  /* 0xffffffff06077836 */ /* 0x000fc80000000000 */
[----:B------:R-:W-:Y:S01]  /*4600*/  DFMA R36, R38, -R24, R30 ;  /* 0x800000182624722b */ /* 0x000fe2000000001e */
[----:B------:R-:W-:-:S07]  /*4610*/  ISETP.GT.U32.OR P0, PT, R7, 0x7feffffe, P0 ;  /* 0x7feffffe0700780c */ /* 0x000fce0000704470 */
[----:B------:R-:W-:-:S06]  /*4620*/  DFMA R34, R34, R36, R38 ;  /* 0x000000242222722b */ /* 0x000fcc0000000026 */
[----:B------:R-:W-:Y:S05]  /*4630*/  @P0 BRA `(.L_x_39) ;  /* 0x0000000000780947 */ /* 0x000fea0003800000 */
[----:B------:R-:W-:Y:S02]  /*4640*/  LOP3.LUT R5, R27, 0x7ff00000, RZ, 0xc0, !PT ;  /* 0x7ff000001b057812 */ /* 0x000fe400078ec0ff */
[----:B------:R-:W-:Y:S02]  /*4650*/  MOV R6, RZ ;  /* 0x000000ff00067202 */ /* 0x000fe40000000f00 */
[CC--:B------:R-:W-:Y:S02]  /*4660*/  ISETP.GE.U32.AND P0, PT, R4.reuse, R5.reuse, PT ;  /* 0x000000050400720c */ /* 0x0c0fe40003f06070 */
[----:B------:R-:W-:Y:S02]  /*4670*/  VIADDMNMX R5, R4, -R5, 0xb9600000, !PT ;  /* 0xb960000004057446 */ /* 0x000fe40007800905 */
[----:B------:R-:W-:Y:S02]  /*4680*/  MOV R4, 0x1ca00000 ;  /* 0x1ca0000000047802 */ /* 0x000fe40000000f00 */
[----:B------:R-:W-:-:S02]  /*4690*/  VIMNMX R5, PT, PT, R5, 0x46a00000, PT ;  /* 0x46a0000005057848 */ /* 0x000fc40003fe0100 */
[----:B------:R-:W-:-:S05]  /*46a0*/  SEL R4, R4, 0x63400000, !P0 ;  /* 0x6340000004047807 */ /* 0x000fca0004000000 */
[----:B------:R-:W-:-:S04]  /*46b0*/  IMAD.IADD R4, R5, 0x1, -R4 ;  /* 0x0000000105047824 */ /* 0x000fc800078e0a04 */
[----:B------:R-:W-:-:S06]  /*46c0*/  VIADD R7, R4, 0x7fe00000 ;  /* 0x7fe0000004077836 */ /* 0x000fcc0000000000 */
[----:B------:R-:W-:-:S10]  /*46d0*/  DMUL R36, R34, R6 ;  /* 0x0000000622247228 */ /* 0x000fd40000000000 */
[----:B------:R-:W-:-:S13]  /*46e0*/  FSETP.GTU.AND P0, PT, |R37|, 1.469367938527859385e-39, PT ;  /* 0x001000002500780b */ /* 0x000fda0003f0c200 */
[----:B------:R-:W-:Y:S05]  /*46f0*/  @P0 BRA `(.L_x_40) ;  /* 0x0000000000a80947 */ /* 0x000fea0003800000 */
[----:B------:R-:W-:-:S06]  /*4700*/  DFMA R24, R34, -R24, R30 ;  /* 0x800000182218722b */ /* 0x000fcc000000001e */
[----:B------:R-:W-:-:S04]  /*4710*/  IMAD.MOV.U32 R24, RZ, RZ, RZ ;  /* 0x000000ffff187224 */ /* 0x000fc800078e00ff */
[C---:B------:R-:W-:Y:S02]  /*4720*/  FSETP.NEU.AND P0, PT, R25.reuse, RZ, PT ;  /* 0x000000ff1900720b */ /* 0x040fe40003f0d000 */
[----:B------:R-:W-:-:S04]  /*4730*/  LOP3.LUT R26, R25, 0x80000000, R27, 0x48, !PT ;  /* 0x80000000191a7812 */ /* 0x000fc800078e481b */
[----:B------:R-:W-:-:S07]  /*4740*/  LOP3.LUT R25, R26, R7, RZ, 0xfc, !PT ;  /* 0x000000071a197212 */ /* 0x000fce00078efcff */
[----:B------:R-:W-:Y:S05]  /*4750*/  @!P0 BRA `(.L_x_40) ;  /* 0x0000000000908947 */ /* 0x000fea0003800000 */
[----:B------:R-:W-:Y:S01]  /*4760*/  IMAD.MOV R7, RZ, RZ, -R4 ;  /* 0x000000ffff077224 */ /* 0x000fe200078e0a04 */
[----:B------:R-:W-:Y:S02]  /*4770*/  MOV R6, RZ ;  /* 0x000000ff00067202 */ /* 0x000fe40000000f00 */
[----:B------:R-:W-:-:S04]  /*4780*/  IADD3 R4, PT, PT, -R4, -0x43300000, RZ ;  /* 0xbcd0000004047810 */ /* 0x000fc80007ffe1ff */
[----:B------:R-:W-:Y:S02]  /*4790*/  DFMA R6, R36, -R6, R34 ;  /* 0x800000062406722b */ /* 0x000fe40000000022 */
[----:B------:R-:W-:-:S08]  /*47a0*/  DMUL.RP R34, R34, R24 ;  /* 0x0000001822227228 */ /* 0x000fd00000008000 */
[----:B------:R-:W-:Y:S02]  /*47b0*/  FSETP.NEU.AND P0, PT, |R7|, R4, PT ;  /* 0x000000040700720b */ /* 0x000fe40003f0d200 */
[----:B------:R-:W-:Y:S02]  /*47c0*/  LOP3.LUT R26, R35, R26, RZ, 0x3c, !PT ;  /* 0x0000001a231a7212 */ /* 0x000fe400078e3cff */
[----:B------:R-:W-:Y:S02]  /*47d0*/  FSEL R4, R34, R36, !P0 ;  /* 0x0000002422047208 */ /* 0x000fe40004000000 */
[----:B------:R-:W-:-:S03]  /*47e0*/  FSEL R5, R26, R37, !P0 ;  /* 0x000000251a057208 */ /* 0x000fc60004000000 */
[----:B------:R-:W-:Y:S02]  /*47f0*/  IMAD.MOV.U32 R36, RZ, RZ, R4 ;  /* 0x000000ffff247224 */ /* 0x000fe400078e0004 */
[----:B------:R-:W-:Y:S01]  /*4800*/  IMAD.MOV.U32 R37, RZ, RZ, R5 ;  /* 0x000000ffff257224 */ /* 0x000fe200078e0005 */
[----:B------:R-:W-:Y:S06]  /*4810*/  BRA `(.L_x_40) ;  /* 0x0000000000607947 */ /* 0x000fec0003800000 */
.L_x_39:
[----:B------:R-:W-:-:S14]  /*4820*/  DSETP.NAN.AND P0, PT, R32, R32, PT ;  /* 0x000000202000722a */ /* 0x000fdc0003f08000 */
[----:B------:R-:W-:Y:S05]  /*4830*/  @P0 BRA `(.L_x_41) ;  /* 0x00000000004c0947 */ /* 0x000fea0003800000 */
[----:B------:R-:W-:-:S14]  /*4840*/  DSETP.NAN.AND P0, PT, R26, R26, PT ;  /* 0x0000001a1a00722a */ /* 0x000fdc0003f08000 */
[----:B------:R-:W-:Y:S05]  /*4850*/  @P0 BRA `(.L_x_42) ;  /* 0x0000000000340947 */ /* 0x000fea0003800000 */
[----:B------:R-:W-:Y:S01]  /*4860*/  ISETP.NE.AND P0, PT, R5, R6, PT ;  /* 0x000000060500720c */ /* 0x000fe20003f05270 */
[----:B------:R-:W-:Y:S01]  /*4870*/  IMAD.MOV.U32 R37, RZ, RZ, -0x80000 ;  /* 0xfff80000ff257424 */ /* 0x000fe200078e00ff */
[----:B------:R-:W-:-:S11]  /*4880*/  MOV R36, 0x0 ;  /* 0x0000000000247802 */ /* 0x000fd60000000f00 */
[----:B------:R-:W-:Y:S05]  /*4890*/  @!P0 BRA `(.L_x_40) ;  /* 0x0000000000408947 */ /* 0x000fea0003800000 */
[----:B------:R-:W-:Y:S02]  /*48a0*/  ISETP.NE.AND P0, PT, R5, 0x7ff00000, PT ;  /* 0x7ff000000500780c */ /* 0x000fe40003f05270 */
[----:B------:R-:W-:Y:S02]  /*48b0*/  LOP3.LUT R27, R33, 0x80000000, R27, 0x48, !PT ;  /* 0x80000000211b7812 */ /* 0x000fe400078e481b */
[----:B------:R-:W-:-:S13]  /*48c0*/  ISETP.EQ.OR P0, PT, R6, RZ, !P0 ;  /* 0x000000ff0600720c */ /* 0x000fda0004702670 */
[----:B------:R-:W-:Y:S01]  /*48d0*/  @P0 LOP3.LUT R4, R27, 0x7ff00000, RZ, 0xfc, !PT ;  /* 0x7ff000001b040812 */ /* 0x000fe200078efcff */
[----:B------:R-:W-:Y:S01]  /*48e0*/  @!P0 IMAD.MOV.U32 R36, RZ, RZ, RZ ;  /* 0x000000ffff248224 */ /* 0x000fe200078e00ff */
[----:B------:R-:W-:Y:S01]  /*48f0*/  @!P0 MOV R37, R27 ;  /* 0x0000001b00258202 */ /* 0x000fe20000000f00 */
[----:B------:R-:W-:Y:S02]  /*4900*/  @P0 IMAD.MOV.U32 R36, RZ, RZ, RZ ;  /* 0x000000ffff240224 */ /* 0x000fe400078e00ff */
[----:B------:R-:W-:Y:S01]  /*4910*/  @P0 IMAD.MOV.U32 R37, RZ, RZ, R4 ;  /* 0x000000ffff250224 */ /* 0x000fe200078e0004 */
[----:B------:R-:W-:Y:S06]  /*4920*/  BRA `(.L_x_40) ;  /* 0x00000000001c7947 */ /* 0x000fec0003800000 */
.L_x_42:
[----:B------:R-:W-:Y:S02]  /*4930*/  LOP3.LUT R5, R27, 0x80000, RZ, 0xfc, !PT ;  /* 0x000800001b057812 */ /* 0x000fe400078efcff */
[----:B------:R-:W-:-:S03]  /*4940*/  MOV R36, R26 ;  /* 0x0000001a00247202 */ /* 0x000fc60000000f00 */
[----:B------:R-:W-:Y:S01]  /*4950*/  IMAD.MOV.U32 R37, RZ, RZ, R5 ;  /* 0x000000ffff257224 */ /* 0x000fe200078e0005 */
[----:B------:R-:W-:Y:S06]  /*4960*/  BRA `(.L_x_40) ;  /* 0x00000000000c7947 */ /* 0x000fec0003800000 */
.L_x_41:
[----:B------:R-:W-:Y:S01]  /*4970*/  LOP3.LUT R5, R33, 0x80000, RZ, 0xfc, !PT ;  /* 0x0008000021057812 */ /* 0x000fe200078efcff */
[----:B------:R-:W-:-:S03]  /*4980*/  IMAD.MOV.U32 R36, RZ, RZ, R32 ;  /* 0x000000ffff247224 */ /* 0x000fc600078e0020 */
[----:B------:R-:W-:-:S07]  /*4990*/  MOV R37, R5 ;  /* 0x0000000500257202 */ /* 0x000fce0000000f00 */
.L_x_40:
[----:B------:R-:W-:Y:S01]  /*49a0*/  MOV R6, R0 ;  /* 0x0000000000067202 */ /* 0x000fe20000000f00 */
[----:B------:R-:W-:Y:S02]  /*49b0*/  IMAD.MOV.U32 R7, RZ, RZ, 0x0 ;  /* 0x00000000ff077424 */ /* 0x000fe400078e00ff */
[----:B------:R-:W-:Y:S02]  /*49c0*/  IMAD.MOV.U32 R4, RZ, RZ, R36 ;  /* 0x000000ffff047224 */ /* 0x000fe400078e0024 */
[----:B------:R-:W-:Y:S01]  /*49d0*/  IMAD.MOV.U32 R5, RZ, RZ, R37 ;  /* 0x000000ffff057224 */ /* 0x000fe200078e0025 */
[----:B------:R-:W-:Y:S06]  /*49e0*/  RET.REL.NODEC R6 `(layer_norm_backward_kernel) ;  /* 0xffffffb406847950 */ /* 0x000fec0003c3ffff */
        .weak           $__internal_2_$__cuda_sm20_dsqrt_rn_f64_mediumpath_v1
        .type           $__internal_2_$__cuda_sm20_dsqrt_rn_f64_mediumpath_v1,@function
        .size           $__internal_2_$__cuda_sm20_dsqrt_rn_f64_mediumpath_v1,(.L_x_152 - $__internal_2_$__cuda_sm20_dsqrt_rn_f64_mediumpath_v1)
$__internal_2_$__cuda_sm20_dsqrt_rn_f64_mediumpath_v1:
[----:B------:R-:W-:Y:S01]  /*49f0*/  ISETP.GE.U32.AND P0, PT, R4, -0x3400000, PT ;  /* 0xfcc000000400780c */ /* 0x000fe20003f06070 */
[----:B------:R-:W-:-:S12]  /*4a00*/  IMAD.MOV.U32 R7, RZ, RZ, R15 ;  /* 0x000000ffff077224 */ /* 0x000fd800078e000f */
[----:B------:R-:W-:Y:S05]  /*4a10*/  @!P0 BRA `(.L_x_43) ;  /* 0x0000000000208947 */ /* 0x000fea0003800000 */
[----:B------:R-:W-:-:S10]  /*4a20*/  DFMA.RM R6, R10, R6, R8 ;  /* 0x000000060a06722b */ /* 0x000fd40000004008 */
[----:B------:R-:W-:-:S04]  /*4a30*/  IADD3 R4, P0, PT, R6, 0x1, RZ ;  /* 0x0000000106047810 */ /* 0x000fc80007f1e0ff */
[----:B------:R-:W-:-:S06]  /*4a40*/  IADD3.X R5, PT, PT, RZ, R7, RZ, P0, !PT ;  /* 0x00000007ff057210 */ /* 0x000fcc00007fe4ff */
[----:B------:R-:W-:-:S08]  /*4a50*/  DFMA.RP R2, -R6, R4, R2 ;  /* 0x000000040602722b */ /* 0x000fd00000008102 */
[----:B------:R-:W-:-:S06]  /*4a60*/  DSETP.GT.AND P0, PT, R2, RZ, PT ;  /* 0x000000ff0200722a */ /* 0x000fcc0003f04000 */
[----:B------:R-:W-:Y:S02]  /*4a70*/  FSEL R4, R4, R6, P0 ;  /* 0x0000000604047208 */ /* 0x000fe40000000000 */
[----:B------:R-:W-:Y:S01]  /*4a80*/  FSEL R5, R5, R7, P0 ;  /* 0x0000000705057208 */ /* 0x000fe20000000000 */
[----:B------:R-:W-:Y:S06]  /*4a90*/  BRA `(.L_x_44) ;  /* 0x0000000000647947 */ /* 0x000fec0003800000 */
.L_x_43:
[----:B------:R-:W-:-:S14]  /*4aa0*/  DSETP.NE.AND P0, PT, R2, RZ, PT ;  /* 0x000000ff0200722a */ /* 0x000fdc0003f05000 */
[----:B------:R-:W-:Y:S05]  /*4ab0*/  @!P0 BRA `(.L_x_45) ;  /* 0x0000000000588947 */ /* 0x000fea0003800000 */
[----:B------:R-:W-:-:S13]  /*4ac0*/  ISETP.GE.AND P0, PT, R3, RZ, PT ;  /* 0x000000ff0300720c */ /* 0x000fda0003f06270 */
[----:B------:R-:W-:Y:S02]  /*4ad0*/  @!P0 IMAD.MOV.U32 R4, RZ, RZ, 0x0 ;  /* 0x00000000ff048424 */ /* 0x000fe400078e00ff */
[----:B------:R-:W-:Y:S01]  /*4ae0*/  @!P0 IMAD.MOV.U32 R5, RZ, RZ, -0x80000 ;  /* 0xfff80000ff058424 */ /* 0x000fe200078e00ff */
[----:B------:R-:W-:Y:S06]  /*4af0*/  @!P0 BRA `(.L_x_44) ;  /* 0x00000000004c8947 */ /* 0x000fec0003800000 */
[----:B------:R-:W-:-:S13]  /*4b00*/  ISETP.GT.AND P0, PT, R3, 0x7fefffff, PT ;  /* 0x7fefffff0300780c */ /* 0x000fda0003f04270 */
[----:B------:R-:W-:Y:S05]  /*4b10*/  @P0 BRA `(.L_x_45) ;  /* 0x0000000000400947 */ /* 0x000fea0003800000 */
[----:B------:R-:W-:Y:S01]  /*4b20*/  DMUL R2, R2, 8.11296384146066816958e+31 ;  /* 0x4690000002027828 */ /* 0x000fe20000000000 */
[----:B------:R-:W-:Y:S01]  /*4b30*/  MOV R4, RZ ;  /* 0x000000ff00047202 */ /* 0x000fe20000000f00 */
[----:B------:R-:W-:Y:S02]  /*4b40*/  IMAD.MOV.U32 R8, RZ, RZ, 0x0 ;  /* 0x00000000ff087424 */ /* 0x000fe400078e00ff */
[----:B------:R-:W-:Y:S02]  /*4b50*/  IMAD.MOV.U32 R9, RZ, RZ, 0x3fd80000 ;  /* 0x3fd80000ff097424 */ /* 0x000fe400078e00ff */
[----:B------:R-:W0:Y:S02]  /*4b60*/  MUFU.RSQ64H R5, R3 ;  /* 0x0000000300057308 */ /* 0x000e240000001c00 */
[----:B0-----:R-:W-:-:S08]  /*4b70*/  DMUL R6, R4, R4 ;  /* 0x0000000404067228 */ /* 0x001fd00000000000 */
[----:B------:R-:W-:-:S08]  /*4b80*/  DFMA R6, R2, -R6, 1 ;  /* 0x3ff000000206742b */ /* 0x000fd00000000806 */
[----:B------:R-:W-:Y:S02]  /*4b90*/  DFMA R8, R6, R8, 0.5 ;  /* 0x3fe000000608742b */ /* 0x000fe40000000008 */
[----:B------:R-:W-:-:S08]  /*4ba0*/  DMUL R6, R4, R6 ;  /* 0x0000000604067228 */ /* 0x000fd00000000000 */
[----:B------:R-:W-:-:S08]  /*4bb0*/  DFMA R6, R8, R6, R4 ;  /* 0x000000060806722b */ /* 0x000fd00000000004 */
[----:B------:R-:W-:Y:S02]  /*4bc0*/  DMUL R4, R2, R6 ;  /* 0x0000000602047228 */ /* 0x000fe40000000000 */
[----:B------:R-:W-:-:S06]  /*4bd0*/  IADD3 R7, PT, PT, R7, -0x100000, RZ ;  /* 0xfff0000007077810 */ /* 0x000fcc0007ffe0ff */
[----:B------:R-:W-:-:S08]  /*4be0*/  DFMA R8, R4, -R4, R2 ;  /* 0x800000040408722b */ /* 0x000fd00000000002 */
[----:B------:R-:W-:-:S10]  /*4bf0*/  DFMA R4, R6, R8, R4 ;  /* 0x000000080604722b */ /* 0x000fd40000000004 */
[----:B------:R-:W-:Y:S01]  /*4c00*/  VIADD R5, R5, 0xfcb00000 ;  /* 0xfcb0000005057836 */ /* 0x000fe20000000000 */
[----:B------:R-:W-:Y:S06]  /*4c10*/  BRA `(.L_x_44) ;  /* 0x0000000000047947 */ /* 0x000fec0003800000 */
.L_x_45:
[----:B------:R-:W-:-:S11]  /*4c20*/  DADD R4, R2, R2 ;  /* 0x0000000002047229 */ /* 0x000fd60000000002 */
.L_x_44:
[----:B------:R-:W-:Y:S01]  /*4c30*/  IMAD.MOV.U32 R2, RZ, RZ, R0 ;  /* 0x000000ffff027224 */ /* 0x000fe200078e0000 */
[----:B------:R-:W-:Y:S01]  /*4c40*/  MOV R3, 0x0 ;  /* 0x0000000000037802 */ /* 0x000fe20000000f00 */
[----:B------:R-:W-:Y:S01]  /*4c50*/  IMAD.MOV.U32 R12, RZ, RZ, R4 ;  /* 0x000000ffff0c7224 */ /* 0x000fe200078e0004 */
[----:B------:R-:W-:Y:S02]  /*4c60*/  MOV R13, R5 ;  /* 0x00000005000d7202 */ /* 0x000fe40000000f00 */
[----:B------:R-:W-:Y:S05]  /*4c70*/  RET.REL.NODEC R2 `(layer_norm_backward_kernel) ;  /* 0xffffffb002e07950 */ /* 0x000fea0003c3ffff */
.L_x_46:
        /* <DEDUP_REMOVED lines=16> */
.L_x_152:


//--------------------- .text.count_token_pairs_kernel --------------------------
	.section	.text.count_token_pairs_kernel,"ax",@progbits
	.align	128
        .global         count_token_pairs_kernel
        .type           count_token_pairs_kernel,@function
        .size           count_token_pairs_kernel,(.L_x_160 - count_token_pairs_kernel)
        .other          count_token_pairs_kernel,@"STO_CUDA_ENTRY STV_DEFAULT"
count_token_pairs_kernel:
.text.count_token_pairs_kernel:
[----:B------:R-:W-:Y:S01]  /*0000*/  LDC R1, c[0x0][0x37c] ;  /* 0x0000df00ff017b82 */ /* 0x000fe20000000800 */
[----:B------:R-:W0:Y:S07]  /*0010*/  S2R R0, SR_TID.X ;  /* 0x0000000000007919 */ /* 0x000e2e0000002100 */
[----:B------:R-:W0:Y:S01]  /*0020*/  S2UR UR4, SR_CTAID.X ;  /* 0x00000000000479c3 */ /* 0x000e220000002500 */
[----:B------:R-:W1:Y:S07]  /*0030*/  LDCU UR5, c[0x0][0x398] ;  /* 0x00007300ff0577ac */ /* 0x000e6e0008000800 */
[----:B------:R-:W0:Y:S02]  /*0040*/  LDC R7, c[0x0][0x360] ;  /* 0x0000d800ff077b82 */ /* 0x000e240000000800 */
[----:B0-----:R-:W-:-:S05]  /*0050*/  IMAD R7, R7, UR4, R0 ;  /* 0x0000000407077c24 */ /* 0x001fca000f8e0200 */
[----:B-1----:R-:W-:-:S13]  /*0060*/  ISETP.GE.AND P0, PT, R7, UR5, PT ;  /* 0x0000000507007c0c */ /* 0x002fda000bf06270 */
[----:B------:R-:W-:Y:S05]  /*0070*/  @P0 EXIT ;  /* 0x000000000000094d */ /* 0x000fea0003800000 */
[----:B------:R-:W0:Y:S01]  /*0080*/  LDC.64 R2, c[0x0][0x380] ;  /* 0x0000e000ff027b82 */ /* 0x000e220000000a00 */
[----:B------:R-:W1:Y:S01]  /*0090*/  LDCU.64 UR4, c[0x0][0x358] ;  /* 0x00006b00ff0477ac */ /* 0x000e620008000a00 */
[----:B------:R-:W2:Y:S06]  /*00a0*/  LDCU UR6, c[0x0][0x39c] ;  /* 0x00007380ff0677ac */ /* 0x000eac0008000800 */
[----:B------:R-:W3:Y:S08]  /*00b0*/  LDC.64 R4, c[0x0][0x388] ;  /* 0x0000e200ff047b82 */ /* 0x000ef00000000a00 */
[----:B------:R-:W4:Y:S01]  /*00c0*/  LDC.64 R8, c[0x0][0x390] ;  /* 0x0000e400ff087b82 */ /* 0x000f220000000a00 */
[----:B0-----:R-:W-:-:S06]  /*00d0*/  IMAD.WIDE R2, R7, 0x4, R2 ;  /* 0x0000000407027825 */ /* 0x001fcc00078e0202 */
[----:B-1----:R-:W2:Y:S01]  /*00e0*/  LDG.E R2, desc[UR4][R2.64] ;  /* 0x0000000402027981 */ /* 0x002ea2000c1e1900 */
[----:B---3--:R-:W-:-:S06]  /*00f0*/  IMAD.WIDE R4, R7, 0x4, R4 ;  /* 0x0000000407047825 */ /* 0x008fcc00078e0204 */
[----:B------:R-:W2:Y:S01]  /*0100*/  LDG.E R5, desc[UR4][R4.64] ;  /* 0x0000000404057981 */ /* 0x000ea2000c1e1900 */
[----:B----4-:R-:W-:Y:S02]  /*0110*/  IMAD.WIDE R8, R7, 0x4, R8 ;  /* 0x0000000407087825 */ /* 0x010fe400078e0208 */
[----:B------:R-:W0:Y:S04]  /*0120*/  LDC.64 R6, c[0x0][0x3a0] ;  /* 0x0000e800ff067b82 */ /* 0x000e280000000a00 */
[----:B------:R-:W3:Y:S01]  /*0130*/  LDG.E R9, desc[UR4][R8.64] ;  /* 0x0000000408097981 */ /* 0x000ee2000c1e1900 */
[----:B--2---:R-:W-:-:S04]  /*0140*/  IMAD R11, R2, UR6, R5 ;  /* 0x00000006020b7c24 */ /* 0x004fc8000f8e0205 */
[----:B0-----:R-:W-:-:S05]  /*0150*/  IMAD.WIDE R6, R11, 0x4, R6 ;  /* 0x000000040b067825 */ /* 0x001fca00078e0206 */
[----:B---3--:R-:W-:Y:S01]  /*0160*/  REDG.E.ADD.STRONG.GPU desc[UR4][R6.64], R9 ;  /* 0x000000090600798e */ /* 0x008fe2000c12e104 */
[----:B------:R-:W-:Y:S05]  /*0170*/  EXIT ;  /* 0x000000000000794d */ /* 0x000fea0003800000 */
.L_x_47:
        /* <DEDUP_REMOVED lines=16> */
.L_x_160:


//--------------------- .text.set_cols_kernel     --------------------------
	.section	.text.set_cols_kernel,"ax",@progbits
	.align	128
        .global         set_cols_kernel
        .type           set_cols_kernel,@function
        .size           set_cols_kernel,(.L_x_161 - set_cols_kernel)
        .other          set_cols_kernel,@"STO_CUDA_ENTRY STV_DEFAULT"
set_cols_kernel:
.text.set_cols_kernel:
[----:B------:R-:W-:Y:S01]  /*0000*/  LDC R1, c[0x0][0x37c] ;  /* 0x0000df00ff017b82 */ /* 0x000fe20000000800 */
[----:B------:R-:W0:Y:S07]  /*0010*/  S2R R0, SR_TID.X ;  /* 0x0000000000007919 */ /* 0x000e2e0000002100 */
[----:B------:R-:W0:Y:S08]  /*0020*/  LDC R5, c[0x0][0x39c] ;  /* 0x0000e700ff057b82 */ /* 0x000e300000000800 */
[----:B------:R-:W1:Y:S08]  /*0030*/  S2UR UR6, SR_CTAID.X ;  /* 0x00000000000679c3 */ /* 0x000e700000002500 */
[----:B------:R-:W1:Y:S01]  /*0040*/  LDC R2, c[0x0][0x390] ;  /* 0x0000e400ff027b82 */ /* 0x000e620000000800 */
[----:B0-----:R-:W-:-:S04]  /*0050*/  ISETP.GE.AND P0, PT, R0, R5, PT ;  /* 0x000000050000720c */ /* 0x001fc80003f06270 */
[----:B-1----:R-:W-:-:S13]  /*0060*/  ISETP.LE.OR P0, PT, R2, UR6, P0 ;  /* 0x0000000602007c0c */ /* 0x002fda0008703670 */
[----:B------:R-:W-:Y:S05]  /*0070*/  @P0 EXIT ;  /* 0x000000000000094d */ /* 0x000fea0003800000 */
[----:B------:R-:W0:Y:S01]  /*0080*/  LDC.64 R2, c[0x0][0x388] ;  /* 0x0000e200ff027b82 */ /* 0x000e220000000a00 */
[----:B------:R-:W1:Y:S01]  /*0090*/  LDCU.64 UR4, c[0x0][0x358] ;  /* 0x00006b00ff0477ac */ /* 0x000e620008000a00 */
[----:B------:R-:W-:Y:S01]  /*00a0*/  IMAD R5, R5, UR6, R0 ;  /* 0x0000000605057c24 */ /* 0x000fe2000f8e0200 */
[----:B------:R-:W2:Y:S05]  /*00b0*/  LDCU UR7, c[0x0][0x398] ;  /* 0x00007300ff0777ac */ /* 0x000eaa0008000800 */
[----:B------:R-:W3:Y:S01]  /*00c0*/  LDC R7, c[0x0][0x394] ;  /* 0x0000e500ff077b82 */ /* 0x000ee20000000800 */
[----:B0-----:R-:W-:-:S07]  /*00d0*/  IMAD.WIDE.U32 R2, R5, 0x8, R2 ;  /* 0x0000000805027825 */ /* 0x001fce00078e0002 */
[----:B------:R-:W0:Y:S01]  /*00e0*/  LDC.64 R4, c[0x0][0x380] ;  /* 0x0000e000ff047b82 */ /* 0x000e220000000a00 */
[----:B-1----:R-:W4:Y:S01]  /*00f0*/  LDG.E.64 R2, desc[UR4][R2.64] ;  /* 0x0000000402027981 */ /* 0x002f22000c1e1b00 */
[----:B--2---:R-:W-:-:S05]  /*0100*/  IADD3 R0, PT, PT, R0, UR7, RZ ;  /* 0x0000000700007c10 */ /* 0x004fca000fffe0ff */
[----:B---3--:R-:W-:-:S04]  /*0110*/  IMAD R7, R7, UR6, R0 ;  /* 0x0000000607077c24 */ /* 0x008fc8000f8e0200 */
[----:B0-----:R-:W-:-:S05]  /*0120*/  IMAD.WIDE R4, R7, 0x8, R4 ;  /* 0x0000000807047825 */ /* 0x001fca00078e0204 */
[----:B----4-:R-:W-:Y:S01]  /*0130*/  STG.E.64 desc[UR4][R4.64], R2 ;  /* 0x0000000204007986 */ /* 0x010fe2000c101b04 */
[----:B------:R-:W-:Y:S05]  /*0140*/  EXIT ;  /* 0x000000000000794d */ /* 0x000fea0003800000 */
.L_x_48:
        /* <DEDUP_REMOVED lines=11> */
.L_x_161:


//--------------------- .text.slice_cols_kernel   --------------------------
	.section	.text.slice_cols_kernel,"ax",@progbits
	.align	128
        .global         slice_cols_kernel
        .type           slice_cols_kernel,@function
        .size           slice_cols_kernel,(.L_x_162 - slice_cols_kernel)
        .other          slice_cols_kernel,@"STO_CUDA_ENTRY STV_DEFAULT"
slice_cols_kernel:
.text.slice_cols_kernel:
        /* <DEDUP_REMOVED lines=8> */
[----:B------:R-:W0:Y:S01]  /*0080*/  LDC R5, c[0x0][0x394] ;  /* 0x0000e500ff057b82 */ /* 0x000e220000000800 */
[----:B------:R-:W1:Y:S01]  /*0090*/  LDCU UR7, c[0x0][0x398] ;  /* 0x00007300ff0777ac */ /* 0x000e620008000800 */
[----:B------:R-:W2:Y:S06]  /*00a0*/  LDCU.64 UR4, c[0x0][0x358] ;  /* 0x00006b00ff0477ac */ /* 0x000eac0008000a00 */
[----:B------:R-:W3:Y:S01]  /*00b0*/  LDC.64 R2, c[0x0][0x388] ;  /* 0x0000e200ff027b82 */ /* 0x000ee20000000a00 */
[----:B-1----:R-:W-:-:S05]  /*00c0*/  IADD3 R0, PT, PT, R7, UR7, RZ ;  /* 0x0000000707007c10 */ /* 0x002fca000fffe0ff */
[----:B0-----:R-:W-:-:S04]  /*00d0*/  IMAD R5, R5, UR6, R0 ;  /* 0x0000000605057c24 */ /* 0x001fc8000f8e0200 */
[----:B---3--:R-:W-:Y:S02]  /*00e0*/  IMAD.WIDE R2, R5, 0x8, R2 ;  /* 0x0000000805027825 */ /* 0x008fe400078e0202 */
[----:B------:R-:W0:Y:S04]  /*00f0*/  LDC.64 R4, c[0x0][0x380] ;  /* 0x0000e000ff047b82 */ /* 0x000e280000000a00 */
[----:B--2---:R-:W2:Y:S01]  /*0100*/  LDG.E.64 R2, desc[UR4][R2.64] ;  /* 0x0000000402027981 */ /* 0x004ea2000c1e1b00 */
[----:B------:R-:W-:-:S04]  /*0110*/  IMAD R7, R6, UR6, R7 ;  /* 0x0000000606077c24 */ /* 0x000fc8000f8e0207 */
[----:B0-----:R-:W-:-:S05]  /*0120*/  IMAD.WIDE.U32 R4, R7, 0x8, R4 ;  /* 0x0000000807047825 */ /* 0x001fca00078e0004 */
[----:B--2---:R-:W-:Y:S01]  /*0130*/  STG.E.64 desc[UR4][R4.64], R2 ;  /* 0x0000000204007986 */ /* 0x004fe2000c101b04 */
[----:B------:R-:W-:Y:S05]  /*0140*/  EXIT ;  /* 0x000000000000794d */ /* 0x000fea0003800000 */
.L_x_49:
        /* <DEDUP_REMOVED lines=11> */
.L_x_162:


//--------------------- .text.apply_layer_norm_kernel --------------------------
	.section	.text.apply_layer_norm_kernel,"ax",@progbits
	.align	128
        .global         apply_layer_norm_kernel
        .type           apply_layer_norm_kernel,@function
        .size           apply_layer_norm_kernel,(.L_x_154 - apply_layer_norm_kernel)
        .other          apply_layer_norm_kernel,@"STO_CUDA_ENTRY STV_DEFAULT"
apply_layer_norm_kernel:
.text.apply_layer_norm_kernel:
[----:B------:R-:W-:Y:S01]  /*0000*/  LDC R1, c[0x0][0x37c] ;  /* 0x0000df00ff017b82 */ /* 0x000fe20000000800 */
[----:B------:R-:W0:Y:S01]  /*0010*/  S2R R21, SR_CTAID.X ;  /* 0x0000000000157919 */ /* 0x000e220000002500 */
[----:B------:R-:W0:Y:S02]  /*0020*/  LDCU UR4, c[0x0][0x3a0] ;  /* 0x00007400ff0477ac */ /* 0x000e240008000800 */
[----:B0-----:R-:W-:-:S13]  /*0030*/  ISETP.GE.AND P0, PT, R21, UR4, PT ;  /* 0x0000000415007c0c */ /* 0x001fda000bf06270 */
[----:B------:R-:W-:Y:S05]  /*0040*/  @P0 EXIT ;  /* 0x000000000000094d */ /* 0x000fea0003800000 */
[----:B------:R-:W0:Y:S01]  /*0050*/  LDC.64 R2, c[0x0][0x398] ;  /* 0x0000e600ff027b82 */ /* 0x000e220000000a00 */
[----:B------:R-:W1:Y:S01]  /*0060*/  LDCU.64 UR6, c[0x0][0x358] ;  /* 0x00006b00ff0677ac */ /* 0x000e620008000a00 */
[----:B------:R-:W2:Y:S06]  /*0070*/  LDCU.64 UR4, c[0x0][0x3a8] ;  /* 0x00007500ff0477ac */ /* 0x000eac0008000a00 */
[----:B------:R-:W3:Y:S01]  /*0080*/  LDC.64 R10, c[0x0][0x390] ;  /* 0x0000e400ff0a7b82 */ /* 0x000ee20000000a00 */
[----:B0-----:R-:W-:-:S06]  /*0090*/  IMAD.WIDE.U32 R2, R21, 0x8, R2 ;  /* 0x0000000815027825 */ /* 0x001fcc00078e0002 */
[----:B-1----:R-:W2:Y:S01]  /*00a0*/  LDG.E.64 R2, desc[UR6][R2.64] ;  /* 0x0000000602027981 */ /* 0x002ea2000c1e1b00 */
[----:B---3--:R-:W-:-:S06]  /*00b0*/  IMAD.WIDE.U32 R10, R21, 0x8, R10 ;  /* 0x00000008150a7825 */ /* 0x008fcc00078e000a */
[----:B------:R-:W5:Y:S01]  /*00c0*/  LDG.E.64 R10, desc[UR6][R10.64] ;  /* 0x000000060a0a7981 */ /* 0x000f62000c1e1b00 */
[----:B------:R-:W-:Y:S02]  /*00d0*/  IMAD.MOV.U32 R12, RZ, RZ, 0x0 ;  /* 0x00000000ff0c7424 */ /* 0x000fe400078e00ff */
[----:B------:R-:W-:Y:S01]  /*00e0*/  IMAD.MOV.U32 R13, RZ, RZ, 0x3fd80000 ;  /* 0x3fd80000ff0d7424 */ /* 0x000fe200078e00ff */
[----:B--2---:R-:W-:Y:S01]  /*00f0*/  DADD R4, R2, UR4 ;  /* 0x0000000402047e29 */ /* 0x004fe20008000000 */
[----:B------:R-:W0:Y:S05]  /*0100*/  LDCU UR4, c[0x0][0x3a4] ;  /* 0x00007480ff0477ac */ /* 0x000e2a0008000800 */
[----:B------:R-:W1:Y:S04]  /*0110*/  MUFU.RSQ64H R7, R5 ;  /* 0x0000000500077308 */ /* 0x000e680000001c00 */
[----:B------:R-:W-:-:S05]  /*0120*/  VIADD R6, R5, 0xfcb00000 ;  /* 0xfcb0000005067836 */ /* 0x000fca0000000000 */
[----:B------:R-:W-:Y:S01]  /*0130*/  ISETP.GE.U32.AND P0, PT, R6, 0x7ca00000, PT ;  /* 0x7ca000000600780c */ /* 0x000fe20003f06070 */
[----:B-1----:R-:W-:-:S08]  /*0140*/  DMUL R8, R6, R6 ;  /* 0x0000000606087228 */ /* 0x002fd00000000000 */
[----:B------:R-:W-:-:S08]  /*0150*/  DFMA R8, R4, -R8, 1 ;  /* 0x3ff000000408742b */ /* 0x000fd00000000808 */
[----:B------:R-:W-:Y:S02]  /*0160*/  DFMA R2, R8, R12, 0.5 ;  /* 0x3fe000000802742b */ /* 0x000fe4000000000c */
[----:B------:R-:W-:-:S08]  /*0170*/  DMUL R8, R6, R8 ;  /* 0x0000000806087228 */ /* 0x000fd00000000000 */
[----:B------:R-:W-:Y:S01]  /*0180*/  DFMA R12, R2, R8, R6 ;  /* 0x00000008020c722b */ /* 0x000fe20000000006 */
[----:B0-----:R-:W-:-:S05]  /*0190*/  IMAD R2, R21, UR4, RZ ;  /* 0x0000000415027c24 */ /* 0x001fca000f8e02ff */
[----:B------:R-:W-:Y:S02]  /*01a0*/  SHF.R.S32.HI R3, RZ, 0x1f, R2 ;  /* 0x0000001fff037819 */ /* 0x000fe40000011402 */
[----:B------:R-:W-:Y:S02]  /*01b0*/  DMUL R14, R4, R12 ;  /* 0x0000000c040e7228 */ /* 0x000fe40000000000 */
[----:B------:R-:W-:Y:S02]  /*01c0*/  VIADD R19, R13, 0xfff00000 ;  /* 0xfff000000d137836 */ /* 0x000fe40000000000 */
[----:B------:R-:W-:-:S04]  /*01d0*/  IMAD.MOV.U32 R18, RZ, RZ, R12 ;  /* 0x000000ffff127224 */ /* 0x000fc800078e000c */
[----:B------:R-:W-:-:S08]  /*01e0*/  DFMA R16, R14, -R14, R4 ;  /* 0x8000000e0e10722b */ /* 0x000fd00000000004 */
[----:B------:R-:W-:Y:S01]  /*01f0*/  DFMA R8, R16, R18, R14 ;  /* 0x000000121008722b */ /* 0x000fe2000000000e */
[----:B------:R-:W-:Y:S10]  /*0200*/  @!P0 BRA `(.L_x_50) ;  /* 0x0000000000088947 */ /* 0x000ff40003800000 */
[----:B------:R-:W-:-:S07]  /*0210*/  MOV R0, 0x230 ;  /* 0x0000023000007802 */ /* 0x000fce0000000f00 */
[----:B-----5:R-:W-:Y:S05]  /*0220*/  CALL.REL.NOINC `($__internal_4_$__cuda_sm20_dsqrt_rn_f64_mediumpath_v1) ;  /* 0x0000001c00ec7944 */ /* 0x020fea0003c00000 */
.L_x_50:
[----:B------:R-:W0:Y:S02]  /*0230*/  LDC R4, c[0x0][0x3a4] ;  /* 0x0000e900ff047b82 */ /* 0x000e240000000800 */
[----:B0-----:R-:W-:-:S13]  /*0240*/  ISETP.GE.AND P0, PT, R4, 0x1, PT ;  /* 0x000000010400780c */ /* 0x001fda0003f06270 */
[----:B------:R-:W-:Y:S05]  /*0250*/  @!P0 EXIT ;  /* 0x000000000000894d */ /* 0x000fea0003800000 */
[C---:B------:R-:W-:Y:S01]  /*0260*/  ISETP.GE.U32.AND P0, PT, R4.reuse, 0x8, PT ;  /* 0x000000080400780c */ /* 0x040fe20003f06070 */
[----:B------:R-:W-:Y:S01]  /*0270*/  IMAD.MOV.U32 R5, RZ, RZ, RZ ;  /* 0x000000ffff057224 */ /* 0x000fe200078e00ff */
[----:B------:R-:W-:-:S11]  /*0280*/  LOP3.LUT R32, R4, 0x7, RZ, 0xc0, !PT ;  /* 0x0000000704207812 */ /* 0x000fd600078ec0ff */
[----:B------:R-:W-:Y:S05]  /*0290*/  @!P0 BRA `(.L_x_51) ;  /* 0x0000000c00288947 */ /* 0x000fea0003800000 */
[----:B------:R-:W0:Y:S01]  /*02a0*/  LDCU.128 UR8, c[0x0][0x380] ;  /* 0x00007000ff0877ac */ /* 0x000e220008000c00 */
[----:B------:R-:W-:Y:S02]  /*02b0*/  LEA R0, P0, R2, 0x20, 0x3 ;  /* 0x0000002002007811 */ /* 0x000fe400078018ff */
[----:B------:R-:W-:Y:S02]  /*02c0*/  LOP3.LUT R5, R4, 0x7ffffff8, RZ, 0xc0, !PT ;  /* 0x7ffffff804057812 */ /* 0x000fe400078ec0ff */
[----:B------:R-:W-:-:S03]  /*02d0*/  LEA.HI.X R13, R2, RZ, R3, 0x3, P0 ;  /* 0x000000ff020d7211 */ /* 0x000fc600000f1c03 */
[----:B------:R-:W-:Y:S01]  /*02e0*/  IMAD.MOV R33, RZ, RZ, -R5 ;  /* 0x000000ffff217224 */ /* 0x000fe200078e0a05 */
[C---:B0-----:R-:W-:Y:S02]  /*02f0*/  IADD3 R28, P1, PT, R0.reuse, UR10, RZ ;  /* 0x0000000a001c7c10 */ /* 0x041fe4000ff3e0ff */
[----:B------:R-:W-:Y:S02]  /*0300*/  IADD3 R0, P2, PT, R0, UR8, RZ ;  /* 0x0000000800007c10 */ /* 0x000fe4000ff5e0ff */
[C---:B------:R-:W-:Y:S02]  /*0310*/  IADD3.X R29, PT, PT, R13.reuse, UR11, RZ, P1, !PT ;  /* 0x0000000b0d1d7c10 */ /* 0x040fe40008ffe4ff */
[----:B------:R-:W-:-:S09]  /*0320*/  IADD3.X R13, PT, PT, R13, UR9, RZ, P2, !PT ;  /* 0x000000090d0d7c10 */ /* 0x000fd200097fe4ff */
.L_x_60:
[----:B------:R-:W2:Y:S01]  /*0330*/  LDG.E.64 R16, desc[UR6][R28.64+-0x20] ;  /* 0xffffe0061c107981 */ /* 0x000ea2000c1e1b00 */
[----:B0-----:R-:W0:Y:S01]  /*0340*/  MUFU.RCP64H R7, R9 ;  /* 0x0000000900077308 */ /* 0x001e220000001800 */
[----:B------:R-:W-:Y:S02]  /*0350*/  IMAD.MOV.U32 R6, RZ, RZ, 0x1 ;  /* 0x00000001ff067424 */ /* 0x000fe400078e00ff */
[----:B------:R-:W-:Y:S02]  /*0360*/  VIADD R33, R33, 0x8 ;  /* 0x0000000821217836 */ /* 0x000fe40000000000 */
[----:B------:R-:W-:Y:S02]  /*0370*/  IMAD.MOV.U32 R26, RZ, RZ, R0 ;  /* 0x000000ffff1a7224 */ /* 0x000fe400078e0000 */
[----:B------:R-:W-:Y:S01]  /*0380*/  IMAD.MOV.U32 R27, RZ, RZ, R13 ;  /* 0x000000ffff1b7224 */ /* 0x000fe200078e000d */
[----:B------:R-:W-:Y:S01]  /*0390*/  ISETP.NE.AND P1, PT, R33, RZ, PT ;  /* 0x000000ff2100720c */ /* 0x000fe20003f25270 */
[----:B0-----:R-:W-:-:S08]  /*03a0*/  DFMA R14, R6, -R8, 1 ;  /* 0x3ff00000060e742b */ /* 0x001fd00000000808 */
[----:B------:R-:W-:-:S08]  /*03b0*/  DFMA R14, R14, R14, R14 ;  /* 0x0000000e0e0e722b */ /* 0x000fd0000000000e */
[----:B------:R-:W-:-:S08]  /*03c0*/  DFMA R14, R6, R14, R6 ;  /* 0x0000000e060e722b */ /* 0x000fd00000000006 */
[----:B------:R-:W-:-:S08]  /*03d0*/  DFMA R6, R14, -R8, 1 ;  /* 0x3ff000000e06742b */ /* 0x000fd00000000808 */
[----:B------:R-:W-:Y:S02]  /*03e0*/  DFMA R6, R14, R6, R14 ;  /* 0x000000060e06722b */ /* 0x000fe4000000000e */
[----:B--2--5:R-:W-:-:S08]  /*03f0*/  DADD R16, -R10, R16 ;  /* 0x000000000a107229 */ /* 0x024fd00000000110 */
        /* <DEDUP_REMOVED lines=9> */
[----:B------:R-:W-:-:S07]  /*0490*/  MOV R0, 0x4b0 ;  /* 0x000004b000007802 */ /* 0x000fce0000000f00 */
[----:B------:R-:W-:Y:S05]  /*04a0*/  CALL.REL.NOINC `($__internal_3_$__cuda_sm20_div_rn_f64_full) ;  /* 0x0000001400e07944 */ /* 0x000fea0003c00000 */
[----:B------:R-:W-:Y:S02]  /*04b0*/  IMAD.MOV.U32 R6, RZ, RZ, R4 ;  /* 0x000000ffff067224 */ /* 0x000fe400078e0004 */
[----:B------:R-:W-:-:S07]  /*04c0*/  IMAD.MOV.U32 R7, RZ, RZ, R21 ;  /* 0x000000ffff077224 */ /* 0x000fce00078e0015 */
.L_x_52:
[----:B------:R0:W-:Y:S04]  /*04d0*/  STG.E.64 desc[UR6][R26.64+-0x20], R6 ;  /* 0xffffe0061a007986 */ /* 0x0001e8000c101b06 */
[----:B------:R-:W2:Y:S01]  /*04e0*/  LDG.E.64 R12, desc[UR6][R28.64+-0x18] ;  /* 0xffffe8061c0c7981 */ /* 0x000ea2000c1e1b00 */
        /* <DEDUP_REMOVED lines=9> */
[----:B------:R-:W-:-:S06]  /*0580*/  FSETP.GEU.AND P2, PT, |R17|, 6.5827683646048100446e-37, PT ;  /* 0x036000001100780b */ /* 0x000fcc0003f4e200 */
[----:B0-----:R-:W-:-:S08]  /*0590*/  DFMA R6, R12, -R8, R16 ;  /* 0x800000080c06722b */ /* 0x001fd00000000010 */
[----:B------:R-:W-:-:S10]  /*05a0*/  DFMA R6, R18, R6, R12 ;  /* 0x000000061206722b */ /* 0x000fd4000000000c */
[----:B------:R-:W-:-:S05]  /*05b0*/  FFMA R0, RZ, R9, R7 ;  /* 0x00000009ff007223 */ /* 0x000fca0000000007 */
[----:B------:R-:W-:-:S13]  /*05c0*/  FSETP.GT.AND P0, PT, |R0|, 1.469367938527859385e-39, PT ;  /* 0x001000000000780b */ /* 0x000fda0003f04200 */
[----:B------:R-:W-:Y:S05]  /*05d0*/  @P0 BRA P2, `(.L_x_53) ;  /* 0x0000000000180947 */ /* 0x000fea0001000000 */
[----:B------:R-:W-:Y:S01]  /*05e0*/  IMAD.MOV.U32 R14, RZ, RZ, R8 ;  /* 0x000000ffff0e7224 */ /* 0x000fe200078e0008 */
[----:B------:R-:W-:Y:S01]  /*05f0*/  MOV R0, 0x620 ;  /* 0x0000062000007802 */ /* 0x000fe20000000f00 */
[----:B------:R-:W-:-:S07]  /*0600*/  IMAD.MOV.U32 R15, RZ, RZ, R9 ;  /* 0x000000ffff0f7224 */ /* 0x000fce00078e0009 */
[----:B------:R-:W-:Y:S05]  /*0610*/  CALL.REL.NOINC `($__internal_3_$__cuda_sm20_div_rn_f64_full) ;  /* 0x0000001400847944 */ /* 0x000fea0003c00000 */
[----:B------:R-:W-:Y:S02]  /*0620*/  IMAD.MOV.U32 R6, RZ, RZ, R4 ;  /* 0x000000ffff067224 */ /* 0x000fe400078e0004 */
[----:B------:R-:W-:-:S07]  /*0630*/  IMAD.MOV.U32 R7, RZ, RZ, R21 ;  /* 0x000000ffff077224 */ /* 0x000fce00078e0015 */
.L_x_53:
        /* <DEDUP_REMOVED lines=18> */
[----:B------:R-:W-:Y:S02]  /*0760*/  MOV R15, R9 ;  /* 0x00000009000f7202 */ /* 0x000fe40000000f00 */
[----:B------:R-:W-:-:S07]  /*0770*/  MOV R0, 0x790 ;  /* 0x0000079000007802 */ /* 0x000fce0000000f00 */
[----:B------:R-:W-:Y:S05]  /*0780*/  CALL.REL.NOINC `($__internal_3_$__cuda_sm20_div_rn_f64_full) ;  /* 0x0000001400287944 */ /* 0x000fea0003c00000 */
[----:B------:R-:W-:Y:S02]  /*0790*/  IMAD.MOV.U32 R6, RZ, RZ, R4 ;  /* 0x000000ffff067224 */ /* 0x000fe400078e0004 */
[----:B------:R-:W-:-:S07]  /*07a0*/  IMAD.MOV.U32 R7, RZ, RZ, R21 ;  /* 0x000000ffff077224 */ /* 0x000fce00078e0015 */
.L_x_54:
        /* <DEDUP_REMOVED lines=23> */
.L_x_55:
        /* <DEDUP_REMOVED lines=21> */
[----:B------:R-:W-:Y:S01]  /*0a70*/  MOV R6, R4 ;  /* 0x0000000400067202 */ /* 0x000fe20000000f00 */
[----:B------:R-:W-:-:S07]  /*0a80*/  IMAD.MOV.U32 R7, RZ, RZ, R21 ;  /* 0x000000ffff077224 */ /* 0x000fce00078e0015 */
.L_x_56:
        /* <DEDUP_REMOVED lines=23> */
.L_x_57:
        /* <DEDUP_REMOVED lines=21> */
[----:B------:R-:W-:Y:S01]  /*0d50*/  IMAD.MOV.U32 R6, RZ, RZ, R4 ;  /* 0x000000ffff067224 */ /* 0x000fe200078e0004 */
[----:B------:R-:W-:-:S07]  /*0d60*/  MOV R7, R21 ;  /* 0x0000001500077202 */ /* 0x000fce0000000f00 */
.L_x_58:
        /* <DEDUP_REMOVED lines=23> */
.L_x_59:
[----:B------:R0:W-:Y:S01]  /*0ee0*/  STG.E.64 desc[UR6][R26.64+0x18], R6 ;  /* 0x000018061a007986 */ /* 0x0001e2000c101b06 */
[----:B------:R-:W-:Y:S02]  /*0ef0*/  IADD3 R28, P0, PT, R28, 0x40, RZ ;  /* 0x000000401c1c7810 */ /* 0x000fe40007f1e0ff */
[----:B------:R-:W-:-:S03]  /*0f00*/  IADD3 R0, P2, PT, R26, 0x40, RZ ;  /* 0x000000401a007810 */ /* 0x000fc60007f5e0ff */
[----:B------:R-:W-:Y:S02]  /*0f10*/  IMAD.X R29, RZ, RZ, R29, P0 ;  /* 0x000000ffff1d7224 */ /* 0x000fe400000e061d */
[----:B------:R-:W-:Y:S01]  /*0f20*/  IMAD.X R13, RZ, RZ, R27, P2 ;  /* 0x000000ffff0d7224 */ /* 0x000fe200010e061b */
[----:B------:R-:W-:Y:S07]  /*0f30*/  @P1 BRA `(.L_x_60) ;  /* 0xfffffff000fc1947 */ /* 0x000fee000383ffff */
.L_x_51:
[----:B------:R-:W-:-:S13]  /*0f40*/  ISETP.NE.AND P0, PT, R32, RZ, PT ;  /* 0x000000ff2000720c */ /* 0x000fda0003f05270 */
[----:B------:R-:W-:Y:S05]  /*0f50*/  @!P0 EXIT ;  /* 0x000000000000894d */ /* 0x000fea0003800000 */
[----:B------:R-:W1:Y:S01]  /*0f60*/  LDCU UR4, c[0x0][0x3a4] ;  /* 0x00007480ff0477ac */ /* 0x000e620008000800 */
[----:B------:R-:W-:Y:S01]  /*0f70*/  ISETP.GE.U32.AND P0, PT, R32, 0x4, PT ;  /* 0x000000042000780c */ /* 0x000fe20003f06070 */
[----:B-1----:R-:W-:-:S12]  /*0f80*/  ULOP3.LUT UR4, UR4, 0x3, URZ, 0xc0, !UPT ;  /* 0x0000000304047892 */ /* 0x002fd8000f8ec0ff */
[----:B------:R-:W-:Y:S05]  /*0f90*/  @!P0 BRA `(.L_x_61) ;  /* 0x00000004009c8947 */ /* 0x000fea0003800000 */
[----:B------:R-:W1:Y:S01]  /*0fa0*/  LDCU.64 UR8, c[0x0][0x388] ;  /* 0x00007100ff0877ac */ /* 0x000e620008000a00 */
[----:B------:R-:W-:-:S05]  /*0fb0*/  IADD3 R28, P0, PT, R2, R5, RZ ;  /* 0x00000005021c7210 */ /* 0x000fca0007f1e0ff */
[----:B0-----:R-:W-:Y:S02]  /*0fc0*/  IMAD.X R7, RZ, RZ, R3, P0 ;  /* 0x000000ffff077224 */ /* 0x001fe400000e0603 */
[----:B------:R-:W-:-:S03]  /*0fd0*/  IMAD.SHL.U32 R29, R28, 0x8, RZ ;  /* 0x000000081c1d7824 */ /* 0x000fc600078e00ff */
[----:B------:R-:W-:Y:S02]  /*0fe0*/  SHF.L.U64.HI R28, R28, 0x3, R7 ;  /* 0x000000031c1c7819 */ /* 0x000fe40000010207 */
[----:B-1----:R-:W-:-:S04]  /*0ff0*/  IADD3 R26, P0, PT, R29, UR8, RZ ;  /* 0x000000081d1a7c10 */ /* 0x002fc8000ff1e0ff */
[----:B------:R-:W-:-:S05]  /*1000*/  IADD3.X R27, PT, PT, R28, UR9, RZ, P0, !PT ;  /* 0x000000091c1b7c10 */ /* 0x000fca00087fe4ff */
        /* <DEDUP_REMOVED lines=22> */
.L_x_62:
[----:B------:R-:W0:Y:S02]  /*1170*/  LDCU.64 UR8, c[0x0][0x380] ;  /* 0x00007000ff0877ac */ /* 0x000e240008000a00 */
[----:B0-----:R-:W-:-:S04]  /*1180*/  IADD3 R32, P0, PT, R29, UR8, RZ ;  /* 0x000000081d207c10 */ /* 0x001fc8000ff1e0ff */
[----:B------:R-:W-:-:S05]  /*1190*/  IADD3.X R33, PT, PT, R28, UR9, RZ, P0, !PT ;  /* 0x000000091c217c10 */ /* 0x000fca00087fe4ff */
        /* <DEDUP_REMOVED lines=23> */
.L_x_63:
        /* <DEDUP_REMOVED lines=23> */
.L_x_64:
        /* <DEDUP_REMOVED lines=23> */
.L_x_65:
[----:B------:R1:W-:Y:S01]  /*15f0*/  STG.E.64 desc[UR6][R32.64+0x18], R6 ;  /* 0x0000180620007986 */ /* 0x0003e2000c101b06 */
[----:B------:R-:W-:-:S07]  /*1600*/  VIADD R5, R5, 0x4 ;  /* 0x0000000405057836 */ /* 0x000fce0000000000 */
.L_x_61:
[----:B------:R-:W-:-:S13]  /*1610*/  ISETP.NE.AND P0, PT, RZ, UR4, PT ;  /* 0x00000004ff007c0c */ /* 0x000fda000bf05270 */
[----:B------:R-:W-:Y:S05]  /*1620*/  @!P0 EXIT ;  /* 0x000000000000894d */ /* 0x000fea0003800000 */
[----:B------:R-:W-:-:S09]  /*1630*/  UISETP.NE.AND UP0, UPT, UR4, 0x1, UPT ;  /* 0x000000010400788c */ /* 0x000fd2000bf05270 */
[----:B------:R-:W-:Y:S05]  /*1640*/  BRA.U !UP0, `(.L_x_66) ;  /* 0x0000000108e47547 */ /* 0x000fea000b800000 */
[----:B------:R-:W2:Y:S01]  /*1650*/  LDCU.64 UR4, c[0x0][0x388] ;  /* 0x00007100ff0477ac */ /* 0x000ea20008000a00 */
[----:B0-----:R-:W-:-:S05]  /*1660*/  IADD3 R27, P0, PT, R2, R5, RZ ;  /* 0x00000005021b7210 */ /* 0x001fca0007f1e0ff */
[----:B------:R-:W-:Y:S02]  /*1670*/  IMAD.X R0, RZ, RZ, R3, P0 ;  /* 0x000000ffff007224 */ /* 0x000fe400000e0603 */
[----:B------:R-:W-:-:S03]  /*1680*/  IMAD.SHL.U32 R26, R27, 0x8, RZ ;  /* 0x000000081b1a7824 */ /* 0x000fc600078e00ff */
[----:B------:R-:W-:Y:S02]  /*1690*/  SHF.L.U64.HI R27, R27, 0x3, R0 ;  /* 0x000000031b1b7819 */ /* 0x000fe40000010200 */
[----:B--2---:R-:W-:-:S04]  /*16a0*/  IADD3 R28, P0, PT, R26, UR4, RZ ;  /* 0x000000041a1c7c10 */ /* 0x004fc8000ff1e0ff */
[----:B------:R-:W-:-:S05]  /*16b0*/  IADD3.X R29, PT, PT, R27, UR5, RZ, P0, !PT ;  /* 0x000000051b1d7c10 */ /* 0x000fca00087fe4ff */
[----:B-1----:R-:W2:Y:S01]  /*16c0*/  LDG.E.64 R6, desc[UR6][R28.64] ;  /* 0x000000061c067981 */ /* 0x002ea2000c1e1b00 */
[----:B------:R-:W0:Y:S01]  /*16d0*/  MUFU.RCP64H R13, R9 ;  /* 0x00000009000d7308 */ /* 0x000e220000001800 */
[----:B------:R-:W-:-:S06]  /*16e0*/  MOV R12, 0x1 ;  /* 0x00000001000c7802 */ /* 0x000fcc0000000f00 */
        /* <DEDUP_REMOVED lines=19> */
.L_x_67:
        /* <DEDUP_REMOVED lines=26> */
.L_x_68:
[----:B------:R2:W-:Y:S01]  /*19c0*/  STG.E.64 desc[UR6][R26.64+0x8], R6 ;  /* 0x000008061a007986 */ /* 0x0005e2000c101b06 */
[----:B------:R-:W-:-:S07]  /*19d0*/  VIADD R5, R5, 0x2 ;  /* 0x0000000205057836 */ /* 0x000fce0000000000 */
.L_x_66:
[----:B------:R-:W3:Y:S02]  /*19e0*/  LDC R0, c[0x0][0x3a4] ;  /* 0x0000e900ff007b82 */ /* 0x000ee40000000800 */
[----:B---3--:R-:W-:-:S04]  /*19f0*/  LOP3.LUT R0, R0, 0x1, RZ, 0xc0, !PT ;  /* 0x0000000100007812 */ /* 0x008fc800078ec0ff */
[----:B------:R-:W-:-:S13]  /*1a00*/  ISETP.NE.U32.AND P0, PT, R0, 0x1, PT ;  /* 0x000000010000780c */ /* 0x000fda0003f05070 */
[----:B------:R-:W-:Y:S05]  /*1a10*/  @P0 EXIT ;  /* 0x000000000000094d */ /* 0x000fea0003800000 */
[----:B------:R-:W3:Y:S01]  /*1a20*/  LDCU.64 UR4, c[0x0][0x388] ;  /* 0x00007100ff0477ac */ /* 0x000ee20008000a00 */
[----:B------:R-:W-:-:S04]  /*1a30*/  IADD3 R5, P0, PT, R2, R5, RZ ;  /* 0x0000000502057210 */ /* 0x000fc80007f1e0ff */
[----:B------:R-:W-:Y:S01]  /*1a40*/  IADD3.X R0, PT, PT, RZ, R3, RZ, P0, !PT ;  /* 0x00000003ff007210 */ /* 0x000fe200007fe4ff */
[----:B------:R-:W-:-:S03]  /*1a50*/  IMAD.SHL.U32 R2, R5, 0x8, RZ ;  /* 0x0000000805027824 */ /* 0x000fc600078e00ff */
[----:B------:R-:W-:Y:S02]  /*1a60*/  SHF.L.U64.HI R3, R5, 0x3, R0 ;  /* 0x0000000305037819 */ /* 0x000fe40000010200 */
[----:B---3--:R-:W-:-:S04]  /*1a70*/  IADD3 R12, P0, PT, R2, UR4, RZ ;  /* 0x00000004020c7c10 */ /* 0x008fc8000ff1e0ff */
[----:B------:R-:W-:-:S05]  /*1a80*/  IADD3.X R13, PT, PT, R3, UR5, RZ, P0, !PT ;  /* 0x00000005030d7c10 */ /* 0x000fca00087fe4ff */
[----:B------:R-:W3:Y:S01]  /*1a90*/  LDG.E.64 R4, desc[UR6][R12.64] ;  /* 0x000000060c047981 */ /* 0x000ee2000c1e1b00 */
[----:B012---:R-:W0:Y:S01]  /*1aa0*/  MUFU.RCP64H R7, R9 ;  /* 0x0000000900077308 */ /* 0x007e220000001800 */
[----:B------:R-:W-:-:S06]  /*1ab0*/  IMAD.MOV.U32 R6, RZ, RZ, 0x1 ;  /* 0x00000001ff067424 */ /* 0x000fcc00078e00ff */
[----:B0-----:R-:W-:-:S08]  /*1ac0*/  DFMA R14, R6, -R8, 1 ;  /* 0x3ff00000060e742b */ /* 0x001fd00000000808 */
[----:B------:R-:W-:-:S08]  /*1ad0*/  DFMA R14, R14, R14, R14 ;  /* 0x0000000e0e0e722b */ /* 0x000fd0000000000e */
[----:B------:R-:W-:-:S08]  /*1ae0*/  DFMA R14, R6, R14, R6 ;  /* 0x0000000e060e722b */ /* 0x000fd00000000006 */
[----:B------:R-:W-:-:S08]  /*1af0*/  DFMA R6, R14, -R8, 1 ;  /* 0x3ff000000e06742b */ /* 0x000fd00000000808 */
[----:B------:R-:W-:Y:S02]  /*1b00*/  DFMA R14, R14, R6, R14 ;  /* 0x000000060e0e722b */ /* 0x000fe4000000000e */
[----:B---3-5:R-:W-:-:S08]  /*1b10*/  DADD R16, -R10, R4 ;  /* 0x000000000a107229 */ /* 0x028fd00000000104 */
        /* <DEDUP_REMOVED lines=11> */
[----:B------:R-:W-:-:S07]  /*1bd0*/  IMAD.MOV.U32 R5, RZ, RZ, R21 ;  /* 0x000000ffff057224 */ /* 0x000fce00078e0015 */
.L_x_69:
[----:B------:R-:W0:Y:S02]  /*1be0*/  LDCU.64 UR4, c[0x0][0x380] ;  /* 0x00007000ff0477ac */ /* 0x000e240008000a00 */
[----:B0-----:R-:W-:-:S04]  /*1bf0*/  IADD3 R2, P0, PT, R2, UR4, RZ ;  /* 0x0000000402027c10 */ /* 0x001fc8000ff1e0ff */
[----:B------:R-:W-:-:S05]  /*1c00*/  IADD3.X R3, PT, PT, R3, UR5, RZ, P0, !PT ;  /* 0x0000000503037c10 */ /* 0x000fca00087fe4ff */
[----:B------:R-:W-:Y:S01]  /*1c10*/  STG.E.64 desc[UR6][R2.64], R4 ;  /* 0x0000000402007986 */ /* 0x000fe2000c101b06 */
[----:B------:R-:W-:Y:S05]  /*1c20*/  EXIT ;  /* 0x000000000000794d */ /* 0x000fea0003800000 */
        .weak           $__internal_3_$__cuda_sm20_div_rn_f64_full
        .type           $__internal_3_$__cuda_sm20_div_rn_f64_full,@function
        .size           $__internal_3_$__cuda_sm20_div_rn_f64_full,($__internal_4_$__cuda_sm20_dsqrt_rn_f64_mediumpath_v1 - $__internal_3_$__cuda_sm20_div_rn_f64_full)
$__internal_3_$__cuda_sm20_div_rn_f64_full:
[C---:B------:R-:W-:Y:S01]  /*1c30*/  FSETP.GEU.AND P0, PT, |R15|.reuse, 1.469367938527859385e-39, PT ;  /* 0x001000000f00780b */ /* 0x040fe20003f0e200 */
[----:B------:R-:W-:Y:S01]  /*1c40*/  IMAD.MOV.U32 R6, RZ, RZ, 0x1 ;  /* 0x00000001ff067424 */ /* 0x000fe200078e00ff */
[C---:B------:R-:W-:Y:S01]  /*1c50*/  LOP3.LUT R12, R15.reuse, 0x800fffff, RZ, 0xc0, !PT ;  /* 0x800fffff0f0c7812 */ /* 0x040fe200078ec0ff */
[----:B------:R-:W-:Y:S01]  /*1c60*/  IMAD.MOV.U32 R18, RZ, RZ, R16 ;  /* 0x000000ffff127224 */ /* 0x000fe200078e0010 */
[----:B------:R-:W-:Y:S02]  /*1c70*/  LOP3.LUT R30, R15, 0x7ff00000, RZ, 0xc0, !PT ;  /* 0x7ff000000f1e7812 */ /* 0x000fe400078ec0ff */
[----:B------:R-:W-:Y:S01]  /*1c80*/  LOP3.LUT R13, R12, 0x3ff00000, RZ, 0xfc, !PT ;  /* 0x3ff000000c0d7812 */ /* 0x000fe200078efcff */
[----:B------:R-:W-:Y:S01]  /*1c90*/  IMAD.MOV.U32 R12, RZ, RZ, R14 ;  /* 0x000000ffff0c7224 */ /* 0x000fe200078e000e */
[----:B------:R-:W-:-:S04]  /*1ca0*/  LOP3.LUT R4, R17, 0x7ff00000, RZ, 0xc0, !PT ;  /* 0x7ff0000011047812 */ /* 0x000fc800078ec0ff */
[----:B------:R-:W-:Y:S01]  /*1cb0*/  ISETP.GE.U32.AND P2, PT, R4, R30, PT ;  /* 0x0000001e0400720c */ /* 0x000fe20003f46070 */
[----:B------:R-:W-:-:S06]  /*1cc0*/  @!P0 DMUL R12, R14, 8.98846567431157953865e+307 ;  /* 0x7fe000000e0c8828 */ /* 0x000fcc0000000000 */
[----:B------:R-:W0:Y:S02]  /*1cd0*/  MUFU.RCP64H R7, R13 ;  /* 0x0000000d00077308 */ /* 0x000e240000001800 */
[----:B0-----:R-:W-:-:S08]  /*1ce0*/  DFMA R22, R6, -R12, 1 ;  /* 0x3ff000000616742b */ /* 0x001fd0000000080c */
[----:B------:R-:W-:-:S08]  /*1cf0*/  DFMA R22, R22, R22, R22 ;  /* 0x000000161616722b */ /* 0x000fd00000000016 */
[----:B------:R-:W-:Y:S01]  /*1d00*/  DFMA R22, R6, R22, R6 ;  /* 0x000000160616722b */ /* 0x000fe20000000006 */
[----:B------:R-:W-:Y:S02]  /*1d10*/  IMAD.MOV.U32 R6, RZ, RZ, 0x1ca00000 ;  /* 0x1ca00000ff067424 */ /* 0x000fe400078e00ff */
[----:B------:R-:W-:-:S03]  /*1d20*/  IMAD.MOV.U32 R7, RZ, RZ, R4 ;  /* 0x000000ffff077224 */ /* 0x000fc600078e0004 */
[----:B------:R-:W-:Y:S02]  /*1d30*/  SEL R19, R6, 0x63400000, !P2 ;  /* 0x6340000006137807 */ /* 0x000fe40005000000 */
[----:B------:R-:W-:Y:S01]  /*1d40*/  DFMA R20, R22, -R12, 1 ;  /* 0x3ff000001614742b */ /* 0x000fe2000000080c */
[----:B------:R-:W-:Y:S02]  /*1d50*/  FSETP.GEU.AND P2, PT, |R17|, 1.469367938527859385e-39, PT ;  /* 0x001000001100780b */ /* 0x000fe40003f4e200 */
[----:B------:R-:W-:-:S05]  /*1d60*/  LOP3.LUT R19, R19, 0x800fffff, R17, 0xf8, !PT ;  /* 0x800fffff13137812 */ /* 0x000fca00078ef811 */
[----:B------:R-:W-:-:S06]  /*1d70*/  DFMA R20, R22, R20, R22 ;  /* 0x000000141614722b */ /* 0x000fcc0000000016 */
[----:B------:R-:W-:Y:S05]  /*1d80*/  @P2 BRA `(.L_x_70) ;  /* 0x0000000000202947 */ /* 0x000fea0003800000 */
[----:B------:R-:W-:Y:S02]  /*1d90*/  LOP3.LUT R7, R15, 0x7ff00000, RZ, 0xc0, !PT ;  /* 0x7ff000000f077812 */ /* 0x000fe400078ec0ff */
[----:B------:R-:W-:Y:S02]  /*1da0*/  MOV R22, RZ ;  /* 0x000000ff00167202 */ /* 0x000fe40000000f00 */
[----:B------:R-:W-:-:S04]  /*1db0*/  ISETP.GE.U32.AND P2, PT, R4, R7, PT ;  /* 0x000000070400720c */ /* 0x000fc80003f46070 */
[----:B------:R-:W-:-:S04]  /*1dc0*/  SEL R7, R6, 0x63400000, !P2 ;  /* 0x6340000006077807 */ /* 0x000fc80005000000 */
[----:B------:R-:W-:-:S04]  /*1dd0*/  LOP3.LUT R7, R7, 0x80000000, R17, 0xf8, !PT ;  /* 0x8000000007077812 */ /* 0x000fc800078ef811 */
[----:B------:R-:W-:-:S06]  /*1de0*/  LOP3.LUT R23, R7, 0x100000, RZ, 0xfc, !PT ;  /* 0x0010000007177812 */ /* 0x000fcc00078efcff */
[----:B------:R-:W-:-:S10]  /*1df0*/  DFMA R18, R18, 2, -R22 ;  /* 0x400000001212782b */ /* 0x000fd40000000816 */
[----:B------:R-:W-:-:S07]  /*1e00*/  LOP3.LUT R7, R19, 0x7ff00000, RZ, 0xc0, !PT ;  /* 0x7ff0000013077812 */ /* 0x000fce00078ec0ff */
.L_x_70:
        /* <DEDUP_REMOVED lines=9> */
[----:B------:R-:W-:-:S04]  /*1ea0*/  LOP3.LUT R7, R15, 0x7ff00000, RZ, 0xc0, !PT ;  /* 0x7ff000000f077812 */ /* 0x000fc800078ec0ff */
[CC--:B------:R-:W-:Y:S02]  /*1eb0*/  VIADDMNMX R16, R4.reuse, -R7.reuse, 0xb9600000, !PT ;  /* 0xb960000004107446 */ /* 0x0c0fe40007800907 */
[----:B------:R-:W-:Y:S02]  /*1ec0*/  ISETP.GE.U32.AND P0, PT, R4, R7, PT ;  /* 0x000000070400720c */ /* 0x000fe40003f06070 */
[----:B------:R-:W-:Y:S02]  /*1ed0*/  VIMNMX R16, PT, PT, R16, 0x46a00000, PT ;  /* 0x46a0000010107848 */ /* 0x000fe40003fe0100 */
[----:B------:R-:W-:-:S05]  /*1ee0*/  SEL R7, R6, 0x63400000, !P0 ;  /* 0x6340000006077807 */ /* 0x000fca0004000000 */
[----:B------:R-:W-:Y:S02]  /*1ef0*/  IMAD.IADD R7, R16, 0x1, -R7 ;  /* 0x0000000110077824 */ /* 0x000fe400078e0a07 */
[----:B------:R-:W-:Y:S02]  /*1f00*/  IMAD.MOV.U32 R16, RZ, RZ, RZ ;  /* 0x000000ffff107224 */ /* 0x000fe400078e00ff */
[----:B------:R-:W-:-:S06]  /*1f10*/  VIADD R17, R7, 0x7fe00000 ;  /* 0x7fe0000007117836 */ /* 0x000fcc0000000000 */
[----:B------:R-:W-:-:S10]  /*1f20*/  DMUL R20, R24, R16 ;  /* 0x0000001018147228 */ /* 0x000fd40000000000 */
[----:B------:R-:W-:-:S13]  /*1f30*/  FSETP.GTU.AND P0, PT, |R21|, 1.469367938527859385e-39, PT ;  /* 0x001000001500780b */ /* 0x000fda0003f0c200 */
[----:B------:R-:W-:Y:S05]  /*1f40*/  @P0 BRA `(.L_x_72) ;  /* 0x0000000000940947 */ /* 0x000fea0003800000 */
[----:B------:R-:W-:Y:S01]  /*1f50*/  DFMA R12, R24, -R12, R18 ;  /* 0x8000000c180c722b */ /* 0x000fe20000000012 */
[----:B------:R-:W-:-:S09]  /*1f60*/  IMAD.MOV.U32 R16, RZ, RZ, RZ ;  /* 0x000000ffff107224 */ /* 0x000fd200078e00ff */
[C---:B------:R-:W-:Y:S02]  /*1f70*/  FSETP.NEU.AND P0, PT, R13.reuse, RZ, PT ;  /* 0x000000ff0d00720b */ /* 0x040fe40003f0d000 */
[----:B------:R-:W-:-:S04]  /*1f80*/  LOP3.LUT R15, R13, 0x80000000, R15, 0x48, !PT ;  /* 0x800000000d0f7812 */ /* 0x000fc800078e480f */
[----:B------:R-:W-:-:S07]  /*1f90*/  LOP3.LUT R17, R15, R17, RZ, 0xfc, !PT ;  /* 0x000000110f117212 */ /* 0x000fce00078efcff */
[----:B------:R-:W-:Y:S05]  /*1fa0*/  @!P0 BRA `(.L_x_72) ;  /* 0x00000000007c8947 */ /* 0x000fea0003800000 */
[----:B------:R-:W-:Y:S01]  /*1fb0*/  IMAD.MOV R13, RZ, RZ, -R7 ;  /* 0x000000ffff0d7224 */ /* 0x000fe200078e0a07 */
[----:B------:R-:W-:Y:S01]  /*1fc0*/  DMUL.RP R16, R24, R16 ;  /* 0x0000001018107228 */ /* 0x000fe20000008000 */
[----:B------:R-:W-:Y:S01]  /*1fd0*/  IMAD.MOV.U32 R12, RZ, RZ, RZ ;  /* 0x000000ffff0c7224 */ /* 0x000fe200078e00ff */
[----:B------:R-:W-:-:S05]  /*1fe0*/  IADD3 R7, PT, PT, -R7, -0x43300000, RZ ;  /* 0xbcd0000007077810 */ /* 0x000fca0007ffe1ff */
[----:B------:R-:W-:-:S03]  /*1ff0*/  DFMA R12, R20, -R12, R24 ;  /* 0x8000000c140c722b */ /* 0x000fc60000000018 */
[----:B------:R-:W-:-:S07]  /*2000*/  LOP3.LUT R15, R17, R15, RZ, 0x3c, !PT ;  /* 0x0000000f110f7212 */ /* 0x000fce00078e3cff */
[----:B------:R-:W-:-:S04]  /*2010*/  FSETP.NEU.AND P0, PT, |R13|, R7, PT ;  /* 0x000000070d00720b */ /* 0x000fc80003f0d200 */
[----:B------:R-:W-:Y:S02]  /*2020*/  FSEL R20, R16, R20, !P0 ;  /* 0x0000001410147208 */ /* 0x000fe40004000000 */
[----:B------:R-:W-:Y:S01]  /*2030*/  FSEL R21, R15, R21, !P0 ;  /* 0x000000150f157208 */ /* 0x000fe20004000000 */
[----:B------:R-:W-:Y:S06]  /*2040*/  BRA `(.L_x_72) ;  /* 0x0000000000547947 */ /* 0x000fec0003800000 */
.L_x_71:
[----:B------:R-:W-:-:S14]  /*2050*/  DSETP.NAN.AND P0, PT, R16, R16, PT ;  /* 0x000000101000722a */ /* 0x000fdc0003f08000 */
[----:B------:R-:W-:Y:S05]  /*2060*/  @P0 BRA `(.L_x_73) ;  /* 0x0000000000440947 */ /* 0x000fea0003800000 */
[----:B------:R-:W-:-:S14]  /*2070*/  DSETP.NAN.AND P0, PT, R14, R14, PT ;  /* 0x0000000e0e00722a */ /* 0x000fdc0003f08000 */
[----:B------:R-:W-:Y:S05]  /*2080*/  @P0 BRA `(.L_x_74) ;  /* 0x0000000000300947 */ /* 0x000fea0003800000 */
[----:B------:R-:W-:Y:S01]  /*2090*/  ISETP.NE.AND P0, PT, R7, R30, PT ;  /* 0x0000001e0700720c */ /* 0x000fe20003f05270 */
[----:B------:R-:W-:Y:S02]  /*20a0*/  IMAD.MOV.U32 R20, RZ, RZ, 0x0 ;  /* 0x00000000ff147424 */ /* 0x000fe400078e00ff */
[----:B------:R-:W-:-:S10]  /*20b0*/  IMAD.MOV.U32 R21, RZ, RZ, -0x80000 ;  /* 0xfff80000ff157424 */ /* 0x000fd400078e00ff */
[----:B------:R-:W-:Y:S05]  /*20c0*/  @!P0 BRA `(.L_x_72) ;  /* 0x0000000000348947 */ /* 0x000fea0003800000 */
[----:B------:R-:W-:Y:S02]  /*20d0*/  ISETP.NE.AND P0, PT, R7, 0x7ff00000, PT ;  /* 0x7ff000000700780c */ /* 0x000fe40003f05270 */
[----:B------:R-:W-:Y:S02]  /*20e0*/  LOP3.LUT R21, R17, 0x80000000, R15, 0x48, !PT ;  /* 0x8000000011157812 */ /* 0x000fe400078e480f */
[----:B------:R-:W-:-:S13]  /*20f0*/  ISETP.EQ.OR P0, PT, R30, RZ, !P0 ;  /* 0x000000ff1e00720c */ /* 0x000fda0004702670 */
[----:B------:R-:W-:Y:S02]  /*2100*/  @P0 LOP3.LUT R4, R21, 0x7ff00000, RZ, 0xfc, !PT ;  /* 0x7ff0000015040812 */ /* 0x000fe400078efcff */
[----:B------:R-:W-:Y:S01]  /*2110*/  @!P0 MOV R20, RZ ;  /* 0x000000ff00148202 */ /* 0x000fe20000000f00 */
[----:B------:R-:W-:Y:S02]  /*2120*/  @P0 IMAD.MOV.U32 R20, RZ, RZ, RZ ;  /* 0x000000ffff140224 */ /* 0x000fe400078e00ff */
[----:B------:R-:W-:Y:S01]  /*2130*/  @P0 IMAD.MOV.U32 R21, RZ, RZ, R4 ;  /* 0x000000ffff150224 */ /* 0x000fe200078e0004 */
[----:B------:R-:W-:Y:S06]  /*2140*/  BRA `(.L_x_72) ;  /* 0x0000000000147947 */ /* 0x000fec0003800000 */
.L_x_74:
[----:B------:R-:W-:Y:S01]  /*2150*/  LOP3.LUT R21, R15, 0x80000, RZ, 0xfc, !PT ;  /* 0x000800000f157812 */ /* 0x000fe200078efcff */
[----:B------:R-:W-:Y:S01]  /*2160*/  IMAD.MOV.U32 R20, RZ, RZ, R14 ;  /* 0x000000ffff147224 */ /* 0x000fe200078e000e */
[----:B------:R-:W-:Y:S06]  /*2170*/  BRA `(.L_x_72) ;  /* 0x0000000000087947 */ /* 0x000fec0003800000 */
.L_x_73:
[----:B------:R-:W-:Y:S01]  /*2180*/  LOP3.LUT R21, R17, 0x80000, RZ, 0xfc, !PT ;  /* 0x0008000011157812 */ /* 0x000fe200078efcff */
[----:B------:R-:W-:-:S07]  /*2190*/  IMAD.MOV.U32 R20, RZ, RZ, R16 ;  /* 0x000000ffff147224 */ /* 0x000fce00078e0010 */
.L_x_72:
[----:B------:R-:W-:Y:S02]  /*21a0*/  IMAD.MOV.U32 R6, RZ, RZ, R0 ;  /* 0x000000ffff067224 */ /* 0x000fe400078e0000 */
[----:B------:R-:W-:Y:S02]  /*21b0*/  IMAD.MOV.U32 R7, RZ, RZ, 0x0 ;  /* 0x00000000ff077424 */ /* 0x000fe400078e00ff */
[----:B------:R-:W-:Y:S02]  /*21c0*/  IMAD.MOV.U32 R4, RZ, RZ, R20 ;  /* 0x000000ffff047224 */ /* 0x000fe400078e0014 */
[----:B------:R-:W-:Y:S05]  /*21d0*/  RET.REL.NODEC R6 `(apply_layer_norm_kernel) ;  /* 0xffffffdc06887950 */ /* 0x000fea0003c3ffff */
        .weak           $__internal_4_$__cuda_sm20_dsqrt_rn_f64_mediumpath_v1
        .type           $__internal_4_$__cuda_sm20_dsqrt_rn_f64_mediumpath_v1,@function
        .size           $__internal_4_$__cuda_sm20_dsqrt_rn_f64_mediumpath_v1,(.L_x_154 - $__internal_4_$__cuda_sm20_dsqrt_rn_f64_mediumpath_v1)
$__internal_4_$__cuda_sm20_dsqrt_rn_f64_mediumpath_v1:
[----:B------:R-:W-:Y:S01]  /*21e0*/  ISETP.GE.U32.AND P0, PT, R6, -0x3400000, PT ;  /* 0xfcc000000600780c */ /* 0x000fe20003f06070 */
[----:B------:R-:W-:-:S12]  /*21f0*/  IMAD.MOV.U32 R13, RZ, RZ, R19 ;  /* 0x000000ffff0d7224 */ /* 0x000fd800078e0013 */
[----:B------:R-:W-:Y:S05]  /*2200*/  @!P0 BRA `(.L_x_75) ;  /* 0x0000000000208947 */ /* 0x000fea0003800000 */
[----:B------:R-:W-:-:S10]  /*2210*/  DFMA.RM R12, R16, R12, R14 ;  /* 0x0000000c100c722b */ /* 0x000fd4000000400e */
[----:B------:R-:W-:-:S05]  /*2220*/  IADD3 R6, P0, PT, R12, 0x1, RZ ;  /* 0x000000010c067810 */ /* 0x000fca0007f1e0ff */
[----:B------:R-:W-:-:S06]  /*2230*/  IMAD.X R7, RZ, RZ, R13, P0 ;  /* 0x000000ffff077224 */ /* 0x000fcc00000e060d */
[----:B------:R-:W-:-:S08]  /*2240*/  DFMA.RP R4, -R12, R6, R4 ;  /* 0x000000060c04722b */ /* 0x000fd00000008104 */
[----:B------:R-:W-:-:S06]  /*2250*/  DSETP.GT.AND P0, PT, R4, RZ, PT ;  /* 0x000000ff0400722a */ /* 0x000fcc0003f04000 */
[----:B------:R-:W-:Y:S02]  /*2260*/  FSEL R6, R6, R12, P0 ;  /* 0x0000000c06067208 */ /* 0x000fe40000000000 */
[----:B------:R-:W-:Y:S01]  /*2270*/  FSEL R7, R7, R13, P0 ;  /* 0x0000000d07077208 */ /* 0x000fe20000000000 */
[----:B------:R-:W-:Y:S06]  /*2280*/  BRA `(.L_x_76) ;  /* 0x0000000000647947 */ /* 0x000fec0003800000 */
.L_x_75:
[----:B------:R-:W-:-:S14]  /*2290*/  DSETP.NE.AND P0, PT, R4, RZ, PT ;  /* 0x000000ff0400722a */ /* 0x000fdc0003f05000 */
[----:B------:R-:W-:Y:S05]  /*22a0*/  @!P0 BRA `(.L_x_77) ;  /* 0x0000000000588947 */ /* 0x000fea0003800000 */
[----:B------:R-:W-:-:S13]  /*22b0*/  ISETP.GE.AND P0, PT, R5, RZ, PT ;  /* 0x000000ff0500720c */ /* 0x000fda0003f06270 */
[----:B------:R-:W-:Y:S01]  /*22c0*/  @!P0 IMAD.MOV.U32 R6, RZ, RZ, 0x0 ;  /* 0x00000000ff068424 */ /* 0x000fe200078e00ff */
[----:B------:R-:W-:Y:S01]  /*22d0*/  @!P0 MOV R7, 0xfff80000 ;  /* 0xfff8000000078802 */ /* 0x000fe20000000f00 */
[----:B------:R-:W-:Y:S06]  /*22e0*/  @!P0 BRA `(.L_x_76) ;  /* 0x00000000004c8947 */ /* 0x000fec0003800000 */
[----:B------:R-:W-:-:S13]  /*22f0*/  ISETP.GT.AND P0, PT, R5, 0x7fefffff, PT ;  /* 0x7fefffff0500780c */ /* 0x000fda0003f04270 */
[----:B------:R-:W-:Y:S05]  /*2300*/  @P0 BRA `(.L_x_77) ;  /* 0x0000000000400947 */ /* 0x000fea0003800000 */
[----:B------:R-:W-:Y:S01]  /*2310*/  DMUL R4, R4, 8.11296384146066816958e+31 ;  /* 0x4690000004047828 */ /* 0x000fe20000000000 */
[----:B------:R-:W-:Y:S02]  /*2320*/  IMAD.MOV.U32 R6, RZ, RZ, RZ ;  /* 0x000000ffff067224 */ /* 0x000fe400078e00ff */
[----:B------:R-:W-:Y:S02]  /*2330*/  IMAD.MOV.U32 R12, RZ, RZ, 0x0 ;  /* 0x00000000ff0c7424 */ /* 0x000fe400078e00ff */
[----:B------:R-:W-:Y:S01]  /*2340*/  IMAD.MOV.U32 R13, RZ, RZ, 0x3fd80000 ;  /* 0x3fd80000ff0d7424 */ /* 0x000fe200078e00ff */
[----:B------:R-:W0:Y:S02]  /*2350*/  MUFU.RSQ64H R7, R5 ;  /* 0x0000000500077308 */ /* 0x000e240000001c00 */
[----:B0-----:R-:W-:-:S08]  /*2360*/  DMUL R8, R6, R6 ;  /* 0x0000000606087228 */ /* 0x001fd00000000000 */
[----:B------:R-:W-:-:S08]  /*2370*/  DFMA R8, R4, -R8, 1 ;  /* 0x3ff000000408742b */ /* 0x000fd00000000808 */
[----:B------:R-:W-:Y:S02]  /*2380*/  DFMA R12, R8, R12, 0.5 ;  /* 0x3fe00000080c742b */ /* 0x000fe4000000000c */
[----:B------:R-:W-:-:S08]  /*2390*/  DMUL R8, R6, R8 ;  /* 0x0000000806087228 */ /* 0x000fd00000000000 */
[----:B------:R-:W-:-:S08]  /*23a0*/  DFMA R8, R12, R8, R6 ;  /* 0x000000080c08722b */ /* 0x000fd00000000006 */
[----:B------:R-:W-:Y:S02]  /*23b0*/  DMUL R6, R4, R8 ;  /* 0x0000000804067228 */ /* 0x000fe40000000000 */
[----:B------:R-:W-:-:S06]  /*23c0*/  VIADD R9, R9, 0xfff00000 ;  /* 0xfff0000009097836 */ /* 0x000fcc0000000000 */
[----:B------:R-:W-:-:S08]  /*23d0*/  DFMA R12, R6, -R6, R4 ;  /* 0x80000006060c722b */ /* 0x000fd00000000004 */
[----:B------:R-:W-:-:S10]  /*23e0*/  DFMA R6, R8, R12, R6 ;  /* 0x0000000c0806722b */ /* 0x000fd40000000006 */
[----:B------:R-:W-:Y:S01]  /*23f0*/  VIADD R7, R7, 0xfcb00000 ;  /* 0xfcb0000007077836 */ /* 0x000fe20000000000 */
[----:B------:R-:W-:Y:S06]  /*2400*/  BRA `(.L_x_76) ;  /* 0x0000000000047947 */ /* 0x000fec0003800000 */
.L_x_77:
[----:B------:R-:W-:-:S11]  /*2410*/  DADD R6, R4, R4 ;  /* 0x0000000004067229 */ /* 0x000fd60000000004 */
.L_x_76:
[----:B------:R-:W-:Y:S02]  /*2420*/  IMAD.MOV.U32 R4, RZ, RZ, R0 ;  /* 0x000000ffff047224 */ /* 0x000fe400078e0000 */
[----:B------:R-:W-:Y:S02]  /*2430*/  IMAD.MOV.U32 R5, RZ, RZ, 0x0 ;  /* 0x00000000ff057424 */ /* 0x000fe400078e00ff */
[----:B------:R-:W-:Y:S02]  /*2440*/  IMAD.MOV.U32 R8, RZ, RZ, R6 ;  /* 0x000000ffff087224 */ /* 0x000fe400078e0006 */
[----:B------:R-:W-:Y:S01]  /*2450*/  IMAD.MOV.U32 R9, RZ, RZ, R7 ;  /* 0x000000ffff097224 */ /* 0x000fe200078e0007 */
[----:B------:R-:W-:Y:S06]  /*2460*/  RET.REL.NODEC R4 `(apply_layer_norm_kernel) ;  /* 0xffffffd804e47950 */ /* 0x000fec0003c3ffff */
.L_x_78:
        /* <DEDUP_REMOVED lines=9> */
.L_x_154:


//--------------------- .text.row_mean_var_kernel --------------------------
	.section	.text.row_mean_var_kernel,"ax",@progbits
	.align	128
        .global         row_mean_var_kernel
        .type           row_mean_var_kernel,@function
        .size           row_mean_var_kernel,(.L_x_155 - row_mean_var_kernel)
        .other          row_mean_var_kernel,@"STO_CUDA_ENTRY STV_DEFAULT"
row_mean_var_kernel:
.text.row_mean_var_kernel:
[----:B------:R-:W-:Y:S01]  /*0000*/  LDC R1, c[0x0][0x37c] ;  /* 0x0000df00ff017b82 */ /* 0x000fe20000000800 */
[----:B------:R-:W0:Y:S01]  /*0010*/  S2R R0, SR_CTAID.X ;  /* 0x0000000000007919 */ /* 0x000e220000002500 */
[----:B------:R-:W0:Y:S02]  /*0020*/  LDCU UR4, c[0x0][0x398] ;  /* 0x00007300ff0477ac */ /* 0x000e240008000800 */
[----:B0-----:R-:W-:-:S13]  /*0030*/  ISETP.GE.AND P0, PT, R0, UR4, PT ;  /* 0x0000000400007c0c */ /* 0x001fda000bf06270 */
[----:B------:R-:W-:Y:S05]  /*0040*/  @P0 EXIT ;  /* 0x000000000000094d */ /* 0x000fea0003800000 */
[----:B------:R-:W0:Y:S01]  /*0050*/  LDCU UR7, c[0x0][0x39c] ;  /* 0x00007380ff0777ac */ /* 0x000e220008000800 */
[----:B------:R-:W-:Y:S02]  /*0060*/  CS2R R4, SRZ ;  /* 0x0000000000047805 */ /* 0x000fe4000001ff00 */
[----:B------:R-:W-:Y:S01]  /*0070*/  CS2R R6, SRZ ;  /* 0x0000000000067805 */ /* 0x000fe2000001ff00 */
[----:B------:R-:W1:Y:S01]  /*0080*/  LDCU.64 UR8, c[0x0][0x358] ;  /* 0x00006b00ff0877ac */ /* 0x000e620008000a00 */
[----:B0-----:R-:W-:-:S09]  /*0090*/  UISETP.GE.AND UP0, UPT, UR7, 0x1, UPT ;  /* 0x000000010700788c */ /* 0x001fd2000bf06270 */
[----:B-1----:R-:W-:Y:S05]  /*00a0*/  BRA.U !UP0, `(.L_x_79) ;  /* 0x0000000908447547 */ /* 0x002fea000b800000 */
[----:B------:R-:W-:Y:S02]  /*00b0*/  UISETP.GE.U32.AND UP1, UPT, UR7, 0x10, UPT ;  /* 0x000000100700788c */ /* 0x000fe4000bf26070 */
[----:B------:R-:W-:Y:S01]  /*00c0*/  IMAD R24, R0, UR7, RZ ;  /* 0x0000000700187c24 */ /* 0x000fe2000f8e02ff */
[----:B------:R-:W-:Y:S01]  /*00d0*/  ULOP3.LUT UR5, UR7, 0xf, URZ, 0xc0, !UPT ;  /* 0x0000000f07057892 */ /* 0x000fe2000f8ec0ff */
[----:B------:R-:W-:Y:S02]  /*00e0*/  CS2R R6, SRZ ;  /* 0x0000000000067805 */ /* 0x000fe4000001ff00 */
[----:B------:R-:W-:Y:S01]  /*00f0*/  CS2R R4, SRZ ;  /* 0x0000000000047805 */ /* 0x000fe2000001ff00 */
[----:B------:R-:W-:Y:S01]  /*0100*/  UMOV UR4, URZ ;  /* 0x000000ff00047c82 */ /* 0x000fe20008000000 */
[----:B------:R-:W-:Y:S01]  /*0110*/  SHF.R.S32.HI R25, RZ, 0x1f, R24 ;  /* 0x0000001fff197819 */ /* 0x000fe20000011418 */
[----:B------:R-:W-:Y:S01]  /*0120*/  UISETP.NE.AND UP0, UPT, UR5, URZ, UPT ;  /* 0x000000ff0500728c */ /* 0x000fe2000bf05270 */
[----:B------:R-:W-:Y:S10]  /*0130*/  BRA.U !UP1, `(.L_x_80) ;  /* 0x0000000109f47547 */ /* 0x000ff4000b800000 */
[----:B------:R-:W0:Y:S01]  /*0140*/  LDC.64 R2, c[0x0][0x380] ;  /* 0x0000e000ff027b82 */ /* 0x000e220000000a00 */
[----:B------:R-:W-:Y:S01]  /*0150*/  ULOP3.LUT UR4, UR7, 0x7ffffff0, URZ, 0xc0, !UPT ;  /* 0x7ffffff007047892 */ /* 0x000fe2000f8ec0ff */
[----:B------:R-:W-:-:S03]  /*0160*/  CS2R R6, SRZ ;  /* 0x0000000000067805 */ /* 0x000fc6000001ff00 */
[----:B------:R-:W-:Y:S01]  /*0170*/  UIADD3 UR6, UPT, UPT, -UR4, URZ, URZ ;  /* 0x000000ff04067290 */ /* 0x000fe2000fffe1ff */
[----:B0-----:R-:W-:-:S04]  /*0180*/  LEA R2, P0, R24, R2, 0x3 ;  /* 0x0000000218027211 */ /* 0x001fc800078018ff */
[----:B------:R-:W-:Y:S02]  /*0190*/  IADD3 R2, P1, PT, R2, 0x40, RZ ;  /* 0x0000004002027810 */ /* 0x000fe40007f3e0ff */
[----:B------:R-:W-:-:S05]  /*01a0*/  LEA.HI.X R3, R24, R3, R25, 0x3, P0 ;  /* 0x0000000318037211 */ /* 0x000fca00000f1c19 */
[----:B------:R-:W-:-:S07]  /*01b0*/  IMAD.X R3, RZ, RZ, R3, P1 ;  /* 0x000000ffff037224 */ /* 0x000fce00008e0603 */
.L_x_81:
[----:B------:R-:W2:Y:S04]  /*01c0*/  LDG.E.64 R8, desc[UR8][R2.64+-0x40] ;  /* 0xffffc00802087981 */ /* 0x000ea8000c1e1b00 */
[----:B------:R-:W3:Y:S04]  /*01d0*/  LDG.E.64 R10, desc[UR8][R2.64+-0x38] ;  /* 0xffffc808020a7981 */ /* 0x000ee8000c1e1b00 */
[----:B------:R-:W4:Y:S04]  /*01e0*/  LDG.E.64 R12, desc[UR8][R2.64+-0x30] ;  /* 0xffffd008020c7981 */ /* 0x000f28000c1e1b00 */
[----:B------:R-:W5:Y:S04]  /*01f0*/  LDG.E.64 R14, desc[UR8][R2.64+-0x28] ;  /* 0xffffd808020e7981 */ /* 0x000f68000c1e1b00 */
[----:B------:R-:W5:Y:S04]  /*0200*/  LDG.E.64 R16, desc[UR8][R2.64+-0x20] ;  /* 0xffffe00802107981 */ /* 0x000f68000c1e1b00 */
[----:B------:R-:W5:Y:S04]  /*0210*/  LDG.E.64 R18, desc[UR8][R2.64+-0x18] ;  /* 0xffffe80802127981 */ /* 0x000f68000c1e1b00 */
[----:B------:R-:W5:Y:S04]  /*0220*/  LDG.E.64 R20, desc[UR8][R2.64+-0x10] ;  /* 0xfffff00802147981 */ /* 0x000f68000c1e1b00 */
[----:B------:R-:W5:Y:S01]  /*0230*/  LDG.E.64 R22, desc[UR8][R2.64+-0x8] ;  /* 0xfffff80802167981 */ /* 0x000f62000c1e1b00 */
[----:B--2---:R-:W-:-:S02]  /*0240*/  DADD R4, R8, R4 ;  /* 0x0000000008047229 */ /* 0x004fc40000000004 */
[----:B------:R-:W-:Y:S01]  /*0250*/  DFMA R8, R8, R8, R6 ;  /* 0x000000080808722b */ /* 0x000fe20000000006 */
[----:B------:R-:W2:Y:S05]  /*0260*/  LDG.E.64 R6, desc[UR8][R2.64] ;  /* 0x0000000802067981 */ /* 0x000eaa000c1e1b00 */
[----:B---3--:R-:W-:Y:S02]  /*0270*/  DADD R4, R4, R10 ;  /* 0x0000000004047229 */ /* 0x008fe4000000000a */
[----:B------:R-:W-:Y:S02]  /*0280*/  DFMA R10, R10, R10, R8 ;  /* 0x0000000a0a0a722b */ /* 0x000fe40000000008 */
[----:B------:R-:W3:Y:S04]  /*0290*/  LDG.E.64 R8, desc[UR8][R2.64+0x8] ;  /* 0x0000080802087981 */ /* 0x000ee8000c1e1b00 */
[----:B----4-:R-:W-:-:S02]  /*02a0*/  DADD R4, R4, R12 ;  /* 0x0000000004047229 */ /* 0x010fc4000000000c */
[----:B------:R-:W-:Y:S02]  /*02b0*/  DFMA R12, R12, R12, R10 ;  /* 0x0000000c0c0c722b */ /* 0x000fe4000000000a */
[----:B------:R-:W4:Y:S04]  /*02c0*/  LDG.E.64 R10, desc[UR8][R2.64+0x10] ;  /* 0x00001008020a7981 */ /* 0x000f28000c1e1b00 */
[----:B-----5:R-:W-:Y:S02]  /*02d0*/  DADD R4, R4, R14 ;  /* 0x0000000004047229 */ /* 0x020fe4000000000e */
[----:B------:R-:W-:Y:S02]  /*02e0*/  DFMA R14, R14, R14, R12 ;  /* 0x0000000e0e0e722b */ /* 0x000fe4000000000c */
[----:B------:R-:W5:Y:S04]  /*02f0*/  LDG.E.64 R12, desc[UR8][R2.64+0x18] ;  /* 0x00001808020c7981 */ /* 0x000f68000c1e1b00 */
[----:B------:R-:W-:-:S02]  /*0300*/  DADD R4, R4, R16 ;  /* 0x0000000004047229 */ /* 0x000fc40000000010 */
[----:B------:R-:W-:Y:S02]  /*0310*/  DFMA R16, R16, R16, R14 ;  /* 0x000000101010722b */ /* 0x000fe4000000000e */
[----:B------:R-:W5:Y:S04]  /*0320*/  LDG.E.64 R14, desc[UR8][R2.64+0x20] ;  /* 0x00002008020e7981 */ /* 0x000f68000c1e1b00 */
[----:B------:R-:W-:Y:S02]  /*0330*/  DADD R4, R4, R18 ;  /* 0x0000000004047229 */ /* 0x000fe40000000012 */
[----:B------:R-:W-:Y:S02]  /*0340*/  DFMA R18, R18, R18, R16 ;  /* 0x000000121212722b */ /* 0x000fe40000000010 */
[----:B------:R-:W5:Y:S04]  /*0350*/  LDG.E.64 R16, desc[UR8][R2.64+0x28] ;  /* 0x0000280802107981 */ /* 0x000f68000c1e1b00 */
[----:B------:R-:W-:-:S02]  /*0360*/  DADD R4, R4, R20 ;  /* 0x0000000004047229 */ /* 0x000fc40000000014 */
[----:B------:R-:W-:Y:S02]  /*0370*/  DFMA R20, R20, R20, R18 ;  /* 0x000000141414722b */ /* 0x000fe40000000012 */
[----:B------:R-:W5:Y:S04]  /*0380*/  LDG.E.64 R18, desc[UR8][R2.64+0x30] ;  /* 0x0000300802127981 */ /* 0x000f68000c1e1b00 */
[----:B------:R-:W-:Y:S02]  /*0390*/  DADD R4, R4, R22 ;  /* 0x0000000004047229 */ /* 0x000fe40000000016 */
[----:B------:R-:W-:Y:S02]  /*03a0*/  DFMA R22, R22, R22, R20 ;  /* 0x000000161616722b */ /* 0x000fe40000000014 */
[----:B------:R0:W5:Y:S01]  /*03b0*/  LDG.E.64 R20, desc[UR8][R2.64+0x38] ;  /* 0x0000380802147981 */ /* 0x000162000c1e1b00 */
[----:B------:R-:W-:-:S04]  /*03c0*/  UIADD3 UR6, UPT, UPT, UR6, 0x10, URZ ;  /* 0x0000001006067890 */ /* 0x000fc8000fffe0ff */
[----:B------:R-:W-:Y:S01]  /*03d0*/  UISETP.NE.AND UP1, UPT, UR6, URZ, UPT ;  /* 0x000000ff0600728c */ /* 0x000fe2000bf25270 */
[----:B0-----:R-:W-:-:S05]  /*03e0*/  IADD3 R2, P0, PT, R2, 0x80, RZ ;  /* 0x0000008002027810 */ /* 0x001fca0007f1e0ff */
[----:B------:R-:W-:Y:S01]  /*03f0*/  IMAD.X R3, RZ, RZ, R3, P0 ;  /* 0x000000ffff037224 */ /* 0x000fe200000e0603 */
[----:B--2---:R-:W-:Y:S02]  /*0400*/  DADD R4, R4, R6 ;  /* 0x0000000004047229 */ /* 0x004fe40000000006 */
[----:B------:R-:W-:-:S06]  /*0410*/  DFMA R22, R6, R6, R22 ;  /* 0x000000060616722b */ /* 0x000fcc0000000016 */
[----:B---3--:R-:W-:Y:S02]  /*0420*/  DADD R4, R4, R8 ;  /* 0x0000000004047229 */ /* 0x008fe40000000008 */
[----:B------:R-:W-:-:S06]  /*0430*/  DFMA R22, R8, R8, R22 ;  /* 0x000000080816722b */ /* 0x000fcc0000000016 */
[----:B----4-:R-:W-:Y:S02]  /*0440*/  DADD R4, R4, R10 ;  /* 0x0000000004047229 */ /* 0x010fe4000000000a */
[----:B------:R-:W-:-:S06]  /*0450*/  DFMA R22, R10, R10, R22 ;  /* 0x0000000a0a16722b */ /* 0x000fcc0000000016 */
[----:B-----5:R-:W-:Y:S02]  /*0460*/  DADD R4, R4, R12 ;  /* 0x0000000004047229 */ /* 0x020fe4000000000c */
[----:B------:R-:W-:-:S06]  /*0470*/  DFMA R22, R12, R12, R22 ;  /* 0x0000000c0c16722b */ /* 0x000fcc0000000016 */
[----:B------:R-:W-:Y:S02]  /*0480*/  DADD R4, R4, R14 ;  /* 0x0000000004047229 */ /* 0x000fe4000000000e */
[----:B------:R-:W-:-:S06]  /*0490*/  DFMA R22, R14, R14, R22 ;  /* 0x0000000e0e16722b */ /* 0x000fcc0000000016 */
[----:B------:R-:W-:Y:S02]  /*04a0*/  DADD R4, R4, R16 ;  /* 0x0000000004047229 */ /* 0x000fe40000000010 */
[----:B------:R-:W-:-:S06]  /*04b0*/  DFMA R22, R16, R16, R22 ;  /* 0x000000101016722b */ /* 0x000fcc0000000016 */
[----:B------:R-:W-:Y:S02]  /*04c0*/  DADD R4, R4, R18 ;  /* 0x0000000004047229 */ /* 0x000fe40000000012 */
[----:B------:R-:W-:-:S06]  /*04d0*/  DFMA R22, R18, R18, R22 ;  /* 0x000000121216722b */ /* 0x000fcc0000000016 */
[----:B------:R-:W-:Y:S02]  /*04e0*/  DADD R4, R4, R20 ;  /* 0x0000000004047229 */ /* 0x000fe40000000014 */
[----:B------:R-:W-:Y:S01]  /*04f0*/  DFMA R6, R20, R20, R22 ;  /* 0x000000141406722b */ /* 0x000fe20000000016 */
[----:B------:R-:W-:Y:S10]  /*0500*/  BRA.U UP1, `(.L_x_81) ;  /* 0xfffffffd012c7547 */ /* 0x000ff4000b83ffff */
.L_x_80:
[----:B------:R-:W-:Y:S05]  /*0510*/  BRA.U !UP0, `(.L_x_79) ;  /* 0x0000000508287547 */ /* 0x000fea000b800000 */
[----:B------:R-:W-:Y:S02]  /*0520*/  UISETP.GE.U32.AND UP0, UPT, UR5, 0x8, UPT ;  /* 0x000000080500788c */ /* 0x000fe4000bf06070 */
[----:B------:R-:W-:-:S04]  /*0530*/  ULOP3.LUT UR6, UR7, 0x7, URZ, 0xc0, !UPT ;  /* 0x0000000707067892 */ /* 0x000fc8000f8ec0ff */
[----:B------:R-:W-:-:S03]  /*0540*/  UISETP.NE.AND UP1, UPT, UR6, URZ, UPT ;  /* 0x000000ff0600728c */ /* 0x000fc6000bf25270 */
[----:B------:R-:W-:Y:S08]  /*0550*/  BRA.U !UP0, `(.L_x_82) ;  /* 0x0000000108787547 */ /* 0x000ff0000b800000 */
[----:B------:R-:W0:Y:S01]  /*0560*/  LDC.64 R22, c[0x0][0x380] ;  /* 0x0000e000ff167b82 */ /* 0x000e220000000a00 */
[----:B------:R-:W-:-:S05]  /*0570*/  IADD3 R2, P0, PT, R24, UR4, RZ ;  /* 0x0000000418027c10 */ /* 0x000fca000ff1e0ff */
[----:B------:R-:W-:Y:S01]  /*0580*/  IMAD.X R3, RZ, RZ, R25, P0 ;  /* 0x000000ffff037224 */ /* 0x000fe200000e0619 */
[----:B0-----:R-:W-:-:S04]  /*0590*/  LEA R22, P0, R2, R22, 0x3 ;  /* 0x0000001602167211 */ /* 0x001fc800078018ff */
[----:B------:R-:W-:-:S05]  /*05a0*/  LEA.HI.X R23, R2, R23, R3, 0x3, P0 ;  /* 0x0000001702177211 */ /* 0x000fca00000f1c03 */
        /* <DEDUP_REMOVED lines=8> */
[----:B------:R-:W-:Y:S01]  /*0630*/  UIADD3 UR4, UPT, UPT, UR4, 0x8, URZ ;  /* 0x0000000804047890 */ /* 0x000fe2000fffe0ff */
[----:B--2---:R-:W-:-:S02]  /*0640*/  DADD R4, R4, R18 ;  /* 0x0000000004047229 */ /* 0x004fc40000000012 */
        /* <DEDUP_REMOVED lines=14> */
[----:B------:R-:W-:-:S11]  /*0730*/  DFMA R6, R20, R20, R6 ;  /* 0x000000141406722b */ /* 0x000fd60000000006 */
.L_x_82:
        /* <DEDUP_REMOVED lines=22> */
[----:B------:R-:W-:-:S11]  /*08a0*/  DFMA R6, R8, R8, R6 ;  /* 0x000000080806722b */ /* 0x000fd60000000006 */
.L_x_83:
[----:B------:R-:W-:Y:S05]  /*08b0*/  BRA.U !UP1, `(.L_x_79) ;  /* 0x0000000109407547 */ /* 0x000fea000b800000 */
[----:B------:R-:W0:Y:S01]  /*08c0*/  LDC.64 R2, c[0x0][0x380] ;  /* 0x0000e000ff027b82 */ /* 0x000e220000000a00 */
[----:B------:R-:W-:Y:S01]  /*08d0*/  IADD3 R9, P0, PT, R24, UR4, RZ ;  /* 0x0000000418097c10 */ /* 0x000fe2000ff1e0ff */
[----:B------:R-:W-:-:S03]  /*08e0*/  UIADD3 UR5, UPT, UPT, -UR5, URZ, URZ ;  /* 0x000000ff05057290 */ /* 0x000fc6000fffe1ff */
[----:B0-----:R-:W-:Y:S01]  /*08f0*/  LEA R8, P1, R9, R2, 0x3 ;  /* 0x0000000209087211 */ /* 0x001fe200078218ff */
[----:B------:R-:W-:-:S05]  /*0900*/  IMAD.X R2, RZ, RZ, R25, P0 ;  /* 0x000000ffff027224 */ /* 0x000fca00000e0619 */
[----:B------:R-:W-:-:S07]  /*0910*/  LEA.HI.X R9, R9, R3, R2, 0x3, P1 ;  /* 0x0000000309097211 */ /* 0x000fce00008f1c02 */
.L_x_84:
[----:B------:R-:W-:Y:S02]  /*0920*/  IMAD.MOV.U32 R2, RZ, RZ, R8 ;  /* 0x000000ffff027224 */ /* 0x000fe400078e0008 */
[----:B------:R-:W-:-:S06]  /*0930*/  IMAD.MOV.U32 R3, RZ, RZ, R9 ;  /* 0x000000ffff037224 */ /* 0x000fcc00078e0009 */
[----:B------:R-:W2:Y:S01]  /*0940*/  LDG.E.64 R2, desc[UR8][R2.64] ;  /* 0x0000000802027981 */ /* 0x000ea2000c1e1b00 */
[----:B------:R-:W-:Y:S01]  /*0950*/  UIADD3 UR5, UPT, UPT, UR5, 0x1, URZ ;  /* 0x0000000105057890 */ /* 0x000fe2000fffe0ff */
[----:B------:R-:W-:-:S03]  /*0960*/  IADD3 R8, P0, PT, R8, 0x8, RZ ;  /* 0x0000000808087810 */ /* 0x000fc60007f1e0ff */
[----:B------:R-:W-:Y:S02]  /*0970*/  UISETP.NE.AND UP0, UPT, UR5, URZ, UPT ;  /* 0x000000ff0500728c */ /* 0x000fe4000bf05270 */
[----:B------:R-:W-:Y:S01]  /*0980*/  IMAD.X R9, RZ, RZ, R9, P0 ;  /* 0x000000ffff097224 */ /* 0x000fe200000e0609 */
[C---:B--2---:R-:W-:Y:S02]  /*0990*/  DADD R4, R2.reuse, R4 ;  /* 0x0000000002047229 */ /* 0x044fe40000000004 */
[----:B------:R-:W-:-:S04]  /*09a0*/  DFMA R6, R2, R2, R6 ;  /* 0x000000020206722b */ /* 0x000fc80000000006 */
[----:B------:R-:W-:Y:S07]  /*09b0*/  BRA.U UP0, `(.L_x_84) ;  /* 0xfffffffd00d87547 */ /* 0x000fee000b83ffff */
.L_x_79:
[----:B------:R-:W0:Y:S01]  /*09c0*/  I2F.F64 R8, UR7 ;  /* 0x0000000700087d12 */ /* 0x000e220008201c00 */
[----:B------:R-:W-:Y:S01]  /*09d0*/  IMAD.MOV.U32 R2, RZ, RZ, 0x1 ;  /* 0x00000001ff027424 */ /* 0x000fe200078e00ff */
[----:B------:R-:W-:-:S06]  /*09e0*/  FSETP.GEU.AND P1, PT, |R5|, 6.5827683646048100446e-37, PT ;  /* 0x036000000500780b */ /* 0x000fcc0003f2e200 */
[----:B0-----:R-:W0:Y:S02]  /*09f0*/  MUFU.RCP64H R3, R9 ;  /* 0x0000000900037308 */ /* 0x001e240000001800 */
[----:B0-----:R-:W-:-:S08]  /*0a00*/  DFMA R10, -R8, R2, 1 ;  /* 0x3ff00000080a742b */ /* 0x001fd00000000102 */
[----:B------:R-:W-:-:S08]  /*0a10*/  DFMA R10, R10, R10, R10 ;  /* 0x0000000a0a0a722b */ /* 0x000fd0000000000a */
[----:B------:R-:W-:-:S08]  /*0a20*/  DFMA R10, R2, R10, R2 ;  /* 0x0000000a020a722b */ /* 0x000fd00000000002 */
[----:B------:R-:W-:-:S08]  /*0a30*/  DFMA R2, -R8, R10, 1 ;  /* 0x3ff000000802742b */ /* 0x000fd0000000010a */
[----:B------:R-:W-:-:S08]  /*0a40*/  DFMA R2, R10, R2, R10 ;  /* 0x000000020a02722b */ /* 0x000fd0000000000a */
[----:B------:R-:W-:-:S08]  /*0a50*/  DMUL R10, R2, R4 ;  /* 0x00000004020a7228 */ /* 0x000fd00000000000 */
[----:B------:R-:W-:-:S08]  /*0a60*/  DFMA R12, -R8, R10, R4 ;  /* 0x0000000a080c722b */ /* 0x000fd00000000104 */
[----:B------:R-:W-:-:S10]  /*0a70*/  DFMA R2, R2, R12, R10 ;  /* 0x0000000c0202722b */ /* 0x000fd4000000000a */
[----:B------:R-:W-:-:S05]  /*0a80*/  FFMA R10, RZ, R9, R3 ;  /* 0x00000009ff0a7223 */ /* 0x000fca0000000003 */
[----:B------:R-:W-:-:S13]  /*0a90*/  FSETP.GT.AND P0, PT, |R10|, 1.469367938527859385e-39, PT ;  /* 0x001000000a00780b */ /* 0x000fda0003f04200 */
[----:B------:R-:W-:Y:S05]  /*0aa0*/  @P0 BRA P1, `(.L_x_85) ;  /* 0x0000000000200947 */ /* 0x000fea0000800000 */
[----:B------:R-:W-:Y:S01]  /*0ab0*/  IMAD.MOV.U32 R14, RZ, RZ, R4 ;  /* 0x000000ffff0e7224 */ /* 0x000fe200078e0004 */
[----:B------:R-:W-:Y:S01]  /*0ac0*/  MOV R24, 0xb10 ;  /* 0x00000b1000187802 */ /* 0x000fe20000000f00 */
[----:B------:R-:W-:Y:S02]  /*0ad0*/  IMAD.MOV.U32 R15, RZ, RZ, R5 ;  /* 0x000000ffff0f7224 */ /* 0x000fe400078e0005 */
[----:B------:R-:W-:Y:S02]  /*0ae0*/  IMAD.MOV.U32 R10, RZ, RZ, R8 ;  /* 0x000000ffff0a7224 */ /* 0x000fe400078e0008 */
[----:B------:R-:W-:-:S07]  /*0af0*/  IMAD.MOV.U32 R11, RZ, RZ, R9 ;  /* 0x000000ffff0b7224 */ /* 0x000fce00078e0009 */
[----:B------:R-:W-:Y:S05]  /*0b00*/  CALL.REL.NOINC `($__internal_5_$__cuda_sm20_div_rn_f64_full) ;  /* 0x0000000000787944 */ /* 0x000fea0003c00000 */
[----:B------:R-:W-:Y:S02]  /*0b10*/  IMAD.MOV.U32 R2, RZ, RZ, R4 ;  /* 0x000000ffff027224 */ /* 0x000fe400078e0004 */
[----:B------:R-:W-:-:S07]  /*0b20*/  IMAD.MOV.U32 R3, RZ, RZ, R5 ;  /* 0x000000ffff037224 */ /* 0x000fce00078e0005 */
.L_x_85:
[----:B------:R-:W0:Y:S01]  /*0b30*/  MUFU.RCP64H R5, R9 ;  /* 0x0000000900057308 */ /* 0x000e220000001800 */
[----:B------:R-:W-:Y:S01]  /*0b40*/  IMAD.MOV.U32 R4, RZ, RZ, 0x1 ;  /* 0x00000001ff047424 */ /* 0x000fe200078e00ff */
[----:B------:R-:W-:-:S05]  /*0b50*/  FSETP.GEU.AND P1, PT, |R7|, 6.5827683646048100446e-37, PT ;  /* 0x036000000700780b */ /* 0x000fca0003f2e200 */
[----:B0-----:R-:W-:-:S08]  /*0b60*/  DFMA R10, -R8, R4, 1 ;  /* 0x3ff00000080a742b */ /* 0x001fd00000000104 */
[----:B------:R-:W-:-:S08]  /*0b70*/  DFMA R10, R10, R10, R10 ;  /* 0x0000000a0a0a722b */ /* 0x000fd0000000000a */
[----:B------:R-:W-:Y:S02]  /*0b80*/  DFMA R4, R4, R10, R4 ;  /* 0x0000000a0404722b */ /* 0x000fe40000000004 */
[----:B------:R-:W0:Y:S06]  /*0b90*/  LDC.64 R10, c[0x0][0x388] ;  /* 0x0000e200ff0a7b82 */ /* 0x000e2c0000000a00 */
[----:B------:R-:W-:-:S08]  /*0ba0*/  DFMA R12, -R8, R4, 1 ;  /* 0x3ff00000080c742b */ /* 0x000fd00000000104 */
[----:B------:R-:W-:-:S08]  /*0bb0*/  DFMA R14, R4, R12, R4 ;  /* 0x0000000c040e722b */ /* 0x000fd00000000004 */
[----:B------:R-:W-:Y:S01]  /*0bc0*/  DMUL R4, R14, R6 ;  /* 0x000000060e047228 */ /* 0x000fe20000000000 */
[----:B0-----:R-:W-:-:S05]  /*0bd0*/  IMAD.WIDE.U32 R10, R0, 0x8, R10 ;  /* 0x00000008000a7825 */ /* 0x001fca00078e000a */
[----:B------:R0:W-:Y:S02]  /*0be0*/  STG.E.64 desc[UR8][R10.64], R2 ;  /* 0x000000020a007986 */ /* 0x0001e4000c101b08 */
[----:B------:R-:W-:-:S08]  /*0bf0*/  DFMA R12, -R8, R4, R6 ;  /* 0x00000004080c722b */ /* 0x000fd00000000106 */
[----:B------:R-:W-:-:S10]  /*0c00*/  DFMA R4, R14, R12, R4 ;  /* 0x0000000c0e04722b */ /* 0x000fd40000000004 */
[----:B------:R-:W-:-:S05]  /*0c10*/  FFMA R12, RZ, R9, R5 ;  /* 0x00000009ff0c7223 */ /* 0x000fca0000000005 */
[----:B------:R-:W-:-:S13]  /*0c20*/  FSETP.GT.AND P0, PT, |R12|, 1.469367938527859385e-39, PT ;  /* 0x001000000c00780b */ /* 0x000fda0003f04200 */
[----:B0-----:R-:W-:Y:S05]  /*0c30*/  @P0 BRA P1, `(.L_x_86) ;  /* 0x0000000000180947 */ /* 0x001fea0000800000 */
[----:B------:R-:W-:Y:S01]  /*0c40*/  IMAD.MOV.U32 R14, RZ, RZ, R6 ;  /* 0x000000ffff0e7224 */ /* 0x000fe200078e0006 */
[----:B------:R-:W-:Y:S01]  /*0c50*/  MOV R24, 0xca0 ;  /* 0x00000ca000187802 */ /* 0x000fe20000000f00 */
[----:B------:R-:W-:Y:S02]  /*0c60*/  IMAD.MOV.U32 R15, RZ, RZ, R7 ;  /* 0x000000ffff0f7224 */ /* 0x000fe400078e0007 */
[----:B------:R-:W-:Y:S02]  /*0c70*/  IMAD.MOV.U32 R10, RZ, RZ, R8 ;  /* 0x000000ffff0a7224 */ /* 0x000fe400078e0008 */
[----:B------:R-:W-:-:S07]  /*0c80*/  IMAD.MOV.U32 R11, RZ, RZ, R9 ;  /* 0x000000ffff0b7224 */ /* 0x000fce00078e0009 */
[----:B------:R-:W-:Y:S05]  /*0c90*/  CALL.REL.NOINC `($__internal_5_$__cuda_sm20_div_rn_f64_full) ;  /* 0x0000000000147944 */ /* 0x000fea0003c00000 */
.L_x_86:
[----:B------:R-:W0:Y:S01]  /*0ca0*/  LDC.64 R6, c[0x0][0x390] ;  /* 0x0000e400ff067b82 */ /* 0x000e220000000a00 */
[----:B------:R-:W-:Y:S01]  /*0cb0*/  DFMA R2, -R2, R2, R4 ;  /* 0x000000020202722b */ /* 0x000fe20000000104 */
[----:B0-----:R-:W-:-:S06]  /*0cc0*/  IMAD.WIDE.U32 R4, R0, 0x8, R6 ;  /* 0x0000000800047825 */ /* 0x001fcc00078e0006 */
[----:B------:R-:W-:Y:S01]  /*0cd0*/  STG.E.64 desc[UR8][R4.64], R2 ;  /* 0x0000000204007986 */ /* 0x000fe2000c101b08 */
[----:B------:R-:W-:Y:S05]  /*0ce0*/  EXIT ;  /* 0x000000000000794d */ /* 0x000fea0003800000 */
        .weak           $__internal_5_$__cuda_sm20_div_rn_f64_full
        .type           $__internal_5_$__cuda_sm20_div_rn_f64_full,@function
        .size           $__internal_5_$__cuda_sm20_div_rn_f64_full,(.L_x_155 - $__internal_5_$__cuda_sm20_div_rn_f64_full)
$__internal_5_$__cuda_sm20_div_rn_f64_full:
[C---:B------:R-:W-:Y:S01]  /*0cf0*/  FSETP.GEU.AND P0, PT, |R11|.reuse, 1.469367938527859385e-39, PT ;  /* 0x001000000b00780b */ /* 0x040fe20003f0e200 */
[----:B------:R-:W-:Y:S01]  /*0d00*/  IMAD.MOV.U32 R18, RZ, RZ, 0x1 ;  /* 0x00000001ff127424 */ /* 0x000fe200078e00ff */
[C---:B------:R-:W-:Y:S01]  /*0d10*/  LOP3.LUT R4, R11.reuse, 0x800fffff, RZ, 0xc0, !PT ;  /* 0x800fffff0b047812 */ /* 0x040fe200078ec0ff */
[----:B------:R-:W-:Y:S01]  /*0d20*/  IMAD.MOV.U32 R26, RZ, RZ, 0x1ca00000 ;  /* 0x1ca00000ff1a7424 */ /* 0x000fe200078e00ff */
[----:B------:R-:W-:Y:S02]  /*0d30*/  LOP3.LUT R22, R11, 0x7ff00000, RZ, 0xc0, !PT ;  /* 0x7ff000000b167812 */ /* 0x000fe400078ec0ff */
[----:B------:R-:W-:Y:S01]  /*0d40*/  LOP3.LUT R5, R4, 0x3ff00000, RZ, 0xfc, !PT ;  /* 0x3ff0000004057812 */ /* 0x000fe200078efcff */
[----:B------:R-:W-:-:S06]  /*0d50*/  IMAD.MOV.U32 R4, RZ, RZ, R10 ;  /* 0x000000ffff047224 */ /* 0x000fcc00078e000a */
[----:B------:R-:W-:-:S06]  /*0d60*/  @!P0 DMUL R4, R10, 8.98846567431157953865e+307 ;  /* 0x7fe000000a048828 */ /* 0x000fcc0000000000 */
[----:B------:R-:W0:Y:S02]  /*0d70*/  MUFU.RCP64H R19, R5 ;  /* 0x0000000500137308 */ /* 0x000e240000001800 */
[----:B0-----:R-:W-:-:S08]  /*0d80*/  DFMA R12, R18, -R4, 1 ;  /* 0x3ff00000120c742b */ /* 0x001fd00000000804 */
[----:B------:R-:W-:-:S08]  /*0d90*/  DFMA R12, R12, R12, R12 ;  /* 0x0000000c0c0c722b */ /* 0x000fd0000000000c */
[----:B------:R-:W-:Y:S01]  /*0da0*/  DFMA R18, R18, R12, R18 ;  /* 0x0000000c1212722b */ /* 0x000fe20000000012 */
[----:B------:R-:W-:Y:S02]  /*0db0*/  IMAD.MOV.U32 R13, RZ, RZ, R15 ;  /* 0x000000ffff0d7224 */ /* 0x000fe400078e000f */
[----:B------:R-:W-:-:S03]  /*0dc0*/  IMAD.MOV.U32 R12, RZ, RZ, R14 ;  /* 0x000000ffff0c7224 */ /* 0x000fc600078e000e */
[----:B------:R-:W-:Y:S02]  /*0dd0*/  LOP3.LUT R25, R13, 0x7ff00000, RZ, 0xc0, !PT ;  /* 0x7ff000000d197812 */ /* 0x000fe400078ec0ff */
[----:B------:R-:W-:Y:S01]  /*0de0*/  DFMA R16, R18, -R4, 1 ;  /* 0x3ff000001210742b */ /* 0x000fe20000000804 */
[----:B------:R-:W-:Y:S01]  /*0df0*/  IMAD.MOV.U32 R14, RZ, RZ, R12 ;  /* 0x000000ffff0e7224 */ /* 0x000fe200078e000c */
[----:B------:R-:W-:Y:S01]  /*0e00*/  ISETP.GE.U32.AND P1, PT, R25, R22, PT ;  /* 0x000000161900720c */ /* 0x000fe20003f26070 */
[----:B------:R-:W-:-:S03]  /*0e10*/  IMAD.MOV.U32 R23, RZ, RZ, R25 ;  /* 0x000000ffff177224 */ /* 0x000fc600078e0019 */
[----:B------:R-:W-:Y:S02]  /*0e20*/  SEL R15, R26, 0x63400000, !P1 ;  /* 0x634000001a0f7807 */ /* 0x000fe40004800000 */
[----:B------:R-:W-:Y:S01]  /*0e30*/  DFMA R16, R18, R16, R18 ;  /* 0x000000101210722b */ /* 0x000fe20000000012 */
[----:B------:R-:W-:Y:S02]  /*0e40*/  FSETP.GEU.AND P1, PT, |R13|, 1.469367938527859385e-39, PT ;  /* 0x001000000d00780b */ /* 0x000fe40003f2e200 */
[----:B------:R-:W-:-:S11]  /*0e50*/  LOP3.LUT R15, R15, 0x800fffff, R13, 0xf8, !PT ;  /* 0x800fffff0f0f7812 */ /* 0x000fd600078ef80d */
[----:B------:R-:W-:Y:S05]  /*0e60*/  @P1 BRA `(.L_x_87) ;  /* 0x0000000000201947 */ /* 0x000fea0003800000 */
[----:B------:R-:W-:-:S04]  /*0e70*/  LOP3.LUT R18, R11, 0x7ff00000, RZ, 0xc0, !PT ;  /* 0x7ff000000b127812 */ /* 0x000fc800078ec0ff */
[----:B------:R-:W-:Y:S01]  /*0e80*/  ISETP.GE.U32.AND P1, PT, R25, R18, PT ;  /* 0x000000121900720c */ /* 0x000fe20003f26070 */
[----:B------:R-:W-:-:S03]  /*0e90*/  IMAD.MOV.U32 R18, RZ, RZ, RZ ;  /* 0x000000ffff127224 */ /* 0x000fc600078e00ff */
[----:B------:R-:W-:-:S04]  /*0ea0*/  SEL R19, R26, 0x63400000, !P1 ;  /* 0x634000001a137807 */ /* 0x000fc80004800000 */
[----:B------:R-:W-:-:S04]  /*0eb0*/  LOP3.LUT R19, R19, 0x80000000, R13, 0xf8, !PT ;  /* 0x8000000013137812 */ /* 0x000fc800078ef80d */
[----:B------:R-:W-:-:S06]  /*0ec0*/  LOP3.LUT R19, R19, 0x100000, RZ, 0xfc, !PT ;  /* 0x0010000013137812 */ /* 0x000fcc00078efcff */
[----:B------:R-:W-:-:S10]  /*0ed0*/  DFMA R14, R14, 2, -R18 ;  /* 0x400000000e0e782b */ /* 0x000fd40000000812 */
[----:B------:R-:W-:-:S07]  /*0ee0*/  LOP3.LUT R23, R15, 0x7ff00000, RZ, 0xc0, !PT ;  /* 0x7ff000000f177812 */ /* 0x000fce00078ec0ff */
.L_x_87:
        /* <DEDUP_REMOVED lines=9> */
[----:B------:R-:W-:Y:S01]  /*0f80*/  LOP3.LUT R16, R11, 0x7ff00000, RZ, 0xc0, !PT ;  /* 0x7ff000000b107812 */ /* 0x000fe200078ec0ff */
[----:B------:R-:W-:-:S03]  /*0f90*/  IMAD.MOV.U32 R18, RZ, RZ, RZ ;  /* 0x000000ffff127224 */ /* 0x000fc600078e00ff */
[CC--:B------:R-:W-:Y:S02]  /*0fa0*/  VIADDMNMX R12, R25.reuse, -R16.reuse, 0xb9600000, !PT ;  /* 0xb9600000190c7446 */ /* 0x0c0fe40007800910 */
[----:B------:R-:W-:Y:S02]  /*0fb0*/  ISETP.GE.U32.AND P0, PT, R25, R16, PT ;  /* 0x000000101900720c */ /* 0x000fe40003f06070 */
[----:B------:R-:W-:Y:S02]  /*0fc0*/  VIMNMX R12, PT, PT, R12, 0x46a00000, PT ;  /* 0x46a000000c0c7848 */ /* 0x000fe40003fe0100 */
[----:B------:R-:W-:-:S05]  /*0fd0*/  SEL R13, R26, 0x63400000, !P0 ;  /* 0x634000001a0d7807 */ /* 0x000fca0004000000 */
[----:B------:R-:W-:-:S04]  /*0fe0*/  IMAD.IADD R12, R12, 0x1, -R13 ;  /* 0x000000010c0c7824 */ /* 0x000fc800078e0a0d */
        /* <DEDUP_REMOVED lines=12> */
[----:B------:R-:W-:-:S06]  /*10b0*/  IMAD.MOV.U32 R4, RZ, RZ, RZ ;  /* 0x000000ffff047224 */ /* 0x000fcc00078e00ff */
[----:B------:R-:W-:-:S03]  /*10c0*/  DFMA R4, R16, -R4, R20 ;  /* 0x800000041004722b */ /* 0x000fc60000000014 */
[----:B------:R-:W-:-:S03]  /*10d0*/  LOP3.LUT R11, R19, R11, RZ, 0x3c, !PT ;  /* 0x0000000b130b7212 */ /* 0x000fc600078e3cff */
[----:B------:R-:W-:-:S04]  /*10e0*/  IADD3 R4, PT, PT, -R12, -0x43300000, RZ ;  /* 0xbcd000000c047810 */ /* 0x000fc80007ffe1ff */
[----:B------:R-:W-:-:S04]  /*10f0*/  FSETP.NEU.AND P0, PT, |R5|, R4, PT ;  /* 0x000000040500720b */ /* 0x000fc80003f0d200 */
[----:B------:R-:W-:Y:S02]  /*1100*/  FSEL R16, R18, R16, !P0 ;  /* 0x0000001012107208 */ /* 0x000fe40004000000 */
[----:B------:R-:W-:Y:S01]  /*1110*/  FSEL R17, R11, R17, !P0 ;  /* 0x000000110b117208 */ /* 0x000fe20004000000 */
[----:B------:R-:W-:Y:S06]  /*1120*/  BRA `(.L_x_89) ;  /* 0x0000000000547947 */ /* 0x000fec0003800000 */
.L_x_88:
        /* <DEDUP_REMOVED lines=11> */
[----:B------:R-:W-:Y:S01]  /*11e0*/  @P0 LOP3.LUT R4, R17, 0x7ff00000, RZ, 0xfc, !PT ;  /* 0x7ff0000011040812 */ /* 0x000fe200078efcff */
[----:B------:R-:W-:Y:S02]  /*11f0*/  @!P0 IMAD.MOV.U32 R16, RZ, RZ, RZ ;  /* 0x000000ffff108224 */ /* 0x000fe400078e00ff */
[----:B------:R-:W-:Y:S02]  /*1200*/  @P0 IMAD.MOV.U32 R16, RZ, RZ, RZ ;  /* 0x000000ffff100224 */ /* 0x000fe400078e00ff */
[----:B------:R-:W-:Y:S01]  /*1210*/  @P0 IMAD.MOV.U32 R17, RZ, RZ, R4 ;  /* 0x000000ffff110224 */ /* 0x000fe200078e0004 */
[----:B------:R-:W-:Y:S06]  /*1220*/  BRA `(.L_x_89) ;  /* 0x0000000000147947 */ /* 0x000fec0003800000 */
.L_x_91:
[----:B------:R-:W-:Y:S01]  /*1230*/  LOP3.LUT R17, R11, 0x80000, RZ, 0xfc, !PT ;  /* 0x000800000b117812 */ /* 0x000fe200078efcff */
[----:B------:R-:W-:Y:S01]  /*1240*/  IMAD.MOV.U32 R16, RZ, RZ, R10 ;  /* 0x000000ffff107224 */ /* 0x000fe200078e000a */
[----:B------:R-:W-:Y:S06]  /*1250*/  BRA `(.L_x_89) ;  /* 0x0000000000087947 */ /* 0x000fec0003800000 */
.L_x_90:
[----:B------:R-:W-:Y:S01]  /*1260*/  LOP3.LUT R17, R13, 0x80000, RZ, 0xfc, !PT ;  /* 0x000800000d117812 */ /* 0x000fe200078efcff */
[----:B------:R-:W-:-:S07]  /*1270*/  IMAD.MOV.U32 R16, RZ, RZ, R12 ;  /* 0x000000ffff107224 */ /* 0x000fce00078e000c */
.L_x_89:
[----:B------:R-:W-:Y:S02]  /*1280*/  IMAD.MOV.U32 R25, RZ, RZ, 0x0 ;  /* 0x00000000ff197424 */ /* 0x000fe400078e00ff */
[----:B------:R-:W-:Y:S02]  /*1290*/  IMAD.MOV.U32 R4, RZ, RZ, R16 ;  /* 0x000000ffff047224 */ /* 0x000fe400078e0010 */
[----:B------:R-:W-:Y:S01]  /*12a0*/  IMAD.MOV.U32 R5, RZ, RZ, R17 ;  /* 0x000000ffff057224 */ /* 0x000fe200078e0011 */
[----:B------:R-:W-:Y:S06]  /*12b0*/  RET.REL.NODEC R24 `(row_mean_var_kernel) ;  /* 0xffffffec18507950 */ /* 0x000fec0003c3ffff */
.L_x_92:
        /* <DEDUP_REMOVED lines=12> */
.L_x_155:


//--------------------- .text.gather_rows_kernel  --------------------------
	.section	.text.gather_rows_kernel,"ax",@progbits
	.align	128
        .global         gather_rows_kernel
        .type           gather_rows_kernel,@function
        .size           gather_rows_kernel,(.L_x_165 - gather_rows_kernel)
        .other          gather_rows_kernel,@"STO_CUDA_ENTRY STV_DEFAULT"
gather_rows_kernel:
.text.gather_rows_kernel:
[----:B------:R-:W-:Y:S01]  /*0000*/  LDC R1, c[0x0][0x37c] ;  /* 0x0000df00ff017b82 */ /* 0x000fe20000000800 */
[----:B------:R-:W0:Y:S01]  /*0010*/  S2R R3, SR_CTAID.X ;  /* 0x0000000000037919 */ /* 0x000e220000002500 */
[----:B------:R-:W0:Y:S02]  /*0020*/  LDCU UR4, c[0x0][0x398] ;  /* 0x00007300ff0477ac */ /* 0x000e240008000800 */
[----:B0-----:R-:W-:-:S13]  /*0030*/  ISETP.GE.AND P0, PT, R3, UR4, PT ;  /* 0x0000000403007c0c */ /* 0x001fda000bf06270 */
[----:B------:R-:W-:Y:S05]  /*0040*/  @P0 EXIT ;  /* 0x000000000000094d */ /* 0x000fea0003800000 */
[----:B------:R-:W0:Y:S02]  /*0050*/  LDC R10, c[0x0][0x39c] ;  /* 0x0000e700ff0a7b82 */ /* 0x000e240000000800 */
[----:B0-----:R-:W-:-:S13]  /*0060*/  ISETP.GE.AND P0, PT, R10, 0x1, PT ;  /* 0x000000010a00780c */ /* 0x001fda0003f06270 */
[----:B------:R-:W-:Y:S05]  /*0070*/  @!P0 EXIT ;  /* 0x000000000000894d */ /* 0x000fea0003800000 */
[----:B------:R-:W0:Y:S01]  /*0080*/  LDC.64 R6, c[0x0][0x390] ;  /* 0x0000e400ff067b82 */ /* 0x000e220000000a00 */
[----:B------:R-:W1:Y:S01]  /*0090*/  LDCU.64 UR4, c[0x0][0x358] ;  /* 0x00006b00ff0477ac */ /* 0x000e620008000a00 */
[----:B0-----:R-:W-:-:S06]  /*00a0*/  IMAD.WIDE.U32 R6, R3, 0x4, R6 ;  /* 0x0000000403067825 */ /* 0x001fcc00078e0006 */
[----:B-1----:R-:W2:Y:S01]  /*00b0*/  LDG.E R7, desc[UR4][R6.64] ;  /* 0x0000000406077981 */ /* 0x002ea2000c1e1900 */
[C---:B------:R-:W-:Y:S01]  /*00c0*/  ISETP.GE.U32.AND P1, PT, R10.reuse, 0x10, PT ;  /* 0x000000100a00780c */ /* 0x040fe20003f26070 */
[----:B------:R-:W-:Y:S01]  /*00d0*/  IMAD R0, R3, R10, RZ ;  /* 0x0000000a03007224 */ /* 0x000fe200078e02ff */
[----:B------:R-:W-:Y:S01]  /*00e0*/  LOP3.LUT R11, R10, 0xf, RZ, 0xc0, !PT ;  /* 0x0000000f0a0b7812 */ /* 0x000fe200078ec0ff */
[----:B------:R-:W-:-:S03]  /*00f0*/  IMAD.MOV.U32 R3, RZ, RZ, RZ ;  /* 0x000000ffff037224 */ /* 0x000fc600078e00ff */
[----:B------:R-:W-:Y:S02]  /*0100*/  ISETP.NE.AND P0, PT, R11, RZ, PT ;  /* 0x000000ff0b00720c */ /* 0x000fe40003f05270 */
[----:B------:R-:W-:Y:S01]  /*0110*/  SHF.R.S32.HI R4, RZ, 0x1f, R0 ;  /* 0x0000001fff047819 */ /* 0x000fe20000011400 */
[----:B--2---:R-:W-:-:S05]  /*0120*/  IMAD R2, R7, R10, RZ ;  /* 0x0000000a07027224 */ /* 0x004fca00078e02ff */
[----:B------:R-:W-:Y:S01]  /*0130*/  SHF.R.S32.HI R5, RZ, 0x1f, R2 ;  /* 0x0000001fff057819 */ /* 0x000fe20000011402 */
[----:B------:R-:W-:Y:S06]  /*0140*/  @!P1 BRA `(.L_x_93) ;  /* 0x0000000000dc9947 */ /* 0x000fec0003800000 */
[----:B------:R-:W0:Y:S01]  /*0150*/  LDC.64 R8, c[0x0][0x380] ;  /* 0x0000e000ff087b82 */ /* 0x000e220000000a00 */
[----:B------:R-:W-:-:S05]  /*0160*/  LOP3.LUT R3, R10, 0x7ffffff0, RZ, 0xc0, !PT ;  /* 0x7ffffff00a037812 */ /* 0x000fca00078ec0ff */
[----:B------:R-:W-:Y:S02]  /*0170*/  IMAD.MOV R12, RZ, RZ, -R3 ;  /* 0x000000ffff0c7224 */ /* 0x000fe400078e0a03 */
[----:B------:R-:W1:Y:S01]  /*0180*/  LDC.64 R6, c[0x0][0x388] ;  /* 0x0000e200ff067b82 */ /* 0x000e620000000a00 */
[----:B0-----:R-:W-:-:S04]  /*0190*/  LEA R13, P3, R0, R8, 0x3 ;  /* 0x00000008000d7211 */ /* 0x001fc800078618ff */
[----:B------:R-:W-:Y:S02]  /*01a0*/  IADD3 R13, P4, PT, R13, 0x40, RZ ;  /* 0x000000400d0d7810 */ /* 0x000fe40007f9e0ff */
[----:B------:R-:W-:Y:S02]  /*01b0*/  LEA.HI.X R22, R0, R9, R4, 0x3, P3 ;  /* 0x0000000900167211 */ /* 0x000fe400018f1c04 */
[----:B-1----:R-:W-:-:S03]  /*01c0*/  LEA R23, P1, R2, R6, 0x3 ;  /* 0x0000000602177211 */ /* 0x002fc600078218ff */
[----:B------:R-:W-:Y:S01]  /*01d0*/  IMAD.X R22, RZ, RZ, R22, P4 ;  /* 0x000000ffff167224 */ /* 0x000fe200020e0616 */
[----:B------:R-:W-:Y:S02]  /*01e0*/  IADD3 R23, P2, PT, R23, 0x40, RZ ;  /* 0x0000004017177810 */ /* 0x000fe40007f5e0ff */
[----:B------:R-:W-:-:S05]  /*01f0*/  LEA.HI.X R14, R2, R7, R5, 0x3, P1 ;  /* 0x00000007020e7211 */ /* 0x000fca00008f1c05 */
[----:B------:R-:W-:-:S07]  /*0200*/  IMAD.X R14, RZ, RZ, R14, P2 ;  /* 0x000000ffff0e7224 */ /* 0x000fce00010e060e */
.L_x_94:
[----:B------:R-:W-:Y:S02]  /*0210*/  IMAD.MOV.U32 R6, RZ, RZ, R23 ;  /* 0x000000ffff067224 */ /* 0x000fe400078e0017 */
[----:B------:R-:W-:-:S05]  /*0220*/  IMAD.MOV.U32 R7, RZ, RZ, R14 ;  /* 0x000000ffff077224 */ /* 0x000fca00078e000e */
[----:B------:R-:W2:Y:S01]  /*0230*/  LDG.E.64 R14, desc[UR4][R6.64+-0x40] ;  /* 0xffffc004060e7981 */ /* 0x000ea2000c1e1b00 */
[----:B-1----:R-:W-:Y:S02]  /*0240*/  IMAD.MOV.U32 R8, RZ, RZ, R13 ;  /* 0x000000ffff087224 */ /* 0x002fe400078e000d */
[----:B------:R-:W-:-:S05]  /*0250*/  IMAD.MOV.U32 R9, RZ, RZ, R22 ;  /* 0x000000ffff097224 */ /* 0x000fca00078e0016 */
[----:B--2---:R0:W-:Y:S04]  /*0260*/  STG.E.64 desc[UR4][R8.64+-0x40], R14 ;  /* 0xffffc00e08007986 */ /* 0x0041e8000c101b04 */
[----:B------:R-:W2:Y:S04]  /*0270*/  LDG.E.64 R16, desc[UR4][R6.64+-0x38] ;  /* 0xffffc80406107981 */ /* 0x000ea8000c1e1b00 */
[----:B--2---:R1:W-:Y:S04]  /*0280*/  STG.E.64 desc[UR4][R8.64+-0x38], R16 ;  /* 0xffffc81008007986 */ /* 0x0043e8000c101b04 */
[----:B------:R-:W2:Y:S04]  /*0290*/  LDG.E.64 R18, desc[UR4][R6.64+-0x30] ;  /* 0xffffd00406127981 */ /* 0x000ea8000c1e1b00 */
[----:B--2---:R2:W-:Y:S04]  /*02a0*/  STG.E.64 desc[UR4][R8.64+-0x30], R18 ;  /* 0xffffd01208007986 */ /* 0x0045e8000c101b04 */
[----:B------:R-:W3:Y:S04]  /*02b0*/  LDG.E.64 R20, desc[UR4][R6.64+-0x28] ;  /* 0xffffd80406147981 */ /* 0x000ee8000c1e1b00 */
[----:B---3--:R3:W-:Y:S04]  /*02c0*/  STG.E.64 desc[UR4][R8.64+-0x28], R20 ;  /* 0xffffd81408007986 */ /* 0x0087e8000c101b04 */
[----:B------:R-:W4:Y:S04]  /*02d0*/  LDG.E.64 R22, desc[UR4][R6.64+-0x20] ;  /* 0xffffe00406167981 */ /* 0x000f28000c1e1b00 */
[----:B----4-:R4:W-:Y:S04]  /*02e0*/  STG.E.64 desc[UR4][R8.64+-0x20], R22 ;  /* 0xffffe01608007986 */ /* 0x0109e8000c101b04 */
[----:B------:R-:W5:Y:S04]  /*02f0*/  LDG.E.64 R24, desc[UR4][R6.64+-0x18] ;  /* 0xffffe80406187981 */ /* 0x000f68000c1e1b00 */
[----:B-----5:R5:W-:Y:S04]  /*0300*/  STG.E.64 desc[UR4][R8.64+-0x18], R24 ;  /* 0xffffe81808007986 */ /* 0x020be8000c101b04 */
[----:B0-----:R-:W2:Y:S04]  /*0310*/  LDG.E.64 R14, desc[UR4][R6.64+-0x10] ;  /* 0xfffff004060e7981 */ /* 0x001ea8000c1e1b00 */
[----:B--2---:R0:W-:Y:S04]  /*0320*/  STG.E.64 desc[UR4][R8.64+-0x10], R14 ;  /* 0xfffff00e08007986 */ /* 0x0041e8000c101b04 */
[----:B-1----:R-:W2:Y:S04]  /*0330*/  LDG.E.64 R16, desc[UR4][R6.64+-0x8] ;  /* 0xfffff80406107981 */ /* 0x002ea8000c1e1b00 */
[----:B--2---:R1:W-:Y:S04]  /*0340*/  STG.E.64 desc[UR4][R8.64+-0x8], R16 ;  /* 0xfffff81008007986 */ /* 0x0043e8000c101b04 */
[----:B------:R-:W2:Y:S04]  /*0350*/  LDG.E.64 R18, desc[UR4][R6.64] ;  /* 0x0000000406127981 */ /* 0x000ea8000c1e1b00 */
[----:B--2---:R2:W-:Y:S04]  /*0360*/  STG.E.64 desc[UR4][R8.64], R18 ;  /* 0x0000001208007986 */ /* 0x0045e8000c101b04 */
[----:B---3--:R-:W3:Y:S04]  /*0370*/  LDG.E.64 R20, desc[UR4][R6.64+0x8] ;  /* 0x0000080406147981 */ /* 0x008ee8000c1e1b00 */
[----:B---3--:R3:W-:Y:S04]  /*0380*/  STG.E.64 desc[UR4][R8.64+0x8], R20 ;  /* 0x0000081408007986 */ /* 0x0087e8000c101b04 */
[----:B----4-:R-:W4:Y:S04]  /*0390*/  LDG.E.64 R22, desc[UR4][R6.64+0x10] ;  /* 0x0000100406167981 */ /* 0x010f28000c1e1b00 */
[----:B----4-:R4:W-:Y:S04]  /*03a0*/  STG.E.64 desc[UR4][R8.64+0x10], R22 ;  /* 0x0000101608007986 */ /* 0x0109e8000c101b04 */
[----:B-----5:R-:W5:Y:S04]  /*03b0*/  LDG.E.64 R24, desc[UR4][R6.64+0x18] ;  /* 0x0000180406187981 */ /* 0x020f68000c1e1b00 */
[----:B-----5:R-:W-:Y:S04]  /*03c0*/  STG.E.64 desc[UR4][R8.64+0x18], R24 ;  /* 0x0000181808007986 */ /* 0x020fe8000c101b04 */
[----:B0-----:R-:W5:Y:S04]  /*03d0*/  LDG.E.64 R14, desc[UR4][R6.64+0x20] ;  /* 0x00002004060e7981 */ /* 0x001f68000c1e1b00 */
[----:B-----5:R0:W-:Y:S04]  /*03e0*/  STG.E.64 desc[UR4][R8.64+0x20], R14 ;  /* 0x0000200e08007986 */ /* 0x0201e8000c101b04 */
[----:B-1----:R-:W5:Y:S04]  /*03f0*/  LDG.E.64 R16, desc[UR4][R6.64+0x28] ;  /* 0x0000280406107981 */ /* 0x002f68000c1e1b00 */
[----:B-----5:R1:W-:Y:S04]  /*0400*/  STG.E.64 desc[UR4][R8.64+0x28], R16 ;  /* 0x0000281008007986 */ /* 0x0203e8000c101b04 */
[----:B--2---:R-:W2:Y:S01]  /*0410*/  LDG.E.64 R18, desc[UR4][R6.64+0x30] ;  /* 0x0000300406127981 */ /* 0x004ea2000c1e1b00 */
[----:B------:R-:W-:-:S05]  /*0420*/  VIADD R12, R12, 0x10 ;  /* 0x000000100c0c7836 */ /* 0x000fca0000000000 */
[----:B------:R-:W-:Y:S01]  /*0430*/  ISETP.NE.AND P1, PT, R12, RZ, PT ;  /* 0x000000ff0c00720c */ /* 0x000fe20003f25270 */
[----:B--2---:R1:W-:Y:S04]  /*0440*/  STG.E.64 desc[UR4][R8.64+0x30], R18 ;  /* 0x0000301208007986 */ /* 0x0043e8000c101b04 */
[----:B---3--:R-:W2:Y:S01]  /*0450*/  LDG.E.64 R20, desc[UR4][R6.64+0x38] ;  /* 0x0000380406147981 */ /* 0x008ea2000c1e1b00 */
[----:B----4-:R-:W-:Y:S02]  /*0460*/  IADD3 R23, P2, PT, R6, 0x80, RZ ;  /* 0x0000008006177810 */ /* 0x010fe40007f5e0ff */
[----:B------:R-:W-:-:S03]  /*0470*/  IADD3 R13, P3, PT, R8, 0x80, RZ ;  /* 0x00000080080d7810 */ /* 0x000fc60007f7e0ff */
[----:B0-----:R-:W-:Y:S02]  /*0480*/  IMAD.X R14, RZ, RZ, R7, P2 ;  /* 0x000000ffff0e7224 */ /* 0x001fe400010e0607 */
[----:B------:R-:W-:Y:S01]  /*0490*/  IMAD.X R22, RZ, RZ, R9, P3 ;  /* 0x000000ffff167224 */ /* 0x000fe200018e0609 */
[----:B--2---:R1:W-:Y:S01]  /*04a0*/  STG.E.64 desc[UR4][R8.64+0x38], R20 ;  /* 0x0000381408007986 */ /* 0x0043e2000c101b04 */
[----:B------:R-:W-:Y:S06]  /*04b0*/  @P1 BRA `(.L_x_94) ;  /* 0xfffffffc00541947 */ /* 0x000fec000383ffff */
.L_x_93:
[----:B------:R-:W-:Y:S05]  /*04c0*/  @!P0 EXIT ;  /* 0x000000000000894d */ /* 0x000fea0003800000 */
[----:B------:R-:W-:Y:S02]  /*04d0*/  ISETP.GE.U32.AND P1, PT, R11, 0x8, PT ;  /* 0x000000080b00780c */ /* 0x000fe40003f26070 */
[----:B------:R-:W-:-:S04]  /*04e0*/  LOP3.LUT R24, R10, 0x7, RZ, 0xc0, !PT ;  /* 0x000000070a187812 */ /* 0x000fc800078ec0ff */
[----:B------:R-:W-:-:S07]  /*04f0*/  ISETP.NE.AND P0, PT, R24, RZ, PT ;  /* 0x000000ff1800720c */ /* 0x000fce0003f05270 */
[----:B------:R-:W-:Y:S06]  /*0500*/  @!P1 BRA `(.L_x_95) ;  /* 0x00000000006c9947 */ /* 0x000fec0003800000 */
[----:B-1----:R-:W0:Y:S01]  /*0510*/  LDC.64 R8, c[0x0][0x388] ;  /* 0x0000e200ff087b82 */ /* 0x002e220000000a00 */
[----:B------:R-:W-:-:S05]  /*0520*/  IADD3 R6, P1, PT, R2, R3, RZ ;  /* 0x0000000302067210 */ /* 0x000fca0007f3e0ff */
[----:B------:R-:W-:Y:S02]  /*0530*/  IMAD.X R7, RZ, RZ, R5, P1 ;  /* 0x000000ffff077224 */ /* 0x000fe400008e0605 */
[----:B------:R-:W1:Y:S01]  /*0540*/  LDC.64 R16, c[0x0][0x380] ;  /* 0x0000e000ff107b82 */ /* 0x000e620000000a00 */
[----:B0-----:R-:W-:-:S04]  /*0550*/  LEA R8, P1, R6, R8, 0x3 ;  /* 0x0000000806087211 */ /* 0x001fc800078218ff */
[----:B------:R-:W-:-:S05]  /*0560*/  LEA.HI.X R9, R6, R9, R7, 0x3, P1 ;  /* 0x0000000906097211 */ /* 0x000fca00008f1c07 */
[----:B------:R-:W2:Y:S01]  /*0570*/  LDG.E.64 R12, desc[UR4][R8.64] ;  /* 0x00000004080c7981 */ /* 0x000ea2000c1e1b00 */
[----:B------:R-:W-:-:S05]  /*0580*/  IADD3 R7, P1, PT, R0, R3, RZ ;  /* 0x0000000300077210 */ /* 0x000fca0007f3e0ff */
[----:B------:R-:W-:Y:S01]  /*0590*/  IMAD.X R14, RZ, RZ, R4, P1 ;  /* 0x000000ffff0e7224 */ /* 0x000fe200008e0604 */
[----:B-1----:R-:W-:-:S04]  /*05a0*/  LEA R6, P1, R7, R16, 0x3 ;  /* 0x0000001007067211 */ /* 0x002fc800078218ff */
[----:B------:R-:W-:-:S05]  /*05b0*/  LEA.HI.X R7, R7, R17, R14, 0x3, P1 ;  /* 0x0000001107077211 */ /* 0x000fca00008f1c0e */
[----:B--2---:R0:W-:Y:S04]  /*05c0*/  STG.E.64 desc[UR4][R6.64], R12 ;  /* 0x0000000c06007986 */ /* 0x0041e8000c101b04 */
[----:B------:R-:W2:Y:S04]  /*05d0*/  LDG.E.64 R14, desc[UR4][R8.64+0x8] ;  /* 0x00000804080e7981 */ /* 0x000ea8000c1e1b00 */
[----:B--2---:R1:W-:Y:S04]  /*05e0*/  STG.E.64 desc[UR4][R6.64+0x8], R14 ;  /* 0x0000080e06007986 */ /* 0x0043e8000c101b04 */
[----:B------:R-:W2:Y:S04]  /*05f0*/  LDG.E.64 R16, desc[UR4][R8.64+0x10] ;  /* 0x0000100408107981 */ /* 0x000ea8000c1e1b00 */
[----:B--2---:R2:W-:Y:S04]  /*0600*/  STG.E.64 desc[UR4][R6.64+0x10], R16 ;  /* 0x0000101006007986 */ /* 0x0045e8000c101b04 */
[----:B------:R-:W3:Y:S04]  /*0610*/  LDG.E.64 R18, desc[UR4][R8.64+0x18] ;  /* 0x0000180408127981 */ /* 0x000ee8000c1e1b00 */
[----:B---3--:R2:W-:Y:S04]  /*0620*/  STG.E.64 desc[UR4][R6.64+0x18], R18 ;  /* 0x0000181206007986 */ /* 0x0085e8000c101b04 */
[----:B------:R-:W3:Y:S04]  /*0630*/  LDG.E.64 R20, desc[UR4][R8.64+0x20] ;  /* 0x0000200408147981 */ /* 0x000ee8000c1e1b00 */
[----:B---3--:R2:W-:Y:S04]  /*0640*/  STG.E.64 desc[UR4][R6.64+0x20], R20 ;  /* 0x0000201406007986 */ /* 0x0085e8000c101b04 */
[----:B------:R-:W3:Y:S04]  /*0650*/  LDG.E.64 R22, desc[UR4][R8.64+0x28] ;  /* 0x0000280408167981 */ /* 0x000ee8000c1e1b00 */
[----:B---3--:R2:W-:Y:S04]  /*0660*/  STG.E.64 desc[UR4][R6.64+0x28], R22 ;  /* 0x0000281606007986 */ /* 0x0085e8000c101b04 */
[----:B0-----:R-:W3:Y:S04]  /*0670*/  LDG.E.64 R12, desc[UR4][R8.64+0x30] ;  /* 0x00003004080c7981 */ /* 0x001ee8000c1e1b00 */
[----:B---3--:R2:W-:Y:S04]  /*0680*/  STG.E.64 desc[UR4][R6.64+0x30], R12 ;  /* 0x0000300c06007986 */ /* 0x0085e8000c101b04 */
[----:B-1----:R-:W3:Y:S01]  /*0690*/  LDG.E.64 R14, desc[UR4][R8.64+0x38] ;  /* 0x00003804080e7981 */ /* 0x002ee2000c1e1b00 */
[----:B------:R-:W-:-:S03]  /*06a0*/  VIADD R3, R3, 0x8 ;  /* 0x0000000803037836 */ /* 0x000fc60000000000 */
[----:B---3--:R2:W-:Y:S04]  /*06b0*/  STG.E.64 desc[UR4][R6.64+0x38], R14 ;  /* 0x0000380e06007986 */ /* 0x0085e8000c101b04 */
.L_x_95:
[----:B------:R-:W-:Y:S05]  /*06c0*/  @!P0 EXIT ;  /* 0x000000000000894d */ /* 0x000fea0003800000 */
[----:B------:R-:W-:Y:S02]  /*06d0*/  ISETP.GE.U32.AND P1, PT, R24, 0x4, PT ;  /* 0x000000041800780c */ /* 0x000fe40003f26070 */
[----:B------:R-:W-:-:S04]  /*06e0*/  LOP3.LUT R10, R10, 0x3, RZ, 0xc0, !PT ;  /* 0x000000030a0a7812 */ /* 0x000fc800078ec0ff */
[----:B------:R-:W-:-:S07]  /*06f0*/  ISETP.NE.AND P0, PT, R10, RZ, PT ;  /* 0x000000ff0a00720c */ /* 0x000fce0003f05270 */
[----:B------:R-:W-:Y:S06]  /*0700*/  @!P1 BRA `(.L_x_96) ;  /* 0x00000000004c9947 */ /* 0x000fec0003800000 */
[----:B--2---:R-:W0:Y:S01]  /*0710*/  LDC.64 R12, c[0x0][0x388] ;  /* 0x0000e200ff0c7b82 */ /* 0x004e220000000a00 */
[----:B------:R-:W-:-:S05]  /*0720*/  IADD3 R7, P1, PT, R2, R3, RZ ;  /* 0x0000000302077210 */ /* 0x000fca0007f3e0ff */
[----:B-1----:R-:W-:Y:S02]  /*0730*/  IMAD.X R8, RZ, RZ, R5, P1 ;  /* 0x000000ffff087224 */ /* 0x002fe400008e0605 */
        /* <DEDUP_REMOVED lines=13> */
[----:B------:R-:W2:Y:S01]  /*0810*/  LDG.E.64 R18, desc[UR4][R6.64+0x18] ;  /* 0x0000180406127981 */ /* 0x000ea2000c1e1b00 */
[----:B------:R-:W-:-:S03]  /*0820*/  VIADD R3, R3, 0x4 ;  /* 0x0000000403037836 */ /* 0x000fc60000000000 */
[----:B--2---:R0:W-:Y:S04]  /*0830*/  STG.E.64 desc[UR4][R8.64+0x18], R18 ;  /* 0x0000181208007986 */ /* 0x0041e8000c101b04 */
.L_x_96:
[----:B------:R-:W-:Y:S05]  /*0840*/  @!P0 EXIT ;  /* 0x000000000000894d */ /* 0x000fea0003800000 */
[----:B0-2---:R-:W0:Y:S01]  /*0850*/  LDC.64 R12, c[0x0][0x380] ;  /* 0x0000e000ff0c7b82 */ /* 0x005e220000000a00 */
[-C--:B-1----:R-:W-:Y:S01]  /*0860*/  IADD3 R9, P0, PT, R0, R3.reuse, RZ ;  /* 0x0000000300097210 */ /* 0x082fe20007f1e0ff */
[----:B------:R-:W-:Y:S01]  /*0870*/  IMAD.MOV R10, RZ, RZ, -R10 ;  /* 0x000000ffff0a7224 */ /* 0x000fe200078e0a0a */
[----:B------:R-:W-:-:S03]  /*0880*/  IADD3 R2, P1, PT, R2, R3, RZ ;  /* 0x0000000302027210 */ /* 0x000fc60007f3e0ff */
[----:B------:R-:W-:Y:S02]  /*0890*/  IMAD.X R4, RZ, RZ, R4, P0 ;  /* 0x000000ffff047224 */ /* 0x000fe400000e0604 */
[----:B------:R-:W1:Y:S01]  /*08a0*/  LDC.64 R6, c[0x0][0x388] ;  /* 0x0000e200ff067b82 */ /* 0x000e620000000a00 */
[----:B------:R-:W-:Y:S01]  /*08b0*/  IMAD.X R5, RZ, RZ, R5, P1 ;  /* 0x000000ffff057224 */ /* 0x000fe200008e0605 */
[----:B0-----:R-:W-:-:S04]  /*08c0*/  LEA R0, P0, R9, R12, 0x3 ;  /* 0x0000000c09007211 */ /* 0x001fc800078018ff */
[----:B------:R-:W-:Y:S02]  /*08d0*/  LEA.HI.X R9, R9, R13, R4, 0x3, P0 ;  /* 0x0000000d09097211 */ /* 0x000fe400000f1c04 */
[----:B-1----:R-:W-:-:S04]  /*08e0*/  LEA R6, P2, R2, R6, 0x3 ;  /* 0x0000000602067211 */ /* 0x002fc800078418ff */
[----:B------:R-:W-:-:S09]  /*08f0*/  LEA.HI.X R7, R2, R7, R5, 0x3, P2 ;  /* 0x0000000702077211 */ /* 0x000fd200010f1c05 */
.L_x_97:
[----:B0-----:R-:W-:Y:S02]  /*0900*/  IMAD.MOV.U32 R2, RZ, RZ, R6 ;  /* 0x000000ffff027224 */ /* 0x001fe400078e0006 */
[----:B------:R-:W-:-:S06]  /*0910*/  IMAD.MOV.U32 R3, RZ, RZ, R7 ;  /* 0x000000ffff037224 */ /* 0x000fcc00078e0007 */
[----:B------:R-:W2:Y:S01]  /*0920*/  LDG.E.64 R2, desc[UR4][R2.64] ;  /* 0x0000000402027981 */ /* 0x000ea2000c1e1b00 */
[----:B------:R-:W-:Y:S01]  /*0930*/  VIADD R10, R10, 0x1 ;  /* 0x000000010a0a7836 */ /* 0x000fe20000000000 */
[----:B------:R-:W-:Y:S01]  /*0940*/  IADD3 R6, P2, PT, R6, 0x8, RZ ;  /* 0x0000000806067810 */ /* 0x000fe20007f5e0ff */
[----:B------:R-:W-:Y:S01]  /*0950*/  IMAD.MOV.U32 R4, RZ, RZ, R0 ;  /* 0x000000ffff047224 */ /* 0x000fe200078e0000 */
[----:B------:R-:W-:Y:S01]  /*0960*/  IADD3 R0, P1, PT, R0, 0x8, RZ ;  /* 0x0000000800007810 */ /* 0x000fe20007f3e0ff */
[----:B------:R-:W-:Y:S01]  /*0970*/  IMAD.MOV.U32 R5, RZ, RZ, R9 ;  /* 0x000000ffff057224 */ /* 0x000fe200078e0009 */
[----:B------:R-:W-:Y:S01]  /*0980*/  ISETP.NE.AND P0, PT, R10, RZ, PT ;  /* 0x000000ff0a00720c */ /* 0x000fe20003f05270 */
[----:B------:R-:W-:Y:S02]  /*0990*/  IMAD.X R7, RZ, RZ, R7, P2 ;  /* 0x000000ffff077224 */ /* 0x000fe400010e0607 */
[----:B------:R-:W-:Y:S01]  /*09a0*/  IMAD.X R9, RZ, RZ, R9, P1 ;  /* 0x000000ffff097224 */ /* 0x000fe200008e0609 */
[----:B--2---:R0:W-:Y:S09]  /*09b0*/  STG.E.64 desc[UR4][R4.64], R2 ;  /* 0x0000000204007986 */ /* 0x0041f2000c101b04 */
[----:B------:R-:W-:Y:S05]  /*09c0*/  @P0 BRA `(.L_x_97) ;  /* 0xfffffffc00cc0947 */ /* 0x000fea000383ffff */
[----:B------:R-:W-:Y:S05]  /*09d0*/  EXIT ;  /* 0x000000000000794d */ /* 0x000fea0003800000 */
.L_x_98:
        /* <DEDUP_REMOVED lines=10> */
.L_x_165:


//--------------------- .text.dropout_kernel      --------------------------
	.section	.text.dropout_kernel,"ax",@progbits
	.align	128
        .global         dropout_kernel
        .type           dropout_kernel,@function
        .size           dropout_kernel,(.L_x_166 - dropout_kernel)
        .other          dropout_kernel,@"STO_CUDA_ENTRY STV_DEFAULT"
dropout_kernel:
.text.dropout_kernel:
[----:B------:R-:W-:Y:S08]  /*0000*/  LDC R1, c[0x0][0x37c] ;  /* 0x0000df00ff017b82 */ /* 0x000ff00000000800 */
[----:B------:R-:W0:Y:S08]  /*0010*/  S2UR UR9, SR_CTAID.X ;  /* 0x00000000000979c3 */ /* 0x000e300000002500 */
[----:B------:R-:W0:Y:S02]  /*0020*/  LDC R0, c[0x0][0x390] ;  /* 0x0000e400ff007b82 */ /* 0x000e240000000800 */
[----:B0-----:R-:W-:-:S13]  /*0030*/  ISETP.LE.AND P0, PT, R0, UR9, PT ;  /* 0x0000000900007c0c */ /* 0x001fda000bf03270 */
[----:B------:R-:W-:Y:S05]  /*0040*/  @P0 EXIT ;  /* 0x000000000000094d */ /* 0x000fea0003800000 */
[----:B------:R-:W0:Y:S01]  /*0050*/  LDC R2, c[0x0][0x394] ;  /* 0x0000e500ff027b82 */ /* 0x000e220000000800 */
[----:B------:R-:W1:Y:S02]  /*0060*/  LDCU.64 UR4, c[0x0][0x3a0] ;  /* 0x00007400ff0477ac */ /* 0x000e640008000a00 */
[----:B-1----:R-:W-:-:S04]  /*0070*/  UIADD3 UR4, UP0, UPT, UR9, UR4, URZ ;  /* 0x0000000409047290 */ /* 0x002fc8000ff1e0ff */
[----:B------:R-:W-:Y:S01]  /*0080*/  UIADD3.X UR5, UPT, UPT, URZ, UR5, URZ, UP0, !UPT ;  /* 0x00000005ff057290 */ /* 0x000fe200087fe4ff */
[----:B0-----:R-:W-:-:S13]  /*0090*/  ISETP.GE.AND P0, PT, R2, 0x1, PT ;  /* 0x000000010200780c */ /* 0x001fda0003f06270 */
[----:B------:R-:W-:Y:S05]  /*00a0*/  @!P0 EXIT ;  /* 0x000000000000894d */ /* 0x000fea0003800000 */
[C---:B------:R-:W-:Y:S01]  /*00b0*/  ISETP.GE.U32.AND P0, PT, R2.reuse, 0x4, PT ;  /* 0x000000040200780c */ /* 0x040fe20003f06070 */
[----:B------:R-:W-:Y:S01]  /*00c0*/  ULOP3.LUT UR4, UR4, 0xaad26b49, URZ, 0x3c, !UPT ;  /* 0xaad26b4904047892 */ /* 0x000fe2000f8e3cff */
[C---:B------:R-:W-:Y:S01]  /*00d0*/  IMAD R0, R2.reuse, UR9, RZ ;  /* 0x0000000902007c24 */ /* 0x040fe2000f8e02ff */
[----:B------:R-:W-:Y:S01]  /*00e0*/  ULOP3.LUT UR5, UR5, 0xf7dcefdd, URZ, 0x3c, !UPT ;  /* 0xf7dcefdd05057892 */ /* 0x000fe2000f8e3cff */
[----:B------:R-:W-:Y:S01]  /*00f0*/  LOP3.LUT R14, R2, 0x3, RZ, 0xc0, !PT ;  /* 0x00000003020e7812 */ /* 0x000fe200078ec0ff */
[----:B------:R-:W-:Y:S01]  /*0100*/  UIMAD UR4, UR4, 0x4182bed5, URZ ;  /* 0x4182bed5040478a4 */ /* 0x000fe2000f8e02ff */
[----:B------:R-:W-:Y:S01]  /*0110*/  IMAD.MOV.U32 R5, RZ, RZ, RZ ;  /* 0x000000ffff057224 */ /* 0x000fe200078e00ff */
[----:B------:R-:W-:Y:S01]  /*0120*/  UIMAD UR7, UR5, -0x658354e5, URZ ;  /* 0x9a7cab1b050778a4 */ /* 0x000fe2000f8e02ff */
[----:B------:R-:W-:Y:S01]  /*0130*/  SHF.R.S32.HI R4, RZ, 0x1f, R0 ;  /* 0x0000001fff047819 */ /* 0x000fe20000011400 */
[----:B------:R-:W0:Y:S02]  /*0140*/  LDCU.64 UR14, c[0x0][0x358] ;  /* 0x00006b00ff0e77ac */ /* 0x000e240008000a00 */
[----:B------:R-:W-:-:S02]  /*0150*/  UIADD3 UR5, UPT, UPT, UR4, 0x64f0c9, UR7 ;  /* 0x0064f0c904057890 */ /* 0x000fc4000fffe007 */
[----:B------:R-:W-:Y:S02]  /*0160*/  ULOP3.LUT UR8, UR7, 0x5491333, URZ, 0x3c, !UPT ;  /* 0x0549133307087892 */ /* 0x000fe4000f8e3cff */
[----:B------:R-:W-:Y:S02]  /*0170*/  UIADD3 UR6, UPT, UPT, UR4, 0x583f19, URZ ;  /* 0x00583f1904067890 */ /* 0x000fe4000fffe0ff */
[----:B------:R-:W-:Y:S02]  /*0180*/  UIADD3 UR7, UPT, UPT, UR7, 0x1f123bb5, URZ ;  /* 0x1f123bb507077890 */ /* 0x000fe4000fffe0ff */
[----:B------:R-:W-:Y:S02]  /*0190*/  ULOP3.LUT UR12, UR4, 0x159a55e5, URZ, 0x3c, !UPT ;  /* 0x159a55e5040c7892 */ /* 0x000fe4000f8e3cff */
[----:B------:R-:W-:Y:S01]  /*01a0*/  UIADD3 UR13, UPT, UPT, UR4, 0x75bcd15, URZ ;  /* 0x075bcd15040d7890 */ /* 0x000fe2000fffe0ff */
[----:B------:R-:W-:Y:S11]  /*01b0*/  @!P0 BRA `(.L_x_99) ;  /* 0x0000000400b08947 */ /* 0x000ff60003800000 */
[----:B------:R-:W-:Y:S01]  /*01c0*/  LOP3.LUT R5, R2, 0x7ffffffc, RZ, 0xc0, !PT ;  /* 0x7ffffffc02057812 */ /* 0x000fe200078ec0ff */
[----:B------:R-:W1:Y:S01]  /*01d0*/  LDCU.64 UR16, c[0x0][0x398] ;  /* 0x00007300ff1077ac */ /* 0x000e620008000a00 */
[----:B------:R-:W2:Y:S01]  /*01e0*/  LDCU.64 UR18, c[0x0][0x380] ;  /* 0x00007000ff1277ac */ /* 0x000ea20008000a00 */
[----:B------:R-:W3:Y:S01]  /*01f0*/  LDCU.64 UR20, c[0x0][0x388] ;  /* 0x00007100ff1477ac */ /* 0x000ee20008000a00 */
[----:B------:R-:W-:-:S05]  /*0200*/  UMOV UR4, URZ ;  /* 0x000000ff00047c82 */ /* 0x000fca0008000000 */
.L_x_101:
[----:B------:R-:W-:Y:S01]  /*0210*/  USHF.R.U32.HI UR9, URZ, 0x2, UR13 ;  /* 0x00000002ff097899 */ /* 0x000fe2000801160d */
[----:B------:R-:W-:Y:S01]  /*0220*/  IMAD.MOV.U32 R2, RZ, RZ, 0x0 ;  /* 0x00000000ff027424 */ /* 0x000fe200078e00ff */
[----:B------:R-:W-:Y:S01]  /*0230*/  USHF.L.U32 UR10, UR6, 0x4, URZ ;  /* 0x00000004060a7899 */ /* 0x000fe200080006ff */
[----:B------:R-:W-:Y:S01]  /*0240*/  IMAD.MOV.U32 R3, RZ, RZ, 0x3ca00000 ;  /* 0x3ca00000ff037424 */ /* 0x000fe200078e00ff */
[----:B------:R-:W-:Y:S01]  /*0250*/  ULOP3.LUT UR9, UR9, UR13, URZ, 0x3c, !UPT ;  /* 0x0000000d09097292 */ /* 0x000fe2000f8e3cff */
[----:B0-----:R-:W-:Y:S01]  /*0260*/  IADD3 R8, P0, PT, R0, UR4, RZ ;  /* 0x0000000400087c10 */ /* 0x001fe2000ff1e0ff */
[----:B------:R-:W-:Y:S01]  /*0270*/  USHF.R.U32.HI UR13, URZ, 0x2, UR12 ;  /* 0x00000002ff0d7899 */ /* 0x000fe2000801160c */
[----:B------:R-:W-:Y:S01]  /*0280*/  CS2R R10, SRZ ;  /* 0x00000000000a7805 */ /* 0x000fe2000001ff00 */
[----:B------:R-:W-:Y:S02]  /*0290*/  USHF.L.U32 UR11, UR9, 0x1, URZ ;  /* 0x00000001090b7899 */ /* 0x000fe400080006ff */
[----:B------:R-:W-:Y:S01]  /*02a0*/  ULOP3.LUT UR13, UR13, UR12, URZ, 0x3c, !UPT ;  /* 0x0000000c0d0d7292 */ /* 0x000fe2000f8e3cff */
[----:B------:R-:W-:Y:S01]  /*02b0*/  IMAD.X R9, RZ, RZ, R4, P0 ;  /* 0x000000ffff097224 */ /* 0x000fe200000e0604 */
[----:B------:R-:W-:Y:S01]  /*02c0*/  ULOP3.LUT UR10, UR6, UR10, UR11, 0x96, !UPT ;  /* 0x0000000a060a7292 */ /* 0x000fe2000f8e960b */
[----:B------:R-:W-:-:S03]  /*02d0*/  IMAD.SHL.U32 R13, R8, 0x8, RZ ;  /* 0x00000008080d7824 */ /* 0x000fc600078e00ff */
[----:B------:R-:W-:Y:S01]  /*02e0*/  ULOP3.LUT UR12, UR10, UR9, URZ, 0x3c, !UPT ;  /* 0x000000090a0c7292 */ /* 0x000fe2000f8e3cff */
[----:B------:R-:W-:Y:S01]  /*02f0*/  SHF.L.U64.HI R12, R8, 0x3, R9 ;  /* 0x00000003080c7819 */ /* 0x000fe20000010209 */
[----:B------:R-:W-:Y:S02]  /*0300*/  USHF.L.U32 UR10, UR13, 0x1, URZ ;  /* 0x000000010d0a7899 */ /* 0x000fe400080006ff */
[----:B------:R-:W-:-:S04]  /*0310*/  USHF.L.U32 UR9, UR12, 0x4, URZ ;  /* 0x000000040c097899 */ /* 0x000fc800080006ff */
[----:B------:R-:W-:-:S04]  /*0320*/  ULOP3.LUT UR9, UR13, UR10, UR9, 0x96, !UPT ;  /* 0x0000000a0d097292 */ /* 0x000fc8000f8e9609 */
[----:B------:R-:W-:Y:S02]  /*0330*/  ULOP3.LUT UR22, UR9, UR12, URZ, 0x3c, !UPT ;  /* 0x0000000c09167292 */ /* 0x000fe4000f8e3cff */
[----:B------:R-:W-:Y:S02]  /*0340*/  UIADD3 UR9, UPT, UPT, UR5, 0x587c5, UR12 ;  /* 0x000587c505097890 */ /* 0x000fe4000fffe00c */
[----:B------:R-:W-:-:S04]  /*0350*/  UIADD3 UR10, UPT, UPT, UR5, 0xb0f8a, UR22 ;  /* 0x000b0f8a050a7890 */ /* 0x000fc8000fffe016 */
[----:B------:R-:W-:-:S04]  /*0360*/  UIMAD.WIDE.U32 UR10, UR10, 0x200000, URZ ;  /* 0x002000000a0a78a5 */ /* 0x000fc8000f8e00ff */
[----:B------:R-:W-:-:S09]  /*0370*/  ULOP3.LUT UR10, UR10, UR9, URZ, 0x3c, !UPT ;  /* 0x000000090a0a7292 */ /* 0x000fd2000f8e3cff */
[----:B-1----:R-:W4:Y:S02]  /*0380*/  I2F.F64.U64 R6, UR10 ;  /* 0x0000000a00067d12 */ /* 0x002f240008301800 */
[----:B----4-:R-:W-:-:S08]  /*0390*/  DFMA R6, R6, R2, 5.5511151231257827021e-17 ;  /* 0x3c9000000606742b */ /* 0x010fd00000000002 */
[----:B-1----:R-:W-:Y:S01]  /*03a0*/  DSETP.GEU.AND P0, PT, R6, UR16, PT ;  /* 0x0000001006007e2a */ /* 0x002fe2000bf0e000 */
[----:B---3--:R-:W-:-:S04]  /*03b0*/  IADD3 R6, P1, PT, R13, UR20, RZ ;  /* 0x000000140d067c10 */ /* 0x008fc8000ff3e0ff */
[----:B------:R-:W-:-:S09]  /*03c0*/  IADD3.X R7, PT, PT, R12, UR21, RZ, P1, !PT ;  /* 0x000000150c077c10 */ /* 0x000fd20008ffe4ff */
[----:B0-----:R-:W3:Y:S01]  /*03d0*/  @P0 LDG.E.64 R10, desc[UR14][R6.64] ;  /* 0x0000000e060a0981 */ /* 0x001ee2000c1e1b00 */
[----:B------:R-:W-:Y:S02]  /*03e0*/  USHF.R.U32.HI UR9, URZ, 0x2, UR7 ;  /* 0x00000002ff097899 */ /* 0x000fe40008011607 */
[----:B------:R-:W-:Y:S02]  /*03f0*/  USHF.R.U32.HI UR11, URZ, 0x2, UR8 ;  /* 0x00000002ff0b7899 */ /* 0x000fe40008011608 */
[----:B------:R-:W-:Y:S02]  /*0400*/  ULOP3.LUT UR9, UR9, UR7, URZ, 0x3c, !UPT ;  /* 0x0000000709097292 */ /* 0x000fe4000f8e3cff */
[----:B------:R-:W-:Y:S02]  /*0410*/  USHF.L.U32 UR7, UR22, 0x4, URZ ;  /* 0x0000000416077899 */ /* 0x000fe400080006ff */
[----:B------:R-:W-:Y:S02]  /*0420*/  USHF.L.U32 UR10, UR9, 0x1, URZ ;  /* 0x00000001090a7899 */ /* 0x000fe400080006ff */
[----:B------:R-:W-:-:S02]  /*0430*/  ULOP3.LUT UR11, UR11, UR8, URZ, 0x3c, !UPT ;  /* 0x000000080b0b7292 */ /* 0x000fc4000f8e3cff */
[----:B------:R-:W-:Y:S02]  /*0440*/  ULOP3.LUT UR7, UR22, UR7, UR10, 0x96, !UPT ;  /* 0x0000000716077292 */ /* 0x000fe4000f8e960a */
[----:B------:R-:W-:Y:S02]  /*0450*/  USHF.L.U32 UR8, UR11, 0x1, URZ ;  /* 0x000000010b087899 */ /* 0x000fe400080006ff */
[----:B------:R-:W-:-:S04]  /*0460*/  ULOP3.LUT UR23, UR7, UR9, URZ, 0x3c, !UPT ;  /* 0x0000000907177292 */ /* 0x000fc8000f8e3cff */
[----:B------:R-:W-:-:S04]  /*0470*/  USHF.L.U32 UR7, UR23, 0x4, URZ ;  /* 0x0000000417077899 */ /* 0x000fc800080006ff */
[----:B------:R-:W-:-:S04]  /*0480*/  ULOP3.LUT UR7, UR11, UR8, UR7, 0x96, !UPT ;  /* 0x000000080b077292 */ /* 0x000fc8000f8e9607 */
[----:B------:R-:W-:Y:S02]  /*0490*/  ULOP3.LUT UR13, UR7, UR23, URZ, 0x3c, !UPT ;  /* 0x00000017070d7292 */ /* 0x000fe4000f8e3cff */
[----:B------:R-:W-:Y:S02]  /*04a0*/  UIADD3 UR7, UPT, UPT, UR5, 0x10974f, UR23 ;  /* 0x0010974f05077890 */ /* 0x000fe4000fffe017 */
[----:B------:R-:W-:-:S04]  /*04b0*/  UIADD3 UR8, UPT, UPT, UR5, 0x161f14, UR13 ;  /* 0x00161f1405087890 */ /* 0x000fc8000fffe00d */
[----:B------:R-:W-:-:S04]  /*04c0*/  UIMAD.WIDE.U32 UR8, UR8, 0x200000, URZ ;  /* 0x00200000080878a5 */ /* 0x000fc8000f8e00ff */
[----:B------:R-:W-:-:S09]  /*04d0*/  ULOP3.LUT UR8, UR8, UR7, URZ, 0x3c, !UPT ;  /* 0x0000000708087292 */ /* 0x000fd2000f8e3cff */
[----:B------:R-:W0:Y:S02]  /*04e0*/  I2F.F64.U64 R8, UR8 ;  /* 0x0000000800087d12 */ /* 0x000e240008301800 */
[----:B0-----:R-:W-:-:S08]  /*04f0*/  DFMA R8, R8, R2, 5.5511151231257827021e-17 ;  /* 0x3c9000000808742b */ /* 0x001fd00000000002 */
[----:B------:R-:W-:Y:S01]  /*0500*/  DSETP.GEU.AND P0, PT, R8, UR16, PT ;  /* 0x0000001008007e2a */ /* 0x000fe2000bf0e000 */
[----:B--2---:R-:W-:-:S04]  /*0510*/  IADD3 R8, P1, PT, R13, UR18, RZ ;  /* 0x000000120d087c10 */ /* 0x004fc8000ff3e0ff */
[----:B------:R-:W-:Y:S02]  /*0520*/  IADD3.X R9, PT, PT, R12, UR19, RZ, P1, !PT ;  /* 0x000000130c097c10 */ /* 0x000fe40008ffe4ff */
[----:B------:R-:W-:Y:S01]  /*0530*/  CS2R R12, SRZ ;  /* 0x00000000000c7805 */ /* 0x000fe2000001ff00 */
[----:B------:R-:W-:Y:S02]  /*0540*/  USHF.R.U32.HI UR7, URZ, 0x2, UR6 ;  /* 0x00000002ff077899 */ /* 0x000fe40008011606 */
[----:B---3--:R0:W-:Y:S04]  /*0550*/  STG.E.64 desc[UR14][R8.64], R10 ;  /* 0x0000000a08007986 */ /* 0x0081e8000c101b0e */
[----:B------:R-:W2:Y:S01]  /*0560*/  @P0 LDG.E.64 R12, desc[UR14][R6.64+0x8] ;  /* 0x0000080e060c0981 */ /* 0x000ea2000c1e1b00 */
[----:B------:R-:W-:-:S02]  /*0570*/  ULOP3.LUT UR7, UR7, UR6, URZ, 0x3c, !UPT ;  /* 0x0000000607077292 */ /* 0x000fc4000f8e3cff */
[----:B------:R-:W-:Y:S02]  /*0580*/  USHF.L.U32 UR6, UR13, 0x4, URZ ;  /* 0x000000040d067899 */ /* 0x000fe400080006ff */
[----:B------:R-:W-:Y:S02]  /*0590*/  USHF.L.U32 UR8, UR7, 0x1, URZ ;  /* 0x0000000107087899 */ /* 0x000fe400080006ff */
[----:B------:R-:W-:Y:S02]  /*05a0*/  USHF.R.U32.HI UR9, URZ, 0x2, UR12 ;  /* 0x00000002ff097899 */ /* 0x000fe4000801160c */
[----:B------:R-:W-:Y:S02]  /*05b0*/  ULOP3.LUT UR6, UR13, UR6, UR8, 0x96, !UPT ;  /* 0x000000060d067292 */ /* 0x000fe4000f8e9608 */
[----:B------:R-:W-:Y:S02]  /*05c0*/  ULOP3.LUT UR9, UR9, UR12, URZ, 0x3c, !UPT ;  /* 0x0000000c09097292 */ /* 0x000fe4000f8e3cff */
[----:B------:R-:W-:-:S02]  /*05d0*/  ULOP3.LUT UR12, UR6, UR7, URZ, 0x3c, !UPT ;  /* 0x00000007060c7292 */ /* 0x000fc4000f8e3cff */
[----:B------:R-:W-:Y:S02]  /*05e0*/  USHF.L.U32 UR7, UR9, 0x1, URZ ;  /* 0x0000000109077899 */ /* 0x000fe400080006ff */
[----:B------:R-:W-:-:S04]  /*05f0*/  USHF.L.U32 UR6, UR12, 0x4, URZ ;  /* 0x000000040c067899 */ /* 0x000fc800080006ff */
[----:B------:R-:W-:Y:S02]  /*0600*/  ULOP3.LUT UR7, UR9, UR7, UR6, 0x96, !UPT ;  /* 0x0000000709077292 */ /* 0x000fe4000f8e9606 */
[----:B------:R-:W-:Y:S02]  /*0610*/  UIADD3 UR6, UPT, UPT, UR5, 0x1ba6d9, UR12 ;  /* 0x001ba6d905067890 */ /* 0x000fe4000fffe00c */
[----:B------:R-:W-:-:S04]  /*0620*/  ULOP3.LUT UR7, UR7, UR12, URZ, 0x3c, !UPT ;  /* 0x0000000c07077292 */ /* 0x000fc8000f8e3cff */
[----:B------:R-:W-:-:S04]  /*0630*/  UIADD3 UR8, UPT, UPT, UR5, 0x212e9e, UR7 ;  /* 0x00212e9e05087890 */ /* 0x000fc8000fffe007 */
[----:B------:R-:W-:-:S04]  /*0640*/  UIMAD.WIDE.U32 UR8, UR8, 0x200000, URZ ;  /* 0x00200000080878a5 */ /* 0x000fc8000f8e00ff */
[----:B------:R-:W-:-:S09]  /*0650*/  ULOP3.LUT UR8, UR8, UR6, URZ, 0x3c, !UPT ;  /* 0x0000000608087292 */ /* 0x000fd2000f8e3cff */
[----:B0-----:R-:W0:Y:S02]  /*0660*/  I2F.F64.U64 R10, UR8 ;  /* 0x00000008000a7d12 */ /* 0x001e240008301800 */
[----:B0-----:R-:W-:-:S08]  /*0670*/  DFMA R10, R10, R2, 5.5511151231257827021e-17 ;  /* 0x3c9000000a0a742b */ /* 0x001fd00000000002 */
[----:B------:R-:W-:Y:S01]  /*0680*/  DSETP.GEU.AND P0, PT, R10, UR16, PT ;  /* 0x000000100a007e2a */ /* 0x000fe2000bf0e000 */
[----:B------:R-:W-:Y:S01]  /*0690*/  CS2R R10, SRZ ;  /* 0x00000000000a7805 */ /* 0x000fe2000001ff00 */
[----:B------:R-:W-:-:S04]  /*06a0*/  USHF.R.U32.HI UR6, URZ, 0x2, UR22 ;  /* 0x00000002ff067899 */ /* 0x000fc80008011616 */
[----:B------:R-:W-:Y:S01]  /*06b0*/  ULOP3.LUT UR6, UR6, UR22, URZ, 0x3c, !UPT ;  /* 0x0000001606067292 */ /* 0x000fe2000f8e3cff */
[----:B--2---:R0:W-:Y:S07]  /*06c0*/  STG.E.64 desc[UR14][R8.64+0x8], R12 ;  /* 0x0000080c08007986 */ /* 0x0041ee000c101b0e */
[----:B------:R-:W2:Y:S01]  /*06d0*/  @P0 LDG.E.64 R10, desc[UR14][R6.64+0x10] ;  /* 0x0000100e060a0981 */ /* 0x000ea2000c1e1b00 */
[----:B------:R-:W-:Y:S02]  /*06e0*/  USHF.L.U32 UR9, UR6, 0x1, URZ ;  /* 0x0000000106097899 */ /* 0x000fe400080006ff */
[----:B------:R-:W-:-:S02]  /*06f0*/  USHF.L.U32 UR8, UR7, 0x4, URZ ;  /* 0x0000000407087899 */ /* 0x000fc400080006ff */
[----:B------:R-:W-:Y:S02]  /*0700*/  USHF.R.U32.HI UR10, URZ, 0x2, UR23 ;  /* 0x00000002ff0a7899 */ /* 0x000fe40008011617 */
[----:B------:R-:W-:Y:S02]  /*0710*/  ULOP3.LUT UR8, UR7, UR8, UR9, 0x96, !UPT ;  /* 0x0000000807087292 */ /* 0x000fe4000f8e9609 */
[----:B------:R-:W-:Y:S02]  /*0720*/  ULOP3.LUT UR10, UR10, UR23, URZ, 0x3c, !UPT ;  /* 0x000000170a0a7292 */ /* 0x000fe4000f8e3cff */
[----:B------:R-:W-:Y:S02]  /*0730*/  ULOP3.LUT UR8, UR8, UR6, URZ, 0x3c, !UPT ;  /* 0x0000000608087292 */ /* 0x000fe4000f8e3cff */
[----:B------:R-:W-:Y:S02]  /*0740*/  USHF.L.U32 UR9, UR10, 0x1, URZ ;  /* 0x000000010a097899 */ /* 0x000fe400080006ff */
[----:B------:R-:W-:-:S04]  /*0750*/  USHF.L.U32 UR6, UR8, 0x4, URZ ;  /* 0x0000000408067899 */ /* 0x000fc800080006ff */
[----:B------:R-:W-:Y:S02]  /*0760*/  ULOP3.LUT UR6, UR10, UR9, UR6, 0x96, !UPT ;  /* 0x000000090a067292 */ /* 0x000fe4000f8e9606 */
[----:B------:R-:W-:Y:S02]  /*0770*/  UIADD3 UR9, UPT, UPT, UR5, 0x26b663, UR8 ;  /* 0x0026b66305097890 */ /* 0x000fe4000fffe008 */
[----:B------:R-:W-:Y:S02]  /*0780*/  UIADD3 UR5, UPT, UPT, UR5, 0x2c3e28, URZ ;  /* 0x002c3e2805057890 */ /* 0x000fe4000fffe0ff */
[----:B------:R-:W-:-:S04]  /*0790*/  ULOP3.LUT UR6, UR6, UR8, URZ, 0x3c, !UPT ;  /* 0x0000000806067292 */ /* 0x000fc8000f8e3cff */
[----:B------:R-:W-:-:S04]  /*07a0*/  UIADD3 UR10, UPT, UPT, UR6, UR5, URZ ;  /* 0x00000005060a7290 */ /* 0x000fc8000fffe0ff */
[----:B------:R-:W-:-:S04]  /*07b0*/  UIMAD.WIDE.U32 UR10, UR10, 0x200000, URZ ;  /* 0x002000000a0a78a5 */ /* 0x000fc8000f8e00ff */
[----:B------:R-:W-:-:S09]  /*07c0*/  ULOP3.LUT UR10, UR10, UR9, URZ, 0x3c, !UPT ;  /* 0x000000090a0a7292 */ /* 0x000fd2000f8e3cff */
[----:B0-----:R-:W0:Y:S02]  /*07d0*/  I2F.F64.U64 R12, UR10 ;  /* 0x0000000a000c7d12 */ /* 0x001e240008301800 */
[----:B0-----:R-:W-:Y:S01]  /*07e0*/  DFMA R12, R12, R2, 5.5511151231257827021e-17 ;  /* 0x3c9000000c0c742b */ /* 0x001fe20000000002 */
[----:B------:R-:W-:-:S07]  /*07f0*/  CS2R R2, SRZ ;  /* 0x0000000000027805 */ /* 0x000fce000001ff00 */
[----:B------:R-:W-:Y:S01]  /*0800*/  DSETP.GEU.AND P0, PT, R12, UR16, PT ;  /* 0x000000100c007e2a */ /* 0x000fe2000bf0e000 */
[----:B--2---:R0:W-:-:S13]  /*0810*/  STG.E.64 desc[UR14][R8.64+0x10], R10 ;  /* 0x0000100a08007986 */ /* 0x0041da000c101b0e */
[----:B------:R-:W-:Y:S05]  /*0820*/  @!P0 BRA `(.L_x_100) ;  /* 0x0000000000048947 */ /* 0x000fea0003800000 */
[----:B------:R1:W5:Y:S02]  /*0830*/  LDG.E.64 R2, desc[UR14][R6.64+0x18] ;  /* 0x0000180e06027981 */ /* 0x000364000c1e1b00 */
.L_x_100:
[----:B------:R-:W-:Y:S01]  /*0840*/  UIADD3 UR4, UPT, UPT, UR4, 0x4, URZ ;  /* 0x0000000404047890 */ /* 0x000fe2000fffe0ff */
[----:B-----5:R4:W-:Y:S05]  /*0850*/  STG.E.64 desc[UR14][R8.64+0x18], R2 ;  /* 0x0000180208007986 */ /* 0x0209ea000c101b0e */
[----:B------:R-:W-:-:S13]  /*0860*/  ISETP.NE.AND P0, PT, R5, UR4, PT ;  /* 0x0000000405007c0c */ /* 0x000fda000bf05270 */
[----:B----4-:R-:W-:Y:S05]  /*0870*/  @P0 BRA `(.L_x_101) ;  /* 0xfffffff800640947 */ /* 0x010fea000383ffff */
.L_x_99:
[----:B------:R-:W-:-:S13]  /*0880*/  ISETP.NE.AND P0, PT, R14, RZ, PT ;  /* 0x000000ff0e00720c */ /* 0x000fda0003f05270 */
[----:B0-----:R-:W-:Y:S05]  /*0890*/  @!P0 EXIT ;  /* 0x000000000000894d */ /* 0x001fea0003800000 */
[----:B------:R-:W0:Y:S01]  /*08a0*/  LDC R2, c[0x0][0x394] ;  /* 0x0000e500ff027b82 */ /* 0x000e220000000800 */
[----:B------:R-:W-:Y:S02]  /*08b0*/  ISETP.NE.AND P1, PT, R14, 0x1, PT ;  /* 0x000000010e00780c */ /* 0x000fe40003f25270 */
[----:B0-----:R-:W-:-:S04]  /*08c0*/  LOP3.LUT R2, R2, 0x1, RZ, 0xc0, !PT ;  /* 0x0000000102027812 */ /* 0x001fc800078ec0ff */
[----:B------:R-:W-:-:S07]  /*08d0*/  ISETP.NE.U32.AND P0, PT, R2, 0x1, PT ;  /* 0x000000010200780c */ /* 0x000fce0003f05070 */
[----:B------:R-:W-:Y:S06]  /*08e0*/  @!P1 BRA `(.L_x_102) ;  /* 0x0000000000f49947 */ /* 0x000fec0003800000 */
[----:B------:R-:W-:Y:S01]  /*08f0*/  USHF.R.U32.HI UR4, URZ, 0x2, UR13 ;  /* 0x00000002ff047899 */ /* 0x000fe2000801160d */
[----:B------:R-:W-:Y:S01]  /*0900*/  IMAD.MOV.U32 R10, RZ, RZ, 0x0 ;  /* 0x00000000ff0a7424 */ /* 0x000fe200078e00ff */
[----:B------:R-:W-:Y:S01]  /*0910*/  USHF.L.U32 UR9, UR6, 0x4, URZ ;  /* 0x0000000406097899 */ /* 0x000fe200080006ff */
[----:B------:R-:W-:Y:S01]  /*0920*/  IMAD.MOV.U32 R11, RZ, RZ, 0x3ca00000 ;  /* 0x3ca00000ff0b7424 */ /* 0x000fe200078e00ff */
[----:B------:R-:W-:Y:S01]  /*0930*/  ULOP3.LUT UR4, UR4, UR13, URZ, 0x3c, !UPT ;  /* 0x0000000d04047292 */ /* 0x000fe2000f8e3cff */
[----:B-1----:R-:W-:Y:S01]  /*0940*/  IADD3 R6, P1, PT, R0, R5, RZ ;  /* 0x0000000500067210 */ /* 0x002fe20007f3e0ff */
[----:B------:R-:W-:Y:S02]  /*0950*/  USHF.R.U32.HI UR11, URZ, 0x2, UR12 ;  /* 0x00000002ff0b7899 */ /* 0x000fe4000801160c */
[----:B------:R-:W-:Y:S02]  /*0960*/  USHF.L.U32 UR10, UR4, 0x1, URZ ;  /* 0x00000001040a7899 */ /* 0x000fe400080006ff */
[----:B------:R-:W-:Y:S01]  /*0970*/  ULOP3.LUT UR11, UR11, UR12, URZ, 0x3c, !UPT ;  /* 0x0000000c0b0b7292 */ /* 0x000fe2000f8e3cff */
[----:B------:R-:W-:Y:S01]  /*0980*/  IMAD.X R7, RZ, RZ, R4, P1 ;  /* 0x000000ffff077224 */ /* 0x000fe200008e0604 */
[----:B------:R-:W-:Y:S01]  /*0990*/  ULOP3.LUT UR9, UR6, UR9, UR10, 0x96, !UPT ;  /* 0x0000000906097292 */ /* 0x000fe2000f8e960a */
[C---:B------:R-:W-:Y:S01]  /*09a0*/  IMAD.SHL.U32 R13, R6.reuse, 0x8, RZ ;  /* 0x00000008060d7824 */ /* 0x040fe200078e00ff */
[----:B------:R-:W0:Y:S02]  /*09b0*/  LDCU.64 UR16, c[0x0][0x398] ;  /* 0x00007300ff1077ac */ /* 0x000e240008000a00 */
[----:B------:R-:W-:Y:S01]  /*09c0*/  SHF.L.U64.HI R12, R6, 0x3, R7 ;  /* 0x00000003060c7819 */ /* 0x000fe20000010207 */
[----:B------:R-:W-:-:S02]  /*09d0*/  ULOP3.LUT UR12, UR9, UR4, URZ, 0x3c, !UPT ;  /* 0x00000004090c7292 */ /* 0x000fc4000f8e3cff */
        /* <DEDUP_REMOVED lines=8> */
[----:B------:R-:W1:Y:S02]  /*0a60*/  I2F.F64.U64 R2, UR10 ;  /* 0x0000000a00027d12 */ /* 0x000e640008301800 */
[----:B------:R-:W2:Y:S01]  /*0a70*/  LDCU.64 UR10, c[0x0][0x388] ;  /* 0x00007100ff0a77ac */ /* 0x000ea20008000a00 */
[----:B-1----:R-:W-:Y:S01]  /*0a80*/  DFMA R2, R2, R10, 5.5511151231257827021e-17 ;  /* 0x3c9000000202742b */ /* 0x002fe2000000000a */
[----:B--2---:R-:W-:-:S07]  /*0a90*/  IADD3 R8, P2, PT, R13, UR10, RZ ;  /* 0x0000000a0d087c10 */ /* 0x004fce000ff5e0ff */
[----:B0-----:R-:W-:Y:S01]  /*0aa0*/  DSETP.GEU.AND P1, PT, R2, UR16, PT ;  /* 0x0000001002007e2a */ /* 0x001fe2000bf2e000 */
[----:B------:R-:W-:Y:S02]  /*0ab0*/  IADD3.X R9, PT, PT, R12, UR11, RZ, P2, !PT ;  /* 0x0000000b0c097c10 */ /* 0x000fe400097fe4ff */
[----:B------:R-:W-:-:S11]  /*0ac0*/  CS2R R2, SRZ ;  /* 0x0000000000027805 */ /* 0x000fd6000001ff00 */
[----:B------:R-:W2:Y:S01]  /*0ad0*/  @P1 LDG.E.64 R2, desc[UR14][R8.64] ;  /* 0x0000000e08021981 */ /* 0x000ea2000c1e1b00 */
        /* <DEDUP_REMOVED lines=17> */
[----:B------:R-:W0:Y:S02]  /*0bf0*/  I2F.F64.U64 R6, UR8 ;  /* 0x0000000800067d12 */ /* 0x000e240008301800 */
[----:B------:R-:W1:Y:S01]  /*0c00*/  LDCU.64 UR8, c[0x0][0x380] ;  /* 0x00007000ff0877ac */ /* 0x000e620008000a00 */
[----:B0-----:R-:W-:Y:S01]  /*0c10*/  DFMA R6, R6, R10, 5.5511151231257827021e-17 ;  /* 0x3c9000000606742b */ /* 0x001fe2000000000a */
[----:B-1----:R-:W-:-:S07]  /*0c20*/  IADD3 R10, P2, PT, R13, UR8, RZ ;  /* 0x000000080d0a7c10 */ /* 0x002fce000ff5e0ff */
[----:B------:R-:W-:Y:S01]  /*0c30*/  DSETP.GEU.AND P1, PT, R6, UR16, PT ;  /* 0x0000001006007e2a */ /* 0x000fe2000bf2e000 */
[----:B------:R-:W-:Y:S02]  /*0c40*/  IADD3.X R11, PT, PT, R12, UR9, RZ, P2, !PT ;  /* 0x000000090c0b7c10 */ /* 0x000fe400097fe4ff */
[----:B------:R-:W-:-:S03]  /*0c50*/  CS2R R6, SRZ ;  /* 0x0000000000067805 */ /* 0x000fc6000001ff00 */
[----:B--2---:R0:W-:Y:S08]  /*0c60*/  STG.E.64 desc[UR14][R10.64], R2 ;  /* 0x000000020a007986 */ /* 0x0041f0000c101b0e */
[----:B------:R-:W2:Y:S01]  /*0c70*/  @P1 LDG.E.64 R6, desc[UR14][R8.64+0x8] ;  /* 0x0000080e08061981 */ /* 0x000ea2000c1e1b00 */
[----:B------:R-:W-:Y:S01]  /*0c80*/  VIADD R5, R5, 0x2 ;  /* 0x0000000205057836 */ /* 0x000fe20000000000 */
[----:B------:R-:W-:Y:S01]  /*0c90*/  UMOV UR13, UR6 ;  /* 0x00000006000d7c82 */ /* 0x000fe20008000000 */
[----:B------:R-:W-:Y:S01]  /*0ca0*/  UMOV UR6, UR7 ;  /* 0x0000000700067c82 */ /* 0x000fe20008000000 */
[----:B--2---:R0:W-:Y:S04]  /*0cb0*/  STG.E.64 desc[UR14][R10.64+0x8], R6 ;  /* 0x000008060a007986 */ /* 0x0041e8000c101b0e */
.L_x_102:
[----:B------:R-:W-:Y:S05]  /*0cc0*/  @P0 EXIT ;  /* 0x000000000000094d */ /* 0x000fea0003800000 */
[----:B------:R-:W-:Y:S01]  /*0cd0*/  USHF.R.U32.HI UR4, URZ, 0x2, UR13 ;  /* 0x00000002ff047899 */ /* 0x000fe2000801160d */
[----:B01----:R-:W-:Y:S01]  /*0ce0*/  IMAD.MOV.U32 R6, RZ, RZ, 0x0 ;  /* 0x00000000ff067424 */ /* 0x003fe200078e00ff */
[----:B------:R-:W-:Y:S01]  /*0cf0*/  USHF.L.U32 UR7, UR6, 0x4, URZ ;  /* 0x0000000406077899 */ /* 0x000fe200080006ff */
[----:B------:R-:W-:Y:S01]  /*0d00*/  IMAD.MOV.U32 R7, RZ, RZ, 0x3ca00000 ;  /* 0x3ca00000ff077424 */ /* 0x000fe200078e00ff */
[----:B------:R-:W-:Y:S01]  /*0d10*/  ULOP3.LUT UR4, UR4, UR13, URZ, 0x3c, !UPT ;  /* 0x0000000d04047292 */ /* 0x000fe2000f8e3cff */
[----:B------:R-:W-:Y:S01]  /*0d20*/  IADD3 R0, P1, PT, R0, R5, RZ ;  /* 0x0000000500007210 */ /* 0x000fe20007f3e0ff */
[----:B------:R-:W-:Y:S01]  /*0d30*/  USHF.R.U32.HI UR9, URZ, 0x2, UR12 ;  /* 0x00000002ff097899 */ /* 0x000fe2000801160c */
[----:B------:R-:W0:Y:S01]  /*0d40*/  LDC.64 R8, c[0x0][0x380] ;  /* 0x0000e000ff087b82 */ /* 0x000e220000000a00 */
        /* <DEDUP_REMOVED lines=15> */
[----:B------:R-:W-:-:S07]  /*0e40*/  IMAD.X R7, RZ, RZ, R4, P1 ;  /* 0x000000ffff077224 */ /* 0x000fce00008e0604 */
[----:B--2---:R-:W-:-:S14]  /*0e50*/  DSETP.GEU.AND P0, PT, R2, UR4, PT ;  /* 0x0000000402007e2a */ /* 0x004fdc000bf0e000 */
[----:B------:R-:W1:Y:S02]  /*0e60*/  @P0 LDC.64 R2, c[0x0][0x388] ;  /* 0x0000e200ff020b82 */ /* 0x000e640000000a00 */
[----:B-1----:R-:W-:-:S04]  /*0e70*/  @P0 LEA R4, P1, R0, R2, 0x3 ;  /* 0x0000000200040211 */ /* 0x002fc800078218ff */
[----:B------:R-:W-:Y:S02]  /*0e80*/  @P0 LEA.HI.X R5, R0, R3, R7, 0x3, P1 ;  /* 0x0000000300050211 */ /* 0x000fe400008f1c07 */
[----:B------:R-:W-:-:S06]  /*0e90*/  CS2R R2, SRZ ;  /* 0x0000000000027805 */ /* 0x000fcc000001ff00 */
[----:B------:R-:W2:Y:S01]  /*0ea0*/  @P0 LDG.E.64 R2, desc[UR14][R4.64] ;  /* 0x0000000e04020981 */ /* 0x000ea2000c1e1b00 */
[----:B0-----:R-:W-:-:S04]  /*0eb0*/  LEA R6, P0, R0, R8, 0x3 ;  /* 0x0000000800067211 */ /* 0x001fc800078018ff */
[----:B------:R-:W-:-:S05]  /*0ec0*/  LEA.HI.X R7, R0, R9, R7, 0x3, P0 ;  /* 0x0000000900077211 */ /* 0x000fca00000f1c07 */
[----:B--2---:R-:W-:Y:S01]  /*0ed0*/  STG.E.64 desc[UR14][R6.64], R2 ;  /* 0x0000000206007986 */ /* 0x004fe2000c101b0e */
[----:B------:R-:W-:Y:S05]  /*0ee0*/  EXIT ;  /* 0x000000000000794d */ /* 0x000fea0003800000 */
.L_x_103:
        /* <DEDUP_REMOVED lines=9> */
.L_x_166:


//--------------------- .text._Z19softmax_rows_kernelPdPKdii --------------------------
	.section	.text._Z19softmax_rows_kernelPdPKdii,"ax",@progbits
	.align	128
        .global         _Z19softmax_rows_kernelPdPKdii
        .type           _Z19softmax_rows_kernelPdPKdii,@function
        .size           _Z19softmax_rows_kernelPdPKdii,(.L_x_156 - _Z19softmax_rows_kernelPdPKdii)
        .other          _Z19softmax_rows_kernelPdPKdii,@"STO_CUDA_ENTRY STV_DEFAULT"
_Z19softmax_rows_kernelPdPKdii:
.text._Z19softmax_rows_kernelPdPKdii:
[----:B------:R-:W-:Y:S08]  /*0000*/  LDC R1, c[0x0][0x37c] ;  /* 0x0000df00ff017b82 */ /* 0x000ff00000000800 */
[----:B------:R-:W0:Y:S08]  /*0010*/  S2UR UR4, SR_CTAID.X ;  /* 0x00000000000479c3 */ /* 0x000e300000002500 */
[----:B------:R-:W0:Y:S02]  /*0020*/  LDC R0, c[0x0][0x390] ;  /* 0x0000e400ff007b82 */ /* 0x000e240000000800 */
[----:B0-----:R-:W-:-:S13]  /*0030*/  ISETP.LE.AND P0, PT, R0, UR4, PT ;  /* 0x0000000400007c0c */ /* 0x001fda000bf03270 */
[----:B------:R-:W-:Y:S05]  /*0040*/  @P0 EXIT ;  /* 0x000000000000094d */ /* 0x000fea0003800000 */
[----:B------:R-:W0:Y:S01]  /*0050*/  LDCU UR5, c[0x0][0x394] ;  /* 0x00007280ff0577ac */ /* 0x000e220008000800 */
[----:B------:R-:W1:Y:S01]  /*0060*/  LDC.64 R14, c[0x0][0x380] ;  /* 0x0000e000ff0e7b82 */ /* 0x000e620000000a00 */
[----:B------:R-:W-:Y:S01]  /*0070*/  CS2R R16, SRZ ;  /* 0x0000000000107805 */ /* 0x000fe2000001ff00 */
[----:B------:R-:W2:Y:S01]  /*0080*/  LDCU.64 UR6, c[0x0][0x358] ;  /* 0x00006b00ff0677ac */ /* 0x000ea20008000a00 */
[----:B0-----:R-:W-:-:S04]  /*0090*/  IMAD.U32 R0, RZ, RZ, UR5 ;  /* 0x00000005ff007e24 */ /* 0x001fc8000f8e00ff */
[C---:B------:R-:W-:Y:S01]  /*00a0*/  IMAD R4, R0.reuse, UR4, RZ ;  /* 0x0000000400047c24 */ /* 0x040fe2000f8e02ff */
[----:B------:R-:W-:-:S03]  /*00b0*/  ISETP.GE.AND P0, PT, R0, 0x1, PT ;  /* 0x000000010000780c */ /* 0x000fc60003f06270 */
[----:B-1----:R-:W-:Y:S01]  /*00c0*/  IMAD.WIDE R14, R4, 0x8, R14 ;  /* 0x00000008040e7825 */ /* 0x002fe200078e020e */
[----:B------:R-:W-:-:S09]  /*00d0*/  SHF.R.S32.HI R3, RZ, 0x1f, R4 ;  /* 0x0000001fff037819 */ /* 0x000fd20000011404 */
[----:B--2---:R-:W-:Y:S05]  /*00e0*/  @!P0 BRA `(.L_x_104) ;  /* 0x0000000c00048947 */ /* 0x004fea0003800000 */
[----:B------:R-:W-:Y:S02]  /*00f0*/  ISETP.NE.AND P0, PT, R0, 0x1, PT ;  /* 0x000000010000780c */ /* 0x000fe40003f05270 */
[----:B------:R-:W-:Y:S02]  /*0100*/  CS2R R16, SRZ ;  /* 0x0000000000107805 */ /* 0x000fe4000001ff00 */
[----:B------:R-:W-:-:S09]  /*0110*/  CS2R R10, SRZ ;  /* 0x00000000000a7805 */ /* 0x000fd2000001ff00 */
[----:B------:R-:W-:Y:S05]  /*0120*/  @!P0 BRA `(.L_x_105) ;  /* 0x0000000400d48947 */ /* 0x000fea0003800000 */
[----:B------:R-:W0:Y:S01]  /*0130*/  LDCU.128 UR8, c[0x0][0x380] ;  /* 0x00007000ff0877ac */ /* 0x000e220008000c00 */
[----:B------:R-:W-:Y:S02]  /*0140*/  LEA R6, P0, R4, 0x8, 0x3 ;  /* 0x0000000804067811 */ /* 0x000fe400078018ff */
[----:B------:R-:W-:Y:S02]  /*0150*/  CS2R R16, SRZ ;  /* 0x0000000000107805 */ /* 0x000fe4000001ff00 */
[----:B------:R-:W-:Y:S02]  /*0160*/  LOP3.LUT R0, R0, 0x7ffffffe, RZ, 0xc0, !PT ;  /* 0x7ffffffe00007812 */ /* 0x000fe400078ec0ff */
[----:B------:R-:W-:-:S03]  /*0170*/  LEA.HI.X R7, R4, RZ, R3, 0x3, P0 ;  /* 0x000000ff04077211 */ /* 0x000fc600000f1c03 */
[----:B------:R-:W-:Y:S01]  /*0180*/  IMAD.MOV R5, RZ, RZ, -R0 ;  /* 0x000000ffff057224 */ /* 0x000fe200078e0a00 */
[C---:B0-----:R-:W-:Y:S02]  /*0190*/  IADD3 R2, P1, PT, R6.reuse, UR8, RZ ;  /* 0x0000000806027c10 */ /* 0x041fe4000ff3e0ff */
[----:B------:R-:W-:Y:S02]  /*01a0*/  IADD3 R6, P0, PT, R6, UR10, RZ ;  /* 0x0000000a06067c10 */ /* 0x000fe4000ff1e0ff */
[C---:B------:R-:W-:Y:S02]  /*01b0*/  IADD3.X R24, PT, PT, R7.reuse, UR9, RZ, P1, !PT ;  /* 0x0000000907187c10 */ /* 0x040fe40008ffe4ff */
[----:B------:R-:W-:-:S09]  /*01c0*/  IADD3.X R7, PT, PT, R7, UR11, RZ, P0, !PT ;  /* 0x0000000b07077c10 */ /* 0x000fd200087fe4ff */
.L_x_108:
[----:B------:R-:W2:Y:S01]  /*01d0*/  LDG.E.64 R8, desc[UR6][R6.64+-0x8] ;  /* 0xfffff80606087981 */ /* 0x000ea2000c1e1b00 */
[----:B------:R-:W-:Y:S01]  /*01e0*/  IMAD.MOV.U32 R10, RZ, RZ, 0x652b82fe ;  /* 0x652b82feff0a7424 */ /* 0x000fe200078e00ff */
[----:B------:R-:W-:Y:S01]  /*01f0*/  UMOV UR4, 0xfefa39ef ;  /* 0xfefa39ef00047882 */ /* 0x000fe20000000000 */
[----:B------:R-:W-:Y:S01]  /*0200*/  IMAD.MOV.U32 R11, RZ, RZ, 0x3ff71547 ;  /* 0x3ff71547ff0b7424 */ /* 0x000fe200078e00ff */
[----:B------:R-:W-:Y:S01]  /*0210*/  UMOV UR5, 0x3fe62e42 ;  /* 0x3fe62e4200057882 */ /* 0x000fe20000000000 */
        /* <DEDUP_REMOVED lines=20> */
[----:B------:R-:W-:-:S02]  /*0360*/  IMAD.MOV.U32 R25, RZ, RZ, R24 ;  /* 0x000000ffff197224 */ /* 0x000fc400078e0018 */
[----:B------:R-:W-:Y:S01]  /*0370*/  IMAD.MOV.U32 R24, RZ, RZ, R2 ;  /* 0x000000ffff187224 */ /* 0x000fe200078e0002 */
[----:B--2---:R-:W-:Y:S01]  /*0380*/  DFMA R12, R8, R10, 6.75539944105574400000e+15 ;  /* 0x43380000080c742b */ /* 0x004fe2000000000a */
[----:B------:R-:W-:-:S07]  /*0390*/  FSETP.GEU.AND P0, PT, |R9|, 4.1917929649353027344, PT ;  /* 0x4086232b0900780b */ /* 0x000fce0003f0e200 */
[----:B------:R-:W-:-:S08]  /*03a0*/  DADD R20, R12, -6.75539944105574400000e+15 ;  /* 0xc33800000c147429 */ /* 0x000fd00000000000 */
[----:B------:R-:W-:-:S08]  /*03b0*/  DFMA R18, R20, -UR4, R8 ;  /* 0x8000000414127c2b */ /* 0x000fd00008000008 */
[----:B------:R-:W-:Y:S01]  /*03c0*/  DFMA R20, R20, -UR8, R18 ;  /* 0x8000000814147c2b */ /* 0x000fe20008000012 */
[----:B------:R-:W-:Y:S02]  /*03d0*/  IMAD.MOV.U32 R18, RZ, RZ, -0x35dec16 ;  /* 0xfca213eaff127424 */ /* 0x000fe400078e00ff */
[----:B------:R-:W-:-:S06]  /*03e0*/  IMAD.MOV.U32 R19, RZ, RZ, 0x3e928af3 ;  /* 0x3e928af3ff137424 */ /* 0x000fcc00078e00ff */
[----:B------:R-:W-:-:S08]  /*03f0*/  DFMA R22, R20, UR10, R18 ;  /* 0x0000000a14167c2b */ /* 0x000fd00008000012 */
[----:B------:R-:W-:-:S08]  /*0400*/  DFMA R22, R20, R22, UR12 ;  /* 0x0000000c14167e2b */ /* 0x000fd00008000016 */
[----:B------:R-:W-:-:S08]  /*0410*/  DFMA R22, R20, R22, UR14 ;  /* 0x0000000e14167e2b */ /* 0x000fd00008000016 */
[----:B------:R-:W-:-:S08]  /*0420*/  DFMA R22, R20, R22, UR16 ;  /* 0x0000001014167e2b */ /* 0x000fd00008000016 */
[----:B------:R-:W-:-:S08]  /*0430*/  DFMA R22, R20, R22, UR18 ;  /* 0x0000001214167e2b */ /* 0x000fd00008000016 */
[----:B------:R-:W-:-:S08]  /*0440*/  DFMA R22, R20, R22, UR20 ;  /* 0x0000001414167e2b */ /* 0x000fd00008000016 */
[----:B------:R-:W-:-:S08]  /*0450*/  DFMA R22, R20, R22, UR22 ;  /* 0x0000001614167e2b */ /* 0x000fd00008000016 */
[----:B------:R-:W-:-:S08]  /*0460*/  DFMA R22, R20, R22, UR24 ;  /* 0x0000001814167e2b */ /* 0x000fd00008000016 */
[----:B------:R-:W-:-:S08]  /*0470*/  DFMA R22, R20, R22, UR26 ;  /* 0x0000001a14167e2b */ /* 0x000fd00008000016 */
[----:B------:R-:W-:-:S08]  /*0480*/  DFMA R22, R20, R22, 1 ;  /* 0x3ff000001416742b */ /* 0x000fd00000000016 */
[----:B------:R-:W-:-:S10]  /*0490*/  DFMA R20, R20, R22, 1 ;  /* 0x3ff000001414742b */ /* 0x000fd40000000016 */
[----:B------:R-:W-:Y:S02]  /*04a0*/  IMAD R23, R12, 0x100000, R21 ;  /* 0x001000000c177824 */ /* 0x000fe400078e0215 */
[----:B------:R-:W-:Y:S01]  /*04b0*/  IMAD.MOV.U32 R22, RZ, RZ, R20 ;  /* 0x000000ffff167224 */ /* 0x000fe200078e0014 */
[----:B------:R-:W-:Y:S06]  /*04c0*/  @!P0 BRA `(.L_x_106) ;  /* 0x0000000000348947 */ /* 0x000fec0003800000 */
[----:B------:R-:W-:Y:S01]  /*04d0*/  FSETP.GEU.AND P1, PT, |R9|, 4.2275390625, PT ;  /* 0x408748000900780b */ /* 0x000fe20003f2e200 */
[C---:B------:R-:W-:Y:S02]  /*04e0*/  DADD R22, R8.reuse, +INF ;  /* 0x7ff0000008167429 */ /* 0x040fe40000000000 */
[----:B------:R-:W-:-:S08]  /*04f0*/  DSETP.GEU.AND P0, PT, R8, RZ, PT ;  /* 0x000000ff0800722a */ /* 0x000fd00003f0e000 */
[----:B------:R-:W-:Y:S02]  /*0500*/  FSEL R22, R22, RZ, P0 ;  /* 0x000000ff16167208 */ /* 0x000fe40000000000 */
[----:B------:R-:W-:Y:S01]  /*0510*/  FSEL R23, R23, RZ, P0 ;  /* 0x000000ff17177208 */ /* 0x000fe20000000000 */
[----:B------:R-:W-:Y:S06]  /*0520*/  @P1 BRA `(.L_x_106) ;  /* 0x00000000001c1947 */ /* 0x000fec0003800000 */
[----:B------:R-:W-:Y:S01]  /*0530*/  LEA.HI R2, R12, R12, RZ, 0x1 ;  /* 0x0000000c0c027211 */ /* 0x000fe200078f08ff */
[----:B------:R-:W-:-:S03]  /*0540*/  IMAD.MOV.U32 R22, RZ, RZ, RZ ;  /* 0x000000ffff167224 */ /* 0x000fc600078e00ff */
[----:B------:R-:W-:-:S04]  /*0550*/  SHF.R.S32.HI R9, RZ, 0x1, R2 ;  /* 0x00000001ff097819 */ /* 0x000fc80000011402 */
[----:B------:R-:W-:Y:S01]  /*0560*/  LEA R21, R9, R21, 0x14 ;  /* 0x0000001509157211 */ /* 0x000fe200078ea0ff */
[----:B------:R-:W-:-:S05]  /*0570*/  IMAD.IADD R12, R12, 0x1, -R9 ;  /* 0x000000010c0c7824 */ /* 0x000fca00078e0a09 */
[----:B------:R-:W-:-:S06]  /*0580*/  LEA R23, R12, 0x3ff00000, 0x14 ;  /* 0x3ff000000c177811 */ /* 0x000fcc00078ea0ff */
[----:B------:R-:W-:-:S11]  /*0590*/  DMUL R22, R20, R22 ;  /* 0x0000001614167228 */ /* 0x000fd60000000000 */
.L_x_106:
[----:B------:R0:W-:Y:S04]  /*05a0*/  STG.E.64 desc[UR6][R24.64+-0x8], R22 ;  /* 0xfffff81618007986 */ /* 0x0001e8000c101b06 */
[----:B------:R-:W2:Y:S01]  /*05b0*/  LDG.E.64 R8, desc[UR6][R6.64] ;  /* 0x0000000606087981 */ /* 0x000ea2000c1e1b00 */
[----:B------:R-:W-:Y:S02]  /*05c0*/  DADD R16, R22, R16 ;  /* 0x0000000016107229 */ /* 0x000fe40000000010 */
[----:B--2---:R-:W-:Y:S01]  /*05d0*/  DFMA R10, R8, R10, 6.75539944105574400000e+15 ;  /* 0x43380000080a742b */ /* 0x004fe2000000000a */
[----:B------:R-:W-:-:S07]  /*05e0*/  FSETP.GEU.AND P0, PT, |R9|, 4.1917929649353027344, PT ;  /* 0x4086232b0900780b */ /* 0x000fce0003f0e200 */
[----:B------:R-:W-:-:S08]  /*05f0*/  DADD R12, R10, -6.75539944105574400000e+15 ;  /* 0xc33800000a0c7429 */ /* 0x000fd00000000000 */
[----:B------:R-:W-:-:S08]  /*0600*/  DFMA R20, R12, -UR4, R8 ;  /* 0x800000040c147c2b */ /* 0x000fd00008000008 */
[----:B------:R-:W-:-:S08]  /*0610*/  DFMA R12, R12, -UR8, R20 ;  /* 0x800000080c0c7c2b */ /* 0x000fd00008000014 */
        /* <DEDUP_REMOVED lines=13> */
[----:B0-----:R-:W-:Y:S06]  /*06f0*/  @!P0 BRA `(.L_x_107) ;  /* 0x0000000000348947 */ /* 0x001fec0003800000 */
        /* <DEDUP_REMOVED lines=8> */
[----:B------:R-:W-:-:S05]  /*0780*/  SHF.R.S32.HI R9, RZ, 0x1, R2 ;  /* 0x00000001ff097819 */ /* 0x000fca0000011402 */
[----:B------:R-:W-:Y:S02]  /*0790*/  IMAD.IADD R10, R10, 0x1, -R9 ;  /* 0x000000010a0a7824 */ /* 0x000fe400078e0a09 */
[----:B------:R-:W-:-:S03]  /*07a0*/  IMAD R13, R9, 0x100000, R13 ;  /* 0x00100000090d7824 */ /* 0x000fc600078e020d */
[----:B------:R-:W-:-:S06]  /*07b0*/  LEA R19, R10, 0x3ff00000, 0x14 ;  /* 0x3ff000000a137811 */ /* 0x000fcc00078ea0ff */
[----:B------:R-:W-:-:S11]  /*07c0*/  DMUL R18, R12, R18 ;  /* 0x000000120c127228 */ /* 0x000fd60000000000 */
.L_x_107:
[----:B------:R-:W-:Y:S01]  /*07d0*/  VIADD R5, R5, 0x2 ;  /* 0x0000000205057836 */ /* 0x000fe20000000000 */
[----:B------:R-:W-:Y:S01]  /*07e0*/  IADD3 R2, P1, PT, R24, 0x10, RZ ;  /* 0x0000001018027810 */ /* 0x000fe20007f3e0ff */
[----:B------:R-:W-:Y:S01]  /*07f0*/  DADD R16, R16, R18 ;  /* 0x0000000010107229 */ /* 0x000fe20000000012 */
[----:B------:R-:W-:Y:S01]  /*0800*/  IADD3 R6, P2, PT, R6, 0x10, RZ ;  /* 0x0000001006067810 */ /* 0x000fe20007f5e0ff */
[----:B------:R0:W-:Y:S01]  /*0810*/  STG.E.64 desc[UR6][R24.64], R18 ;  /* 0x0000001218007986 */ /* 0x0001e2000c101b06 */
[----:B------:R-:W-:-:S03]  /*0820*/  ISETP.NE.AND P0, PT, R5, RZ, PT ;  /* 0x000000ff0500720c */ /* 0x000fc60003f05270 */
[----:B------:R-:W-:Y:S02]  /*0830*/  IMAD.X R7, RZ, RZ, R7, P2 ;  /* 0x000000ffff077224 */ /* 0x000fe400010e0607 */
[----:B0-----:R-:W-:-:S08]  /*0840*/  IMAD.X R24, RZ, RZ, R25, P1 ;  /* 0x000000ffff187224 */ /* 0x001fd000008e0619 */
[----:B------:R-:W-:Y:S05]  /*0850*/  @P0 BRA `(.L_x_108) ;  /* 0xfffffff8005c0947 */ /* 0x000fea000383ffff */
[----:B------:R-:W-:Y:S01]  /*0860*/  IMAD.MOV.U32 R10, RZ, RZ, R0 ;  /* 0x000000ffff0a7224 */ /* 0x000fe200078e0000 */
[----:B------:R-:W-:-:S07]  /*0870*/  MOV R11, RZ ;  /* 0x000000ff000b7202 */ /* 0x000fce0000000f00 */
.L_x_105:
[----:B------:R-:W0:Y:S02]  /*0880*/  LDC R0, c[0x0][0x394] ;  /* 0x0000e500ff007b82 */ /* 0x000e240000000800 */
[----:B0-----:R-:W-:-:S04]  /*0890*/  LOP3.LUT R2, R0, 0x1, RZ, 0xc0, !PT ;  /* 0x0000000100027812 */ /* 0x001fc800078ec0ff */
[----:B------:R-:W-:-:S13]  /*08a0*/  ISETP.NE.U32.AND P0, PT, R2, 0x1, PT ;  /* 0x000000010200780c */ /* 0x000fda0003f05070 */
[----:B------:R-:W-:Y:S05]  /*08b0*/  @P0 BRA `(.L_x_104) ;  /* 0x0000000400100947 */ /* 0x000fea0003800000 */
[----:B------:R-:W0:Y:S01]  /*08c0*/  LDC.64 R6, c[0x0][0x388] ;  /* 0x0000e200ff067b82 */ /* 0x000e220000000a00 */
[----:B------:R-:W-:-:S05]  /*08d0*/  IADD3 R2, P0, PT, R4, R10, RZ ;  /* 0x0000000a04027210 */ /* 0x000fca0007f1e0ff */
[----:B------:R-:W-:Y:S01]  /*08e0*/  IMAD.X R5, R3, 0x1, R11, P0 ;  /* 0x0000000103057824 */ /* 0x000fe200000e060b */
[----:B0-----:R-:W-:-:S04]  /*08f0*/  LEA R6, P0, R2, R6, 0x3 ;  /* 0x0000000602067211 */ /* 0x001fc800078018ff */
[----:B------:R-:W-:-:S06]  /*0900*/  LEA.HI.X R7, R2, R7, R5, 0x3, P0 ;  /* 0x0000000702077211 */ /* 0x000fcc00000f1c05 */
[----:B------:R-:W2:Y:S01]  /*0910*/  LDG.E.64 R6, desc[UR6][R6.64] ;  /* 0x0000000606067981 */ /* 0x000ea2000c1e1b00 */
[----:B------:R-:W-:Y:S01]  /*0920*/  IMAD.MOV.U32 R8, RZ, RZ, 0x652b82fe ;  /* 0x652b82feff087424 */ /* 0x000fe200078e00ff */
[----:B------:R-:W-:Y:S01]  /*0930*/  UMOV UR4, 0xfefa39ef ;  /* 0xfefa39ef00047882 */ /* 0x000fe20000000000 */
[----:B------:R-:W-:Y:S01]  /*0940*/  IMAD.MOV.U32 R9, RZ, RZ, 0x3ff71547 ;  /* 0x3ff71547ff097424 */ /* 0x000fe200078e00ff */
[----:B------:R-:W-:-:S05]  /*0950*/  UMOV UR5, 0x3fe62e42 ;  /* 0x3fe62e4200057882 */ /* 0x000fca0000000000 */
[----:B--2---:R-:W-:Y:S01]  /*0960*/  DFMA R8, R6, R8, 6.75539944105574400000e+15 ;  /* 0x433800000608742b */ /* 0x004fe20000000008 */
[----:B------:R-:W-:-:S07]  /*0970*/  FSETP.GEU.AND P0, PT, |R7|, 4.1917929649353027344, PT ;  /* 0x4086232b0700780b */ /* 0x000fce0003f0e200 */
[----:B------:R-:W-:-:S08]  /*0980*/  DADD R12, R8, -6.75539944105574400000e+15 ;  /* 0xc3380000080c7429 */ /* 0x000fd00000000000 */
[----:B------:R-:W-:Y:S01]  /*0990*/  DFMA R18, R12, -UR4, R6 ;  /* 0x800000040c127c2b */ /* 0x000fe20008000006 */
[----:B------:R-:W-:Y:S01]  /*09a0*/  UMOV UR4, 0x3b39803f ;  /* 0x3b39803f00047882 */ /* 0x000fe20000000000 */
[----:B------:R-:W-:-:S06]  /*09b0*/  UMOV UR5, 0x3c7abc9e ;  /* 0x3c7abc9e00057882 */ /* 0x000fcc0000000000 */
[----:B------:R-:W-:Y:S01]  /*09c0*/  DFMA R12, R12, -UR4, R18 ;  /* 0x800000040c0c7c2b */ /* 0x000fe20008000012 */
[----:B------:R-:W-:Y:S01]  /*09d0*/  UMOV UR4, 0x69ce2bdf ;  /* 0x69ce2bdf00047882 */ /* 0x000fe20000000000 */
[----:B------:R-:W-:Y:S01]  /*09e0*/  IMAD.MOV.U32 R18, RZ, RZ, -0x35dec16 ;  /* 0xfca213eaff127424 */ /* 0x000fe200078e00ff */
[----:B------:R-:W-:Y:S01]  /*09f0*/  UMOV UR5, 0x3e5ade15 ;  /* 0x3e5ade1500057882 */ /* 0x000fe20000000000 */
[----:B------:R-:W-:-:S06]  /*0a00*/  IMAD.MOV.U32 R19, RZ, RZ, 0x3e928af3 ;  /* 0x3e928af3ff137424 */ /* 0x000fcc00078e00ff */
[----:B------:R-:W-:Y:S01]  /*0a10*/  DFMA R18, R12, UR4, R18 ;  /* 0x000000040c127c2b */ /* 0x000fe20008000012 */
[----:B------:R-:W-:Y:S01]  /*0a20*/  UMOV UR4, 0x62401315 ;  /* 0x6240131500047882 */ /* 0x000fe20000000000 */
[----:B------:R-:W-:-:S06]  /*0a30*/  UMOV UR5, 0x3ec71dee ;  /* 0x3ec71dee00057882 */ /* 0x000fcc0000000000 */
[----:B------:R-:W-:Y:S01]  /*0a40*/  DFMA R18, R12, R18, UR4 ;  /* 0x000000040c127e2b */ /* 0x000fe20008000012 */
        /* <DEDUP_REMOVED lines=20> */
[----:B------:R-:W-:-:S08]  /*0b90*/  DFMA R18, R12, R18, UR4 ;  /* 0x000000040c127e2b */ /* 0x000fd00008000012 */
[----:B------:R-:W-:-:S08]  /*0ba0*/  DFMA R18, R12, R18, 1 ;  /* 0x3ff000000c12742b */ /* 0x000fd00000000012 */
[----:B------:R-:W-:Y:S01]  /*0bb0*/  DFMA R18, R12, R18, 1 ;  /* 0x3ff000000c12742b */ /* 0x000fe20000000012 */
[----:B------:R-:W-:-:S04]  /*0bc0*/  LEA R12, P1, R10, R14, 0x3 ;  /* 0x0000000e0a0c7211 */ /* 0x000fc800078218ff */
[----:B------:R-:W-:-:S05]  /*0bd0*/  LEA.HI.X R13, R10, R15, R11, 0x3, P1 ;  /* 0x0000000f0a0d7211 */ /* 0x000fca00008f1c0b */
        /* <DEDUP_REMOVED lines=16> */
.L_x_109:
[----:B------:R0:W-:Y:S01]  /*0ce0*/  STG.E.64 desc[UR6][R12.64], R10 ;  /* 0x0000000a0c007986 */ /* 0x0001e2000c101b06 */
[----:B------:R-:W-:-:S11]  /*0cf0*/  DADD R16, R16, R10 ;  /* 0x0000000010107229 */ /* 0x000fd6000000000a */
.L_x_104:
[----:B------:R-:W-:-:S13]  /*0d00*/  ISETP.GE.AND P0, PT, R0, 0x1, PT ;  /* 0x000000010000780c */ /* 0x000fda0003f06270 */
[----:B------:R-:W-:Y:S05]  /*0d10*/  @!P0 EXIT ;  /* 0x000000000000894d */ /* 0x000fea0003800000 */
[C---:B------:R-:W-:Y:S02]  /*0d20*/  ISETP.GE.U32.AND P0, PT, R0.reuse, 0x10, PT ;  /* 0x000000100000780c */ /* 0x040fe40003f06070 */
[----:B------:R-:W-:Y:S02]  /*0d30*/  LOP3.LUT R25, R0, 0xf, RZ, 0xc0, !PT ;  /* 0x0000000f00197812 */ /* 0x000fe400078ec0ff */
[----:B------:R-:W-:-:S09]  /*0d40*/  MOV R2, RZ ;  /* 0x000000ff00027202 */ /* 0x000fd20000000f00 */
[----:B------:R-:W-:Y:S05]  /*0d50*/  @!P0 BRA `(.L_x_110) ;  /* 0x0000001400788947 */ /* 0x000fea0003800000 */
[----:B------:R-:W1:Y:S01]  /*0d60*/  LDC.64 R6, c[0x0][0x380] ;  /* 0x0000e000ff067b82 */ /* 0x000e620000000a00 */
[----:B------:R-:W-:-:S05]  /*0d70*/  LOP3.LUT R2, R0, 0x7ffffff0, RZ, 0xc0, !PT ;  /* 0x7ffffff000027812 */ /* 0x000fca00078ec0ff */
[----:B------:R-:W-:Y:S01]  /*0d80*/  IMAD.MOV R24, RZ, RZ, -R2 ;  /* 0x000000ffff187224 */ /* 0x000fe200078e0a02 */
[----:B-1----:R-:W-:-:S04]  /*0d90*/  LEA R5, P0, R4, R6, 0x3 ;  /* 0x0000000604057211 */ /* 0x002fc800078018ff */
[----:B------:R-:W-:Y:S02]  /*0da0*/  IADD3 R5, P1, PT, R5, 0x40, RZ ;  /* 0x0000004005057810 */ /* 0x000fe40007f3e0ff */
[----:B------:R-:W-:-:S05]  /*0db0*/  LEA.HI.X R0, R4, R7, R3, 0x3, P0 ;  /* 0x0000000704007211 */ /* 0x000fca00000f1c03 */
[----:B------:R-:W-:-:S07]  /*0dc0*/  IMAD.X R0, RZ, RZ, R0, P1 ;  /* 0x000000ffff007224 */ /* 0x000fce00008e0600 */
.L_x_127:
[----:B-1----:R-:W-:Y:S02]  /*0dd0*/  IMAD.MOV.U32 R20, RZ, RZ, R5 ;  /* 0x000000ffff147224 */ /* 0x002fe400078e0005 */
[----:B------:R-:W-:-:S05]  /*0de0*/  IMAD.MOV.U32 R21, RZ, RZ, R0 ;  /* 0x000000ffff157224 */ /* 0x000fca00078e0000 */
[----:B0-----:R-:W2:Y:S01]  /*0df0*/  LDG.E.64 R10, desc[UR6][R20.64+-0x40] ;  /* 0xffffc006140a7981 */ /* 0x001ea2000c1e1b00 */
[----:B------:R-:W0:Y:S01]  /*0e00*/  MUFU.RCP64H R7, R17 ;  /* 0x0000001100077308 */ /* 0x000e220000001800 */
[----:B------:R-:W-:Y:S02]  /*0e10*/  IMAD.MOV.U32 R6, RZ, RZ, 0x1 ;  /* 0x00000001ff067424 */ /* 0x000fe400078e00ff */
[----:B------:R-:W-:-:S05]  /*0e20*/  VIADD R24, R24, 0x10 ;  /* 0x0000001018187836 */ /* 0x000fca0000000000 */
[----:B------:R-:W-:Y:S01]  /*0e30*/  ISETP.NE.AND P1, PT, R24, RZ, PT ;  /* 0x000000ff1800720c */ /* 0x000fe20003f25270 */
[----:B0-----:R-:W-:-:S08]  /*0e40*/  DFMA R8, R6, -R16, 1 ;  /* 0x3ff000000608742b */ /* 0x001fd00000000810 */
[----:B------:R-:W-:-:S08]  /*0e50*/  DFMA R8, R8, R8, R8 ;  /* 0x000000080808722b */ /* 0x000fd00000000008 */
[----:B------:R-:W-:-:S08]  /*0e60*/  DFMA R8, R6, R8, R6 ;  /* 0x000000080608722b */ /* 0x000fd00000000006 */
[----:B------:R-:W-:-:S08]  /*0e70*/  DFMA R6, R8, -R16, 1 ;  /* 0x3ff000000806742b */ /* 0x000fd00000000810 */
[----:B------:R-:W-:-:S08]  /*0e80*/  DFMA R6, R8, R6, R8 ;  /* 0x000000060806722b */ /* 0x000fd00000000008 */
[----:B--2---:R-:W-:Y:S01]  /*0e90*/  DMUL R8, R10, R6 ;  /* 0x000000060a087228 */ /* 0x004fe20000000000 */
[----:B------:R-:W-:-:S07]  /*0ea0*/  FSETP.GEU.AND P2, PT, |R11|, 6.5827683646048100446e-37, PT ;  /* 0x036000000b00780b */ /* 0x000fce0003f4e200 */
        /* <DEDUP_REMOVED lines=8> */
[----:B------:R-:W-:Y:S05]  /*0f30*/  CALL.REL.NOINC `($__internal_6_$__cuda_sm20_div_rn_f64_full) ;  /* 0x0000002400cc7944 */ /* 0x000fea0003c00000 */
.L_x_111:
[----:B------:R-:W2:Y:S01]  /*0f40*/  LDG.E.64 R10, desc[UR6][R20.64+-0x38] ;  /* 0xffffc806140a7981 */ /* 0x000ea2000c1e1b00 */
[----:B------:R-:W0:Y:S01]  /*0f50*/  MUFU.RCP64H R7, R17 ;  /* 0x0000001100077308 */ /* 0x000e220000001800 */
[----:B------:R-:W-:Y:S02]  /*0f60*/  IMAD.MOV.U32 R6, RZ, RZ, 0x1 ;  /* 0x00000001ff067424 */ /* 0x000fe400078e00ff */
[----:B------:R1:W-:Y:S04]  /*0f70*/  STG.E.64 desc[UR6][R20.64+-0x40], R8 ;  /* 0xffffc00814007986 */ /* 0x0003e8000c101b06 */
        /* <DEDUP_REMOVED lines=11> */
[----:B-1----:R-:W-:Y:S05]  /*1030*/  @P0 BRA P2, `(.L_x_112) ;  /* 0x0000000000180947 */ /* 0x002fea0001000000 */
[----:B------:R-:W-:Y:S01]  /*1040*/  IMAD.MOV.U32 R12, RZ, RZ, R16 ;  /* 0x000000ffff0c7224 */ /* 0x000fe200078e0010 */
[----:B------:R-:W-:Y:S02]  /*1050*/  MOV R9, R17 ;  /* 0x0000001100097202 */ /* 0x000fe40000000f00 */
[----:B------:R-:W-:-:S07]  /*1060*/  MOV R5, 0x1080 ;  /* 0x0000108000057802 */ /* 0x000fce0000000f00 */
[----:B------:R-:W-:Y:S05]  /*1070*/  CALL.REL.NOINC `($__internal_6_$__cuda_sm20_div_rn_f64_full) ;  /* 0x00000024007c7944 */ /* 0x000fea0003c00000 */
[----:B------:R-:W-:Y:S02]  /*1080*/  IMAD.MOV.U32 R6, RZ, RZ, R8 ;  /* 0x000000ffff067224 */ /* 0x000fe400078e0008 */
[----:B------:R-:W-:-:S07]  /*1090*/  IMAD.MOV.U32 R7, RZ, RZ, R9 ;  /* 0x000000ffff077224 */ /* 0x000fce00078e0009 */
.L_x_112:
        /* <DEDUP_REMOVED lines=17> */
[----:B------:R-:W-:Y:S01]  /*11b0*/  MOV R5, 0x11e0 ;  /* 0x000011e000057802 */ /* 0x000fe20000000f00 */
[----:B------:R-:W-:-:S07]  /*11c0*/  IMAD.MOV.U32 R9, RZ, RZ, R17 ;  /* 0x000000ffff097224 */ /* 0x000fce00078e0011 */
[----:B------:R-:W-:Y:S05]  /*11d0*/  CALL.REL.NOINC `($__internal_6_$__cuda_sm20_div_rn_f64_full) ;  /* 0x0000002400247944 */ /* 0x000fea0003c00000 */
.L_x_113:
        /* <DEDUP_REMOVED lines=20> */
[----:B------:R-:W-:Y:S02]  /*1320*/  IMAD.MOV.U32 R6, RZ, RZ, R8 ;  /* 0x000000ffff067224 */ /* 0x000fe400078e0008 */
[----:B------:R-:W-:-:S07]  /*1330*/  IMAD.MOV.U32 R7, RZ, RZ, R9 ;  /* 0x000000ffff077224 */ /* 0x000fce00078e0009 */
.L_x_114:
[----:B------:R-:W2:Y:S01]  /*1340*/  LDG.E.64 R10, desc[UR6][R20.64+-0x20] ;  /* 0xffffe006140a7981 */ /* 0x000ea2000c1e1b00 */
[----:B------:R-:W0:Y:S01]  /*1350*/  MUFU.RCP64H R9, R17 ;  /* 0x0000001100097308 */ /* 0x000e220000001800 */
[----:B------:R-:W-:Y:S02]  /*1360*/  MOV R8, 0x1 ;  /* 0x0000000100087802 */ /* 0x000fe40000000f00 */
        /* <DEDUP_REMOVED lines=17> */
.L_x_115:
        /* <DEDUP_REMOVED lines=22> */
.L_x_116:
        /* <DEDUP_REMOVED lines=20> */
.L_x_117:
        /* <DEDUP_REMOVED lines=22> */
.L_x_118:
        /* <DEDUP_REMOVED lines=20> */
.L_x_119:
        /* <DEDUP_REMOVED lines=20> */
[----:B------:R-:W-:Y:S01]  /*1b00*/  MOV R6, R8 ;  /* 0x0000000800067202 */ /* 0x000fe20000000f00 */
[----:B------:R-:W-:-:S07]  /*1b10*/  IMAD.MOV.U32 R7, RZ, RZ, R9 ;  /* 0x000000ffff077224 */ /* 0x000fce00078e0009 */
.L_x_120:
        /* <DEDUP_REMOVED lines=20> */
.L_x_121:
        /* <DEDUP_REMOVED lines=22> */
.L_x_122:
        /* <DEDUP_REMOVED lines=16> */
[----:B------:R-:W-:Y:S01]  /*1ec0*/  MOV R12, R16 ;  /* 0x00000010000c7202 */ /* 0x000fe20000000f00 */
[----:B------:R-:W-:Y:S01]  /*1ed0*/  IMAD.MOV.U32 R9, RZ, RZ, R17 ;  /* 0x000000ffff097224 */ /* 0x000fe200078e0011 */
[----:B------:R-:W-:-:S07]  /*1ee0*/  MOV R5, 0x1f00 ;  /* 0x00001f0000057802 */ /* 0x000fce0000000f00 */
[----:B------:R-:W-:Y:S05]  /*1ef0*/  CALL.REL.NOINC `($__internal_6_$__cuda_sm20_div_rn_f64_full) ;  /* 0x0000001400dc7944 */ /* 0x000fea0003c00000 */
.L_x_123:
        /* <DEDUP_REMOVED lines=22> */
.L_x_124:
        /* <DEDUP_REMOVED lines=20> */
.L_x_125:
        /* <DEDUP_REMOVED lines=20> */
[----:B------:R-:W-:Y:S02]  /*22e0*/  IMAD.MOV.U32 R6, RZ, RZ, R8 ;  /* 0x000000ffff067224 */ /* 0x000fe400078e0008 */
[----:B------:R-:W-:-:S07]  /*22f0*/  IMAD.MOV.U32 R7, RZ, RZ, R9 ;  /* 0x000000ffff077224 */ /* 0x000fce00078e0009 */
.L_x_126:
[----:B------:R1:W-:Y:S01]  /*2300*/  STG.E.64 desc[UR6][R20.64+0x38], R6 ;  /* 0x0000380614007986 */ /* 0x0003e2000c101b06 */
[----:B------:R-:W-:-:S05]  /*2310*/  IADD3 R5, P0, PT, R20, 0x80, RZ ;  /* 0x0000008014057810 */ /* 0x000fca0007f1e0ff */
[----:B------:R-:W-:Y:S01]  /*2320*/  IMAD.X R0, RZ, RZ, R21, P0 ;  /* 0x000000ffff007224 */ /* 0x000fe200000e0615 */
[----:B------:R-:W-:Y:S07]  /*2330*/  @P1 BRA `(.L_x_127) ;  /* 0xffffffe800a41947 */ /* 0x000fee000383ffff */
.L_x_110:
[----:B------:R-:W-:-:S13]  /*2340*/  ISETP.NE.AND P0, PT, R25, RZ, PT ;  /* 0x000000ff1900720c */ /* 0x000fda0003f05270 */
[----:B------:R-:W-:Y:S05]  /*2350*/  @!P0 EXIT ;  /* 0x000000000000894d */ /* 0x000fea0003800000 */
[----:B------:R-:W2:Y:S01]  /*2360*/  LDCU UR4, c[0x0][0x394] ;  /* 0x00007280ff0477ac */ /* 0x000ea20008000800 */
[----:B------:R-:W-:Y:S01]  /*2370*/  ISETP.GE.U32.AND P0, PT, R25, 0x8, PT ;  /* 0x000000081900780c */ /* 0x000fe20003f06070 */
[----:B--2---:R-:W-:-:S12]  /*2380*/  ULOP3.LUT UR4, UR4, 0x7, URZ, 0xc0, !UPT ;  /* 0x0000000704047892 */ /* 0x004fd8000f8ec0ff */
[----:B------:R-:W-:Y:S05]  /*2390*/  @!P0 BRA `(.L_x_128) ;  /* 0x0000000800a88947 */ /* 0x000fea0003800000 */
[----:B-1----:R-:W-:-:S05]  /*23a0*/  IMAD.WIDE.U32 R20, R2, 0x8, R14 ;  /* 0x0000000802147825 */ /* 0x002fca00078e000e */
[----:B0-----:R-:W2:Y:S01]  /*23b0*/  LDG.E.64 R10, desc[UR6][R20.64] ;  /* 0x00000006140a7981 */ /* 0x001ea2000c1e1b00 */
[----:B------:R-:W0:Y:S01]  /*23c0*/  MUFU.RCP64H R7, R17 ;  /* 0x0000001100077308 */ /* 0x000e220000001800 */
[----:B------:R-:W-:-:S06]  /*23d0*/  IMAD.MOV.U32 R6, RZ, RZ, 0x1 ;  /* 0x00000001ff067424 */ /* 0x000fcc00078e00ff */
        /* <DEDUP_REMOVED lines=16> */
[----:B------:R-:W-:Y:S02]  /*24e0*/  IMAD.MOV.U32 R6, RZ, RZ, R8 ;  /* 0x000000ffff067224 */ /* 0x000fe400078e0008 */
[----:B------:R-:W-:-:S07]  /*24f0*/  IMAD.MOV.U32 R7, RZ, RZ, R9 ;  /* 0x000000ffff077224 */ /* 0x000fce00078e0009 */
.L_x_129:
        /* <DEDUP_REMOVED lines=20> */
.L_x_130:
        /* <DEDUP_REMOVED lines=22> */
.L_x_131:
        /* <DEDUP_REMOVED lines=20> */
.L_x_132:
        /* <DEDUP_REMOVED lines=22> */
.L_x_133:
        /* <DEDUP_REMOVED lines=20> */
.L_x_134:
        /* <DEDUP_REMOVED lines=22> */
.L_x_135:
        /* <DEDUP_REMOVED lines=20> */
.L_x_136:
[----:B------:R2:W-:Y:S01]  /*2e20*/  STG.E.64 desc[UR6][R20.64+0x38], R8 ;  /* 0x0000380814007986 */ /* 0x0005e2000c101b06 */
[----:B------:R-:W-:-:S07]  /*2e30*/  VIADD R2, R2, 0x8 ;  /* 0x0000000802027836 */ /* 0x000fce0000000000 */
.L_x_128:
[----:B------:R-:W-:-:S13]  /*2e40*/  ISETP.NE.AND P0, PT, RZ, UR4, PT ;  /* 0x00000004ff007c0c */ /* 0x000fda000bf05270 */
[----:B------:R-:W-:Y:S05]  /*2e50*/  @!P0 EXIT ;  /* 0x000000000000894d */ /* 0x000fea0003800000 */
[----:B------:R-:W3:Y:S01]  /*2e60*/  LDCU UR5, c[0x0][0x394] ;  /* 0x00007280ff0577ac */ /* 0x000ee20008000800 */
[----:B------:R-:W-:Y:S02]  /*2e70*/  UISETP.GE.U32.AND UP0, UPT, UR4, 0x4, UPT ;  /* 0x000000040400788c */ /* 0x000fe4000bf06070 */
[----:B---3--:R-:W-:-:S07]  /*2e80*/  ULOP3.LUT UR5, UR5, 0x3, URZ, 0xc0, !UPT ;  /* 0x0000000305057892 */ /* 0x008fce000f8ec0ff */
[----:B------:R-:W-:Y:S05]  /*2e90*/  BRA.U !UP0, `(.L_x_137) ;  /* 0x0000000508587547 */ /* 0x000fea000b800000 */
[----:B------:R-:W-:-:S05]  /*2ea0*/  IMAD.WIDE.U32 R14, R2, 0x8, R14 ;  /* 0x00000008020e7825 */ /* 0x000fca00078e000e */
[----:B0-----:R-:W3:Y:S01]  /*2eb0*/  LDG.E.64 R10, desc[UR6][R14.64] ;  /* 0x000000060e0a7981 */ /* 0x001ee2000c1e1b00 */
[----:B-1----:R-:W2:Y:S01]  /*2ec0*/  MUFU.RCP64H R7, R17 ;  /* 0x0000001100077308 */ /* 0x002ea20000001800 */
[----:B------:R-:W-:-:S06]  /*2ed0*/  IMAD.MOV.U32 R6, RZ, RZ, 0x1 ;  /* 0x00000001ff067424 */ /* 0x000fcc00078e00ff */
[----:B--2---:R-:W-:-:S08]  /*2ee0*/  DFMA R8, R6, -R16, 1 ;  /* 0x3ff000000608742b */ /* 0x004fd00000000810 */
[----:B------:R-:W-:-:S08]  /*2ef0*/  DFMA R8, R8, R8, R8 ;  /* 0x000000080808722b */ /* 0x000fd00000000008 */
[----:B------:R-:W-:-:S08]  /*2f00*/  DFMA R8, R6, R8, R6 ;  /* 0x000000080608722b */ /* 0x000fd00000000006 */
[----:B------:R-:W-:-:S08]  /*2f10*/  DFMA R6, R8, -R16, 1 ;  /* 0x3ff000000806742b */ /* 0x000fd00000000810 */
[----:B------:R-:W-:-:S08]  /*2f20*/  DFMA R12, R8, R6, R8 ;  /* 0x00000006080c722b */ /* 0x000fd00000000008 */
[----:B---3--:R-:W-:Y:S01]  /*2f30*/  DMUL R6, R12, R10 ;  /* 0x0000000a0c067228 */ /* 0x008fe20000000000 */
[----:B------:R-:W-:-:S07]  /*2f40*/  FSETP.GEU.AND P1, PT, |R11|, 6.5827683646048100446e-37, PT ;  /* 0x036000000b00780b */ /* 0x000fce0003f2e200 */
[----:B------:R-:W-:-:S08]  /*2f50*/  DFMA R8, R6, -R16, R10 ;  /* 0x800000100608722b */ /* 0x000fd0000000000a */
[----:B------:R-:W-:-:S10]  /*2f60*/  DFMA R6, R12, R8, R6 ;  /* 0x000000080c06722b */ /* 0x000fd40000000006 */
[----:B------:R-:W-:-:S05]  /*2f70*/  FFMA R0, RZ, R17, R7 ;  /* 0x00000011ff007223 */ /* 0x000fca0000000007 */
[----:B------:R-:W-:-:S13]  /*2f80*/  FSETP.GT.AND P0, PT, |R0|, 1.469367938527859385e-39, PT ;  /* 0x001000000000780b */ /* 0x000fda0003f04200 */
[----:B------:R-:W-:Y:S05]  /*2f90*/  @P0 BRA P1, `(.L_x_138) ;  /* 0x0000000000180947 */ /* 0x000fea0000800000 */
[----:B------:R-:W-:Y:S01]  /*2fa0*/  IMAD.MOV.U32 R12, RZ, RZ, R16 ;  /* 0x000000ffff0c7224 */ /* 0x000fe200078e0010 */
[----:B------:R-:W-:Y:S02]  /*2fb0*/  MOV R9, R17 ;  /* 0x0000001100097202 */ /* 0x000fe40000000f00 */
[----:B------:R-:W-:-:S07]  /*2fc0*/  MOV R5, 0x2fe0 ;  /* 0x00002fe000057802 */ /* 0x000fce0000000f00 */
[----:B------:R-:W-:Y:S05]  /*2fd0*/  CALL.REL.NOINC `($__internal_6_$__cuda_sm20_div_rn_f64_full) ;  /* 0x0000000400a47944 */ /* 0x000fea0003c00000 */
[----:B------:R-:W-:Y:S02]  /*2fe0*/  IMAD.MOV.U32 R6, RZ, RZ, R8 ;  /* 0x000000ffff067224 */ /* 0x000fe400078e0008 */
[----:B------:R-:W-:-:S07]  /*2ff0*/  IMAD.MOV.U32 R7, RZ, RZ, R9 ;  /* 0x000000ffff077224 */ /* 0x000fce00078e0009 */
.L_x_138:
        /* <DEDUP_REMOVED lines=20> */
.L_x_139:
        /* <DEDUP_REMOVED lines=20> */
[----:B------:R-:W-:Y:S01]  /*3280*/  IMAD.MOV.U32 R6, RZ, RZ, R8 ;  /* 0x000000ffff067224 */ /* 0x000fe200078e0008 */
[----:B------:R-:W-:-:S07]  /*3290*/  MOV R7, R9 ;  /* 0x0000000900077202 */ /* 0x000fce0000000f00 */
.L_x_140:
        /* <DEDUP_REMOVED lines=20> */
.L_x_141:
[----:B------:R3:W-:Y:S01]  /*33e0*/  STG.E.64 desc[UR6][R14.64+0x18], R8 ;  /* 0x000018080e007986 */ /* 0x0007e2000c101b06 */
[----:B------:R-:W-:-:S07]  /*33f0*/  VIADD R2, R2, 0x4 ;  /* 0x0000000402027836 */ /* 0x000fce0000000000 */
.L_x_137:
[----:B------:R-:W-:-:S13]  /*3400*/  ISETP.NE.AND P0, PT, RZ, UR5, PT ;  /* 0x00000005ff007c0c */ /* 0x000fda000bf05270 */
[----:B------:R-:W-:Y:S05]  /*3410*/  @!P0 EXIT ;  /* 0x000000000000894d */ /* 0x000fea0003800000 */
[----:B------:R-:W4:Y:S01]  /*3420*/  LDCU.64 UR8, c[0x0][0x380] ;  /* 0x00007000ff0877ac */ /* 0x000f220008000a00 */
[C---:B------:R-:W-:Y:S01]  /*3430*/  SHF.L.U64.HI R5, R4.reuse, 0x3, R3 ;  /* 0x0000000304057819 */ /* 0x040fe20000010203 */
[----:B------:R-:W-:Y:S01]  /*3440*/  IMAD.SHL.U32 R4, R4, 0x8, RZ ;  /* 0x0000000804047824 */ /* 0x000fe200078e00ff */
[----:B------:R-:W-:-:S03]  /*3450*/  UIADD3 UR4, UPT, UPT, -UR5, URZ, URZ ;  /* 0x000000ff05047290 */ /* 0x000fc6000fffe1ff */
[----:B------:R-:W-:-:S03]  /*3460*/  IMAD.WIDE.U32 R2, R2, 0x8, R4 ;  /* 0x0000000802027825 */ /* 0x000fc600078e0004 */
[----:B----4-:R-:W-:-:S04]  /*3470*/  IADD3 R0, P0, PT, R2, UR8, RZ ;  /* 0x0000000802007c10 */ /* 0x010fc8000ff1e0ff */
[----:B-1----:R-:W-:-:S09]  /*3480*/  IADD3.X R7, PT, PT, R3, UR9, RZ, P0, !PT ;  /* 0x0000000903077c10 */ /* 0x002fd200087fe4ff */
.L_x_143:
[----:B-1----:R-:W-:Y:S02]  /*3490*/  IMAD.MOV.U32 R2, RZ, RZ, R0 ;  /* 0x000000ffff027224 */ /* 0x002fe400078e0000 */
[----:B------:R-:W-:-:S05]  /*34a0*/  IMAD.MOV.U32 R3, RZ, RZ, R7 ;  /* 0x000000ffff037224 */ /* 0x000fca00078e0007 */
[----:B0-----:R-:W4:Y:S01]  /*34b0*/  LDG.E.64 R10, desc[UR6][R2.64] ;  /* 0x00000006020a7981 */ /* 0x001f22000c1e1b00 */
[----:B------:R-:W0:Y:S01]  /*34c0*/  MUFU.RCP64H R5, R17 ;  /* 0x0000001100057308 */ /* 0x000e220000001800 */
[----:B------:R-:W-:Y:S01]  /*34d0*/  IMAD.MOV.U32 R4, RZ, RZ, 0x1 ;  /* 0x00000001ff047424 */ /* 0x000fe200078e00ff */
[----:B------:R-:W-:-:S04]  /*34e0*/  UIADD3 UR4, UPT, UPT, UR4, 0x1, URZ ;  /* 0x0000000104047890 */ /* 0x000fc8000fffe0ff */
[----:B------:R-:W-:Y:S01]  /*34f0*/  UISETP.NE.AND UP0, UPT, UR4, URZ, UPT ;  /* 0x000000ff0400728c */ /* 0x000fe2000bf05270 */
[----:B0-----:R-:W-:-:S08]  /*3500*/  DFMA R6, R4, -R16, 1 ;  /* 0x3ff000000406742b */ /* 0x001fd00000000810 */
[----:B------:R-:W-:-:S08]  /*3510*/  DFMA R6, R6, R6, R6 ;  /* 0x000000060606722b */ /* 0x000fd00000000006 */
[----:B------:R-:W-:-:S08]  /*3520*/  DFMA R6, R4, R6, R4 ;  /* 0x000000060406722b */ /* 0x000fd00000000004 */
[----:B------:R-:W-:-:S08]  /*3530*/  DFMA R4, R6, -R16, 1 ;  /* 0x3ff000000604742b */ /* 0x000fd00000000810 */
[----:B--23--:R-:W-:-:S08]  /*3540*/  DFMA R8, R6, R4, R6 ;  /* 0x000000040608722b */ /* 0x00cfd00000000006 */
[----:B----4-:R-:W-:Y:S01]  /*3550*/  DMUL R4, R8, R10 ;  /* 0x0000000a08047228 */ /* 0x010fe20000000000 */
        /* <DEDUP_REMOVED lines=12> */
.L_x_142:
[----:B------:R1:W-:Y:S01]  /*3620*/  STG.E.64 desc[UR6][R2.64], R4 ;  /* 0x0000000402007986 */ /* 0x0003e2000c101b06 */
[----:B------:R-:W-:-:S05]  /*3630*/  IADD3 R0, P0, PT, R2, 0x8, RZ ;  /* 0x0000000802007810 */ /* 0x000fca0007f1e0ff */
[----:B------:R-:W-:Y:S01]  /*3640*/  IMAD.X R7, RZ, RZ, R3, P0 ;  /* 0x000000ffff077224 */ /* 0x000fe200000e0603 */
[----:B------:R-:W-:Y:S07]  /*3650*/  BRA.U UP0, `(.L_x_143) ;  /* 0xfffffffd008c7547 */ /* 0x000fee000b83ffff */
[----:B------:R-:W-:Y:S05]  /*3660*/  EXIT ;  /* 0x000000000000794d */ /* 0x000fea0003800000 */
        .weak           $__internal_6_$__cuda_sm20_div_rn_f64_full
        .type           $__internal_6_$__cuda_sm20_div_rn_f64_full,@function
        .size           $__internal_6_$__cuda_sm20_div_rn_f64_full,(.L_x_156 - $__internal_6_$__cuda_sm20_div_rn_f64_full)
$__internal_6_$__cuda_sm20_div_rn_f64_full:
[C---:B------:R-:W-:Y:S01]  /*3670*/  FSETP.GEU.AND P0, PT, |R9|.reuse, 1.469367938527859385e-39, PT ;  /* 0x001000000900780b */ /* 0x040fe20003f0e200 */
[----:B------:R-:W-:Y:S01]  /*3680*/  IMAD.MOV.U32 R8, RZ, RZ, R12 ;  /* 0x000000ffff087224 */ /* 0x000fe200078e000c */
[----:B------:R-:W-:Y:S01]  /*3690*/  LOP3.LUT R0, R9, 0x7ff00000, RZ, 0xc0, !PT ;  /* 0x7ff0000009007812 */ /* 0x000fe200078ec0ff */
[----:B------:R-:W-:Y:S01]  /*36a0*/  IMAD.MOV.U32 R18, RZ, RZ, 0x1ca00000 ;  /* 0x1ca00000ff127424 */ /* 0x000fe200078e00ff */
[----:B------:R-:W-:Y:S02]  /*36b0*/  LOP3.LUT R22, R11, 0x7ff00000, RZ, 0xc0, !PT ;  /* 0x7ff000000b167812 */ /* 0x000fe400078ec0ff */
[----:B------:R-:W-:Y:S02]  /*36c0*/  LOP3.LUT R13, R9, 0x800fffff, RZ, 0xc0, !PT ;  /* 0x800fffff090d7812 */ /* 0x000fe400078ec0ff */
[----:B------:R-:W-:Y:S02]  /*36d0*/  ISETP.GE.U32.AND P2, PT, R22, R0, PT ;  /* 0x000000001600720c */ /* 0x000fe40003f46070 */
[----:B------:R-:W-:-:S02]  /*36e0*/  LOP3.LUT R13, R13, 0x3ff00000, RZ, 0xfc, !PT ;  /* 0x3ff000000d0d7812 */ /* 0x000fc400078efcff */
[----:B------:R-:W-:Y:S01]  /*36f0*/  SEL R6, R18, 0x63400000, !P2 ;  /* 0x6340000012067807 */ /* 0x000fe20005000000 */
[----:B------:R-:W-:Y:S01]  /*3700*/  @!P0 DMUL R12, R8, 8.98846567431157953865e+307 ;  /* 0x7fe00000080c8828 */ /* 0x000fe20000000000 */
[----:B------:R-:W-:Y:S02]  /*3710*/  FSETP.GEU.AND P2, PT, |R11|, 1.469367938527859385e-39, PT ;  /* 0x001000000b00780b */ /* 0x000fe40003f4e200 */
[----:B------:R-:W-:Y:S01]  /*3720*/  LOP3.LUT R7, R6, 0x800fffff, R11, 0xf8, !PT ;  /* 0x800fffff06077812 */ /* 0x000fe200078ef80b */
[----:B------:R-:W-:Y:S02]  /*3730*/  IMAD.MOV.U32 R6, RZ, RZ, R10 ;  /* 0x000000ffff067224 */ /* 0x000fe400078e000a */
[----:B------:R0:W1:Y:S08]  /*3740*/  MUFU.RCP64H R19, R13 ;  /* 0x0000000d00137308 */ /* 0x0000700000001800 */
[----:B------:R-:W-:Y:S05]  /*3750*/  @P2 BRA `(.L_x_144) ;  /* 0x0000000000202947 */ /* 0x000fea0003800000 */
[----:B------:R-:W-:-:S04]  /*3760*/  LOP3.LUT R23, R9, 0x7ff00000, RZ, 0xc0, !PT ;  /* 0x7ff0000009177812 */ /* 0x000fc800078ec0ff */
[----:B------:R-:W-:-:S04]  /*3770*/  ISETP.GE.U32.AND P2, PT, R22, R23, PT ;  /* 0x000000171600720c */ /* 0x000fc80003f46070 */
[----:B------:R-:W-:-:S04]  /*3780*/  SEL R22, R18, 0x63400000, !P2 ;  /* 0x6340000012167807 */ /* 0x000fc80005000000 */
[----:B------:R-:W-:-:S04]  /*3790*/  LOP3.LUT R22, R22, 0x80000000, R11, 0xf8, !PT ;  /* 0x8000000016167812 */ /* 0x000fc800078ef80b */
[----:B------:R-:W-:Y:S01]  /*37a0*/  LOP3.LUT R23, R22, 0x100000, RZ, 0xfc, !PT ;  /* 0x0010000016177812 */ /* 0x000fe200078efcff */
[----:B------:R-:W-:-:S06]  /*37b0*/  IMAD.MOV.U32 R22, RZ, RZ, RZ ;  /* 0x000000ffff167224 */ /* 0x000fcc00078e00ff */
[----:B------:R-:W-:-:S10]  /*37c0*/  DFMA R6, R6, 2, -R22 ;  /* 0x400000000606782b */ /* 0x000fd40000000816 */
[----:B------:R-:W-:-:S07]  /*37d0*/  LOP3.LUT R22, R7, 0x7ff00000, RZ, 0xc0, !PT ;  /* 0x7ff0000007167812 */ /* 0x000fce00078ec0ff */
.L_x_144:
[----:B------:R-:W-:Y:S01]  /*37e0*/  IMAD.MOV.U32 R18, RZ, RZ, 0x1 ;  /* 0x00000001ff127424 */ /* 0x000fe200078e00ff */
[----:B------:R-:W-:Y:S01]  /*37f0*/  @!P0 LOP3.LUT R0, R13, 0x7ff00000, RZ, 0xc0, !PT ;  /* 0x7ff000000d008812 */ /* 0x000fe200078ec0ff */
[----:B------:R-:W-:-:S04]  /*3800*/  VIADD R23, R22, 0xffffffff ;  /* 0xffffffff16177836 */ /* 0x000fc80000000000 */
[----:B-1----:R-:W-:Y:S01]  /*3810*/  DFMA R26, R18, -R12, 1 ;  /* 0x3ff00000121a742b */ /* 0x002fe2000000080c */
[----:B------:R-:W-:Y:S02]  /*3820*/  ISETP.GT.U32.AND P0, PT, R23, 0x7feffffe, PT ;  /* 0x7feffffe1700780c */ /* 0x000fe40003f04070 */
[----:B------:R-:W-:-:S04]  /*3830*/  IADD3 R23, PT, PT, R0, -0x1, RZ ;  /* 0xffffffff00177810 */ /* 0x000fc80007ffe0ff */
[----:B------:R-:W-:Y:S01]  /*3840*/  ISETP.GT.U32.OR P0, PT, R23, 0x7feffffe, P0 ;  /* 0x7feffffe1700780c */ /* 0x000fe20000704470 */
[----:B------:R-:W-:-:S08]  /*3850*/  DFMA R26, R26, R26, R26 ;  /* 0x0000001a1a1a722b */ /* 0x000fd0000000001a */
[----:B------:R-:W-:-:S08]  /*3860*/  DFMA R18, R18, R26, R18 ;  /* 0x0000001a1212722b */ /* 0x000fd00000000012 */
[----:B------:R-:W-:-:S08]  /*3870*/  DFMA R28, R18, -R12, 1 ;  /* 0x3ff00000121c742b */ /* 0x000fd0000000080c */
[----:B------:R-:W-:-:S08]  /*3880*/  DFMA R28, R18, R28, R18 ;  /* 0x0000001c121c722b */ /* 0x000fd00000000012 */
[----:B------:R-:W-:-:S08]  /*3890*/  DMUL R26, R28, R6 ;  /* 0x000000061c1a7228 */ /* 0x000fd00000000000 */
[----:B------:R-:W-:-:S08]  /*38a0*/  DFMA R18, R26, -R12, R6 ;  /* 0x8000000c1a12722b */ /* 0x000fd00000000006 */
[----:B------:R-:W-:Y:S01]  /*38b0*/  DFMA R18, R28, R18, R26 ;  /* 0x000000121c12722b */ /* 0x000fe2000000001a */
[----:B------:R-:W-:Y:S10]  /*38c0*/  @P0 BRA `(.L_x_145) ;  /* 0x0000000000740947 */ /* 0x000ff40003800000 */
[----:B------:R-:W-:Y:S01]  /*38d0*/  LOP3.LUT R10, R11, 0x7ff00000, RZ, 0xc0, !PT ;  /* 0x7ff000000b0a7812 */ /* 0x000fe200078ec0ff */
[----:B------:R-:W-:Y:S01]  /*38e0*/  IMAD.MOV.U32 R11, RZ, RZ, 0x1ca00000 ;  /* 0x1ca00000ff0b7424 */ /* 0x000fe200078e00ff */
[----:B------:R-:W-:-:S04]  /*38f0*/  LOP3.LUT R0, R9, 0x7ff00000, RZ, 0xc0, !PT ;  /* 0x7ff0000009007812 */ /* 0x000fc800078ec0ff */
[CC--:B------:R-:W-:Y:S02]  /*3900*/  VIADDMNMX R22, R10.reuse, -R0.reuse, 0xb9600000, !PT ;  /* 0xb96000000a167446 */ /* 0x0c0fe40007800900 */
[----:B------:R-:W-:Y:S01]  /*3910*/  ISETP.GE.U32.AND P0, PT, R10, R0, PT ;  /* 0x000000000a00720c */ /* 0x000fe20003f06070 */
[----:B------:R-:W-:Y:S01]  /*3920*/  IMAD.MOV.U32 R10, RZ, RZ, RZ ;  /* 0x000000ffff0a7224 */ /* 0x000fe200078e00ff */
        /* <DEDUP_REMOVED lines=16> */
[----:B------:R-:W-:-:S06]  /*3a30*/  DFMA R6, R26, -R6, R18 ;  /* 0x800000061a06722b */ /* 0x000fcc0000000012 */
[----:B------:R-:W-:-:S04]  /*3a40*/  IADD3 R6, PT, PT, -R0, -0x43300000, RZ ;  /* 0xbcd0000000067810 */ /* 0x000fc80007ffe1ff */
[----:B------:R-:W-:Y:S02]  /*3a50*/  FSETP.NEU.AND P0, PT, |R7|, R6, PT ;  /* 0x000000060700720b */ /* 0x000fe40003f0d200 */
[----:B------:R-:W-:Y:S02]  /*3a60*/  LOP3.LUT R7, R11, R8, RZ, 0x3c, !PT ;  /* 0x000000080b077212 */ /* 0x000fe400078e3cff */
[----:B------:R-:W-:Y:S02]  /*3a70*/  FSEL R26, R10, R26, !P0 ;  /* 0x0000001a0a1a7208 */ /* 0x000fe40004000000 */
[----:B------:R-:W-:Y:S01]  /*3a80*/  FSEL R27, R7, R27, !P0 ;  /* 0x0000001b071b7208 */ /* 0x000fe20004000000 */
[----:B------:R-:W-:Y:S06]  /*3a90*/  BRA `(.L_x_146) ;  /* 0x0000000000547947 */ /* 0x000fec0003800000 */
.L_x_145:
        /* <DEDUP_REMOVED lines=16> */
.L_x_148:
[----:B------:R-:W-:Y:S01]  /*3ba0*/  LOP3.LUT R27, R9, 0x80000, RZ, 0xfc, !PT ;  /* 0x00080000091b7812 */ /* 0x000fe200078efcff */
[----:B------:R-:W-:Y:S01]  /*3bb0*/  IMAD.MOV.U32 R26, RZ, RZ, R8 ;  /* 0x000000ffff1a7224 */ /* 0x000fe200078e0008 */
[----:B------:R-:W-:Y:S06]  /*3bc0*/  BRA `(.L_x_146) ;  /* 0x0000000000087947 */ /* 0x000fec0003800000 */
.L_x_147:
[----:B------:R-:W-:Y:S01]  /*3bd0*/  LOP3.LUT R27, R11, 0x80000, RZ, 0xfc, !PT ;  /* 0x000800000b1b7812 */ /* 0x000fe200078efcff */
[----:B------:R-:W-:-:S07]  /*3be0*/  IMAD.MOV.U32 R26, RZ, RZ, R10 ;  /* 0x000000ffff1a7224 */ /* 0x000fce00078e000a */
.L_x_146:
[----:B------:R-:W-:Y:S02]  /*3bf0*/  IMAD.MOV.U32 R6, RZ, RZ, R5 ;  /* 0x000000ffff067224 */ /* 0x000fe400078e0005 */
[----:B------:R-:W-:Y:S02]  /*3c00*/  IMAD.MOV.U32 R7, RZ, RZ, 0x0 ;  /* 0x00000000ff077424 */ /* 0x000fe400078e00ff */
[----:B------:R-:W-:Y:S02]  /*3c10*/  IMAD.MOV.U32 R8, RZ, RZ, R26 ;  /* 0x000000ffff087224 */ /* 0x000fe400078e001a */
[----:B------:R-:W-:Y:S01]  /*3c20*/  IMAD.MOV.U32 R9, RZ, RZ, R27 ;  /* 0x000000ffff097224 */ /* 0x000fe200078e001b */
[----:B0-----:R-:W-:Y:S06]  /*3c30*/  RET.REL.NODEC R6 `(_Z19softmax_rows_kernelPdPKdii) ;  /* 0xffffffc006f07950 */ /* 0x001fec0003c3ffff */
.L_x_149:
        /* <DEDUP_REMOVED lines=12> */
.L_x_156:


//--------------------- .nv.global.init           --------------------------
	.section	.nv.global.init,"aw",@progbits
	.align	4
.nv.global.init:
	.type		mrg32k3aM1SubSeq,@object
	.size		mrg32k3aM1SubSeq,(mrg32k3aM2SubSeq - mrg32k3aM1SubSeq)
mrg32k3aM1SubSeq:
        /*0000*/ 	.byte	0x0b, 0xcc, 0xee, 0x04, 0x73, 0x29, 0x8b, 0x6f, 0xf6, 0x53, 0x03, 0xf6, 0x23, 0xf6, 0xea, 0xda
        /* <DEDUP_REMOVED lines=125> */
	.type		mrg32k3aM2SubSeq,@object
	.size		mrg32k3aM2SubSeq,(mrg32k3aM1 - mrg32k3aM2SubSeq)
mrg32k3aM2SubSeq:
        /* <DEDUP_REMOVED lines=126> */
	.type		mrg32k3aM1,@object
	.size		mrg32k3aM1,(mrg32k3aM1Seq - mrg32k3aM1)
mrg32k3aM1:
        /* <DEDUP_REMOVED lines=144> */
	.type		mrg32k3aM1Seq,@object
	.size		mrg32k3aM1Seq,(mrg32k3aM2 - mrg32k3aM1Seq)
mrg32k3aM1Seq:
        /* <DEDUP_REMOVED lines=144> */
	.type		mrg32k3aM2,@object
	.size		mrg32k3aM2,(mrg32k3aM2Seq - mrg32k3aM2)
mrg32k3aM2:
        /* <DEDUP_REMOVED lines=144> */
	.type		mrg32k3aM2Seq,@object
	.size		mrg32k3aM2Seq,(precalc_xorwow_matrix - mrg32k3aM2Seq)
mrg32k3aM2Seq:
        /* <DEDUP_REMOVED lines=144> */
	.type		precalc_xorwow_matrix,@object
	.size		precalc_xorwow_matrix,(precalc_xorwow_offset_matrix - precalc_xorwow_matrix)
precalc_xorwow_matrix:
        /* <DEDUP_REMOVED lines=6400> */
	.type		precalc_xorwow_offset_matrix,@object
	.size		precalc_xorwow_offset_matrix,(.L_1 - precalc_xorwow_offset_matrix)
precalc_xorwow_offset_matrix:
        /* <DEDUP_REMOVED lines=6400> */
.L_1:


//--------------------- .nv.shared.reserved.0     --------------------------
	.section	.nv.shared.reserved.0,"aw",@nobits
	.weak		__nv_reservedSMEM_offset_0_alias
	.size		__nv_reservedSMEM_offset_0_alias, 0, 64
	.other		__nv_reservedSMEM_offset_0_alias,@"STO_CUDA_RESERVED_SHARED STV_DEFAULT"
__nv_reservedSMEM_offset_0_alias:
	.zero		0
	.zero		64


//--------------------- .nv.constant0.mul_row_vector_kernel --------------------------
	.section	.nv.constant0.mul_row_vector_kernel,"a",@progbits
	.sectionflags	@""
	.align	4
.nv.constant0.mul_row_vector_kernel:
	.zero		920


//--------------------- .nv.constant0.sum_cols_kernel --------------------------
	.section	.nv.constant0.sum_cols_kernel,"a",@progbits
	.sectionflags	@""
	.align	4
.nv.constant0.sum_cols_kernel:
	.zero		920


//--------------------- .nv.constant0.layer_norm_backward_kernel --------------------------
	.section	.nv.constant0.layer_norm_backward_kernel,"a",@progbits
	.sectionflags	@""
	.align	4
.nv.constant0.layer_norm_backward_kernel:
	.zero		984


//--------------------- .nv.constant0.count_token_pairs_kernel --------------------------
	.section	.nv.constant0.count_token_pairs_kernel,"a",@progbits
	.sectionflags	@""
	.align	4
.nv.constant0.count_token_pairs_kernel:
	.zero		936


//--------------------- .nv.constant0.set_cols_kernel --------------------------
	.section	.nv.constant0.set_cols_kernel,"a",@progbits
	.sectionflags	@""
	.align	4
.nv.constant0.set_cols_kernel:
	.zero		928


//--------------------- .nv.constant0.slice_cols_kernel --------------------------
	.section	.nv.constant0.slice_cols_kernel,"a",@progbits
	.sectionflags	@""
	.align	4
.nv.constant0.slice_cols_kernel:
	.zero		928


//--------------------- .nv.constant0.apply_layer_norm_kernel --------------------------
	.section	.nv.constant0.apply_layer_norm_kernel,"a",@progbits
	.sectionflags	@""
	.align	4
.nv.constant0.apply_layer_norm_kernel:
	.zero		944


//--------------------- .nv.constant0.row_mean_var_kernel --------------------------
	.section	.nv.constant0.row_mean_var_kernel,"a",@progbits
	.sectionflags	@""
	.align	4
.nv.constant0.row_mean_var_kernel:
	.zero		928


//--------------------- .nv.constant0.gather_rows_kernel --------------------------
	.section	.nv.constant0.gather_rows_kernel,"a",@progbits
	.sectionflags	@""
	.align	4
.nv.constant0.gather_rows_kernel:
	.zero		928


//--------------------- .nv.constant0.dropout_kernel --------------------------
	.section	.nv.constant0.dropout_kernel,"a",@progbits
	.sectionflags	@""
	.align	4
.nv.constant0.dropout_kernel:
	.zero		936


//--------------------- .nv.constant0._Z19softmax_rows_kernelPdPKdii --------------------------
	.section	.nv.constant0._Z19softmax_rows_kernelPdPKdii,"a",@progbits
	.sectionflags	@""
	.align	4
.nv.constant0._Z19softmax_rows_kernelPdPKdii:
	.zero		920


//--------------------- SYMBOLS --------------------------

	.type		.nv.reservedSmem.offset0,@object
	.size		.nv.reservedSmem.offset0,0x4
